def matmul_kernel(
    a_ptr,
    b_ptr,
    c_ptr,
    M,
    N,
    K,
    stride_am,
    stride_ak,
    stride_bk,
    stride_bn,
    stride_cm,
    stride_cn,
    BLOCK_M: tl.constexpr,
    BLOCK_N: tl.constexpr,
    BLOCK_K: tl.constexpr,
    GROUP_M: tl.constexpr,
):
    pid = tl.program_id(axis=0)
    num_pid_m = tl.cdiv(M, BLOCK_M)
    num_pid_n = tl.cdiv(N, BLOCK_N)
    num_pid_in_group = GROUP_M * num_pid_n
    group_id = pid // num_pid_in_group
    first_pid_m = group_id * GROUP_M
    group_size_m = min(num_pid_m - first_pid_m, GROUP_M)
    pid_m = first_pid_m + ((pid % num_pid_in_group) % group_size_m)
    pid_n = (pid % num_pid_in_group) // group_size_m

    offs_am = (pid_m * BLOCK_M + tl.arange(0, BLOCK_M)) % M
    offs_bn = (pid_n * BLOCK_N + tl.arange(0, BLOCK_N)) % N
    offs_k = tl.arange(0, BLOCK_K)
    a_ptrs = a_ptr + offs_am[:, None] * stride_am + offs_k[None, :] * stride_ak
    b_ptrs = b_ptr + offs_k[:, None] * stride_bk + offs_bn[None, :] * stride_bn

    acc = tl.zeros((BLOCK_M, BLOCK_N), dtype=tl.float32)
    for kk in range(0, tl.cdiv(K, BLOCK_K)):
        a = tl.load(a_ptrs, mask=offs_k[None, :] < K - kk * BLOCK_K, other=0.0)
        b = tl.load(b_ptrs, mask=offs_k[:, None] < K - kk * BLOCK_K, other=0.0)
        acc = tl.dot(a, b, acc)
        a_ptrs += BLOCK_K * stride_ak
        b_ptrs += BLOCK_K * stride_bk

    c = acc.to(c_ptr.dtype.element_ty)
    offs_cm = pid_m * BLOCK_M + tl.arange(0, BLOCK_M)
    offs_cn = pid_n * BLOCK_N + tl.arange(0, BLOCK_N)
    c_ptrs = c_ptr + offs_cm[:, None] * stride_cm + offs_cn[None, :] * stride_cn
    mask = (offs_cm[:, None] < M) & (offs_cn[None, :] < N)
    tl.store(c_ptrs, c, mask=mask)

# config = {"BLOCK_K": 32, "BLOCK_M": 128, "BLOCK_N": 512, "GROUP_M": 8, "arch": "sm_100", "dtype": "fp32", "num_ctas": 1, "num_stages": 3, "num_warps": 1}
# arch = sm_100


// ===== COMPILED SASS (sm_100a) =====

	.target	sm_100a

	.elftype	@"ET_EXEC"


//--------------------- .note.nv.tkinfo           --------------------------
	.section	.note.nv.tkinfo,"",@"SHT_NOTE"
	.sectionflags	@"SHF_NOTE_NV_TKINFO"
	.tkinfo
        /*0018*/ 	.word	0x00000081
        /*0030*/ 	.string	""
        /*0030*/ 	.string	"ptxas-blackwell"
        /*0030*/ 	.string	"Cuda compilation tools, release 12.9, V12.9.86"
        /*0030*/ 	.string	"Build cuda_12.9.r12.9/compiler.36037853_0"
        /*0030*/ 	.string	"-v  -suppress-debug-info  -lineinfo  -arch sm_100a "



//--------------------- .note.nv.cuver            --------------------------
	.section	.note.nv.cuver,"",@"SHT_NOTE"
	.sectionflags	@"SHF_NOTE_NV_CUVER"
        /*0018*/ 	.short	0x0001
        /*001a*/ 	.short	0x0064
        /*001c*/ 	.short	0x0001
        /*001e*/ 	.short	0x0000
        /*0020*/ 	.short	0x0001
        /*0022*/ 	.short	0x0000


//--------------------- .nv.info                  --------------------------
	.section	.nv.info,"",@"SHT_CUDA_INFO"
	.align	4


	//----- nvinfo : EIATTR_REGCOUNT
	.align		4
        /*0000*/ 	.byte	0x04, 0x2f
        /*0002*/ 	.short	(.L_1 - .L_0)
	.align		4
.L_0:
        /*0004*/ 	.word	index@(matmul_kernel)
        /*0008*/ 	.word	0x000000ff


	//----- nvinfo : EIATTR_FRAME_SIZE
	.align		4
.L_1:
        /*000c*/ 	.byte	0x04, 0x11
        /*000e*/ 	.short	(.L_3 - .L_2)
	.align		4
.L_2:
        /*0010*/ 	.word	index@(matmul_kernel)
        /*0014*/ 	.word	0x00007448


	//----- nvinfo : EIATTR_MIN_STACK_SIZE
	.align		4
.L_3:
        /*0018*/ 	.byte	0x04, 0x12
        /*001a*/ 	.short	(.L_5 - .L_4)
	.align		4
.L_4:
        /*001c*/ 	.word	index@(matmul_kernel)
        /*0020*/ 	.word	0x00007448
.L_5:


//--------------------- .nv.info.matmul_kernel    --------------------------
	.section	.nv.info.matmul_kernel,"",@"SHT_CUDA_INFO"
	.sectionflags	@""
	.align	4


	//----- nvinfo : EIATTR_CUDA_API_VERSION
	.align		4
        /*0000*/ 	.byte	0x04, 0x37
        /*0002*/ 	.short	(.L_7 - .L_6)
.L_6:
        /*0004*/ 	.word	0x00000081


	//----- nvinfo : EIATTR_KPARAM_INFO
	.align		4
.L_7:
        /*0008*/ 	.byte	0x04, 0x17
        /*000a*/ 	.short	(.L_9 - .L_8)
.L_8:
        /*000c*/ 	.word	0x00000000
        /*0010*/ 	.short	0x000d
        /*0012*/ 	.short	0x0048
        /*0014*/ 	.byte	0x00, 0xf4, 0x21, 0x00


	//----- nvinfo : EIATTR_KPARAM_INFO
	.align		4
.L_9:
        /*0018*/ 	.byte	0x04, 0x17
        /*001a*/ 	.short	(.L_11 - .L_10)
.L_10:
        /*001c*/ 	.word	0x00000000
        /*0020*/ 	.short	0x000c
        /*0022*/ 	.short	0x0040
        /*0024*/ 	.byte	0x00, 0xf4, 0x21, 0x00


	//----- nvinfo : EIATTR_KPARAM_INFO
	.align		4
.L_11:
        /*0028*/ 	.byte	0x04, 0x17
        /*002a*/ 	.short	(.L_13 - .L_12)
.L_12:
        /*002c*/ 	.word	0x00000000
        /*0030*/ 	.short	0x000b
        /*0032*/ 	.short	0x0038
        /*0034*/ 	.byte	0x00, 0xf0, 0x11, 0x00


	//----- nvinfo : EIATTR_KPARAM_INFO
	.align		4
.L_13:
        /*0038*/ 	.byte	0x04, 0x17
        /*003a*/ 	.short	(.L_15 - .L_14)
.L_14:
        /*003c*/ 	.word	0x00000000
        /*0040*/ 	.short	0x000a
        /*0042*/ 	.short	0x0034
        /*0044*/ 	.byte	0x00, 0xf0, 0x11, 0x00


	//----- nvinfo : EIATTR_KPARAM_INFO
	.align		4
.L_15:
        /*0048*/ 	.byte	0x04, 0x17
        /*004a*/ 	.short	(.L_17 - .L_16)
.L_16:
        /*004c*/ 	.word	0x00000000
        /*0050*/ 	.short	0x0009
        /*0052*/ 	.short	0x0030
        /*0054*/ 	.byte	0x00, 0xf0, 0x11, 0x00


	//----- nvinfo : EIATTR_KPARAM_INFO
	.align		4
.L_17:
        /*0058*/ 	.byte	0x04, 0x17
        /*005a*/ 	.short	(.L_19 - .L_18)
.L_18:
        /*005c*/ 	.word	0x00000000
        /*0060*/ 	.short	0x0008
        /*0062*/ 	.short	0x002c
        /*0064*/ 	.byte	0x00, 0xf0, 0x11, 0x00


	//----- nvinfo : EIATTR_KPARAM_INFO
	.align		4
.L_19:
        /*0068*/ 	.byte	0x04, 0x17
        /*006a*/ 	.short	(.L_21 - .L_20)
.L_20:
        /*006c*/ 	.word	0x00000000
        /*0070*/ 	.short	0x0007
        /*0072*/ 	.short	0x0028
        /*0074*/ 	.byte	0x00, 0xf0, 0x11, 0x00


	//----- nvinfo : EIATTR_KPARAM_INFO
	.align		4
.L_21:
        /*0078*/ 	.byte	0x04, 0x17
        /*007a*/ 	.short	(.L_23 - .L_22)
.L_22:
        /*007c*/ 	.word	0x00000000
        /*0080*/ 	.short	0x0006
        /*0082*/ 	.short	0x0024
        /*0084*/ 	.byte	0x00, 0xf0, 0x11, 0x00


	//----- nvinfo : EIATTR_KPARAM_INFO
	.align		4
.L_23:
        /*0088*/ 	.byte	0x04, 0x17
        /*008a*/ 	.short	(.L_25 - .L_24)
.L_24:
        /*008c*/ 	.word	0x00000000
        /*0090*/ 	.short	0x0005
        /*0092*/ 	.short	0x0020
        /*0094*/ 	.byte	0x00, 0xf0, 0x11, 0x00


	//----- nvinfo : EIATTR_KPARAM_INFO
	.align		4
.L_25:
        /*0098*/ 	.byte	0x04, 0x17
        /*009a*/ 	.short	(.L_27 - .L_26)
.L_26:
        /*009c*/ 	.word	0x00000000
        /*00a0*/ 	.short	0x0004
        /*00a2*/ 	.short	0x001c
        /*00a4*/ 	.byte	0x00, 0xf0, 0x11, 0x00


	//----- nvinfo : EIATTR_KPARAM_INFO
	.align		4
.L_27:
        /*00a8*/ 	.byte	0x04, 0x17
        /*00aa*/ 	.short	(.L_29 - .L_28)
.L_28:
        /*00ac*/ 	.word	0x00000000
        /*00b0*/ 	.short	0x0003
        /*00b2*/ 	.short	0x0018
        /*00b4*/ 	.byte	0x00, 0xf0, 0x11, 0x00


	//----- nvinfo : EIATTR_KPARAM_INFO
	.align		4
.L_29:
        /*00b8*/ 	.byte	0x04, 0x17
        /*00ba*/ 	.short	(.L_31 - .L_30)
.L_30:
        /*00bc*/ 	.word	0x00000000
        /*00c0*/ 	.short	0x0002
        /*00c2*/ 	.short	0x0010
        /*00c4*/ 	.byte	0x00, 0xf4, 0x21, 0x00


	//----- nvinfo : EIATTR_KPARAM_INFO
	.align		4
.L_31:
        /*00c8*/ 	.byte	0x04, 0x17
        /*00ca*/ 	.short	(.L_33 - .L_32)
.L_32:
        /*00cc*/ 	.word	0x00000000
        /*00d0*/ 	.short	0x0001
        /*00d2*/ 	.short	0x0008
        /*00d4*/ 	.byte	0x00, 0xf4, 0x21, 0x00


	//----- nvinfo : EIATTR_KPARAM_INFO
	.align		4
.L_33:
        /*00d8*/ 	.byte	0x04, 0x17
        /*00da*/ 	.short	(.L_35 - .L_34)
.L_34:
        /*00dc*/ 	.word	0x00000000
        /*00e0*/ 	.short	0x0000
        /*00e2*/ 	.short	0x0000
        /*00e4*/ 	.byte	0x00, 0xf4, 0x21, 0x00


	//----- nvinfo : EIATTR_SPARSE_MMA_MASK
	.align		4
.L_35:
        /*00e8*/ 	.byte	0x03, 0x50
        /*00ea*/ 	.short	0x0000


	//----- nvinfo : EIATTR_MAXREG_COUNT
	.align		4
        /*00ec*/ 	.byte	0x03, 0x1b
        /*00ee*/ 	.short	0x00ff


	//----- nvinfo : EIATTR_NUM_BARRIERS
	.align		4
        /*00f0*/ 	.byte	0x02, 0x4c
        /*00f2*/ 	.byte	0x01
	.zero		1


	//----- nvinfo : EIATTR_ANNOTATIONS
	.align		4
        /*00f4*/ 	.byte	0x04, 0x55
        /*00f6*/ 	.short	(.L_37 - .L_36)


	//   ....[0]....
.L_36:
        /*00f8*/ 	.word	0x00000001
        /*00fc*/ 	.byte	0xb0, 0x00, 0x00, 0x00, 0x01, 0x00, 0x00, 0x00, 0x80, 0x05, 0x00, 0x00, 0x01, 0x00, 0x00, 0x00
        /* <DEDUP_REMOVED lines=488> */
        /*1f8c*/ 	.byte	0x40, 0x0b, 0x01, 0x00, 0x01, 0x00, 0x00, 0x00, 0x50, 0x0b, 0x01, 0x00


	//----- nvinfo : EIATTR_COOP_GROUP_MASK_REGIDS
	.align		4
.L_37:
        /*1f98*/ 	.byte	0x04, 0x29
        /*1f9a*/ 	.short	(.L_39 - .L_38)


	//   ....[0]....
.L_38:
        /*1f9c*/ 	.word	0xffffffff


	//   ....[1]....
        /*1fa0*/ 	.word	0xffffffff


	//   ....[2]....
        /*1fa4*/ 	.word	0xffffffff


	//   ....[3]....
        /*1fa8*/ 	.word	0xffffffff


	//   ....[4]....
        /*1fac*/ 	.word	0xffffffff


	//   ....[5]....
        /*1fb0*/ 	.word	0xffffffff


	//   ....[6]....
        /*1fb4*/ 	.word	0xffffffff


	//   ....[7]....
        /*1fb8*/ 	.word	0xffffffff


	//   ....[8]....
        /*1fbc*/ 	.word	0xffffffff


	//   ....[9]....
        /*1fc0*/ 	.word	0xffffffff


	//   ....[10]....
        /*1fc4*/ 	.word	0xffffffff


	//   ....[11]....
        /*1fc8*/ 	.word	0xffffffff


	//   ....[12]....
        /*1fcc*/ 	.word	0xffffffff


	//   ....[13]....
        /*1fd0*/ 	.word	0xffffffff


	//   ....[14]....
        /*1fd4*/ 	.word	0xffffffff


	//   ....[15]....
        /*1fd8*/ 	.word	0xffffffff


	//   ....[16]....
        /*1fdc*/ 	.word	0xffffffff


	//   ....[17]....
        /*1fe0*/ 	.word	0xffffffff


	//   ....[18]....
        /*1fe4*/ 	.word	0xffffffff


	//   ....[19]....
        /*1fe8*/ 	.word	0xffffffff


	//   ....[20]....
        /*1fec*/ 	.word	0xffffffff


	//   ....[21]....
        /*1ff0*/ 	.word	0xffffffff


	//   ....[22]....
        /*1ff4*/ 	.word	0xffffffff


	//   ....[23]....
        /*1ff8*/ 	.word	0xffffffff


	//   ....[24]....
        /*1ffc*/ 	.word	0xffffffff


	//   ....[25]....
        /*2000*/ 	.word	0xffffffff


	//   ....[26]....
        /*2004*/ 	.word	0xffffffff


	//   ....[27]....
        /*2008*/ 	.word	0xffffffff


	//   ....[28]....
        /*200c*/ 	.word	0xffffffff


	//   ....[29]....
        /*2010*/ 	.word	0xffffffff


	//   ....[30]....
        /*2014*/ 	.word	0xffffffff


	//   ....[31]....
        /*2018*/ 	.word	0xffffffff


	//   ....[32]....
        /*201c*/ 	.word	0xffffffff


	//   ....[33]....
        /*2020*/ 	.word	0xffffffff


	//   ....[34]....
        /*2024*/ 	.word	0xffffffff


	//   ....[35]....
        /*2028*/ 	.word	0xffffffff


	//   ....[36]....
        /*202c*/ 	.word	0xffffffff


	//   ....[37]....
        /*2030*/ 	.word	0xffffffff


	//   ....[38]....
        /*2034*/ 	.word	0xffffffff


	//   ....[39]....
        /*2038*/ 	.word	0xffffffff


	//   ....[40]....
        /*203c*/ 	.word	0xffffffff


	//   ....[41]....
        /*2040*/ 	.word	0xffffffff


	//   ....[42]....
        /*2044*/ 	.word	0xffffffff


	//   ....[43]....
        /*2048*/ 	.word	0xffffffff


	//   ....[44]....
        /*204c*/ 	.word	0xffffffff


	//   ....[45]....
        /*2050*/ 	.word	0xffffffff


	//   ....[46]....
        /*2054*/ 	.word	0xffffffff


	//   ....[47]....
        /*2058*/ 	.word	0xffffffff


	//   ....[48]....
        /*205c*/ 	.word	0xffffffff


	//   ....[49]....
        /*2060*/ 	.word	0xffffffff


	//   ....[50]....
        /*2064*/ 	.word	0xffffffff


	//   ....[51]....
        /*2068*/ 	.word	0xffffffff


	//   ....[52]....
        /*206c*/ 	.word	0xffffffff


	//   ....[53]....
        /*2070*/ 	.word	0xffffffff


	//   ....[54]....
        /*2074*/ 	.word	0xffffffff


	//   ....[55]....
        /*2078*/ 	.word	0xffffffff


	//   ....[56]....
        /*207c*/ 	.word	0xffffffff


	//   ....[57]....
        /*2080*/ 	.word	0xffffffff


	//   ....[58]....
        /*2084*/ 	.word	0xffffffff


	//   ....[59]....
        /*2088*/ 	.word	0xffffffff


	//   ....[60]....
        /*208c*/ 	.word	0xffffffff


	//   ....[61]....
        /*2090*/ 	.word	0xffffffff


	//   ....[62]....
        /*2094*/ 	.word	0xffffffff


	//   ....[63]....
        /*2098*/ 	.word	0xffffffff


	//   ....[64]....
        /*209c*/ 	.word	0xffffffff


	//   ....[65]....
        /*20a0*/ 	.word	0xffffffff


	//   ....[66]....
        /*20a4*/ 	.word	0xffffffff


	//   ....[67]....
        /*20a8*/ 	.word	0xffffffff


	//   ....[68]....
        /*20ac*/ 	.word	0xffffffff


	//   ....[69]....
        /*20b0*/ 	.word	0xffffffff


	//   ....[70]....
        /*20b4*/ 	.word	0xffffffff


	//   ....[71]....
        /*20b8*/ 	.word	0xffffffff


	//   ....[72]....
        /*20bc*/ 	.word	0xffffffff


	//   ....[73]....
        /*20c0*/ 	.word	0xffffffff


	//   ....[74]....
        /*20c4*/ 	.word	0xffffffff


	//   ....[75]....
        /*20c8*/ 	.word	0xffffffff


	//   ....[76]....
        /*20cc*/ 	.word	0xffffffff


	//   ....[77]....
        /*20d0*/ 	.word	0xffffffff


	//   ....[78]....
        /*20d4*/ 	.word	0xffffffff


	//   ....[79]....
        /*20d8*/ 	.word	0xffffffff


	//   ....[80]....
        /*20dc*/ 	.word	0xffffffff


	//   ....[81]....
        /*20e0*/ 	.word	0xffffffff


	//   ....[82]....
        /*20e4*/ 	.word	0xffffffff


	//   ....[83]....
        /*20e8*/ 	.word	0xffffffff


	//   ....[84]....
        /*20ec*/ 	.word	0xffffffff


	//   ....[85]....
        /*20f0*/ 	.word	0xffffffff


	//   ....[86]....
        /*20f4*/ 	.word	0xffffffff


	//   ....[87]....
        /*20f8*/ 	.word	0xffffffff


	//   ....[88]....
        /*20fc*/ 	.word	0xffffffff


	//   ....[89]....
        /*2100*/ 	.word	0xffffffff


	//   ....[90]....
        /*2104*/ 	.word	0xffffffff


	//   ....[91]....
        /*2108*/ 	.word	0xffffffff


	//   ....[92]....
        /*210c*/ 	.word	0xffffffff


	//   ....[93]....
        /*2110*/ 	.word	0xffffffff


	//   ....[94]....
        /*2114*/ 	.word	0xffffffff


	//   ....[95]....
        /*2118*/ 	.word	0xffffffff


	//   ....[96]....
        /*211c*/ 	.word	0xffffffff


	//   ....[97]....
        /*2120*/ 	.word	0xffffffff


	//   ....[98]....
        /*2124*/ 	.word	0xffffffff


	//   ....[99]....
        /*2128*/ 	.word	0xffffffff


	//   ....[100]....
        /*212c*/ 	.word	0xffffffff


	//   ....[101]....
        /*2130*/ 	.word	0xffffffff


	//   ....[102]....
        /*2134*/ 	.word	0xffffffff


	//   ....[103]....
        /*2138*/ 	.word	0xffffffff


	//   ....[104]....
        /*213c*/ 	.word	0xffffffff


	//   ....[105]....
        /*2140*/ 	.word	0xffffffff


	//   ....[106]....
        /*2144*/ 	.word	0xffffffff


	//   ....[107]....
        /*2148*/ 	.word	0xffffffff


	//   ....[108]....
        /*214c*/ 	.word	0xffffffff


	//   ....[109]....
        /*2150*/ 	.word	0xffffffff


	//   ....[110]....
        /*2154*/ 	.word	0xffffffff


	//   ....[111]....
        /*2158*/ 	.word	0xffffffff


	//   ....[112]....
        /*215c*/ 	.word	0xffffffff


	//   ....[113]....
        /*2160*/ 	.word	0xffffffff


	//   ....[114]....
        /*2164*/ 	.word	0xffffffff


	//   ....[115]....
        /*2168*/ 	.word	0xffffffff


	//   ....[116]....
        /*216c*/ 	.word	0xffffffff


	//   ....[117]....
        /*2170*/ 	.word	0xffffffff


	//   ....[118]....
        /*2174*/ 	.word	0xffffffff


	//   ....[119]....
        /*2178*/ 	.word	0xffffffff


	//   ....[120]....
        /*217c*/ 	.word	0xffffffff


	//   ....[121]....
        /*2180*/ 	.word	0xffffffff


	//   ....[122]....
        /*2184*/ 	.word	0xffffffff


	//   ....[123]....
        /*2188*/ 	.word	0xffffffff


	//   ....[124]....
        /*218c*/ 	.word	0xffffffff


	//   ....[125]....
        /*2190*/ 	.word	0xffffffff


	//   ....[126]....
        /*2194*/ 	.word	0xffffffff


	//   ....[127]....
        /*2198*/ 	.word	0xffffffff


	//   ....[128]....
        /*219c*/ 	.word	0xffffffff


	//   ....[129]....
        /*21a0*/ 	.word	0xffffffff


	//   ....[130]....
        /*21a4*/ 	.word	0xffffffff


	//   ....[131]....
        /*21a8*/ 	.word	0xffffffff


	//   ....[132]....
        /*21ac*/ 	.word	0xffffffff


	//   ....[133]....
        /*21b0*/ 	.word	0xffffffff


	//   ....[134]....
        /*21b4*/ 	.word	0xffffffff


	//   ....[135]....
        /*21b8*/ 	.word	0xffffffff


	//   ....[136]....
        /*21bc*/ 	.word	0xffffffff


	//   ....[137]....
        /*21c0*/ 	.word	0xffffffff


	//   ....[138]....
        /*21c4*/ 	.word	0xffffffff


	//   ....[139]....
        /*21c8*/ 	.word	0xffffffff


	//   ....[140]....
        /*21cc*/ 	.word	0xffffffff


	//   ....[141]....
        /*21d0*/ 	.word	0xffffffff


	//   ....[142]....
        /*21d4*/ 	.word	0xffffffff


	//   ....[143]....
        /*21d8*/ 	.word	0xffffffff


	//   ....[144]....
        /*21dc*/ 	.word	0xffffffff


	//   ....[145]....
        /*21e0*/ 	.word	0xffffffff


	//   ....[146]....
        /*21e4*/ 	.word	0xffffffff


	//   ....[147]....
        /*21e8*/ 	.word	0xffffffff


	//   ....[148]....
        /*21ec*/ 	.word	0xffffffff


	//   ....[149]....
        /*21f0*/ 	.word	0xffffffff


	//   ....[150]....
        /*21f4*/ 	.word	0xffffffff


	//   ....[151]....
        /*21f8*/ 	.word	0xffffffff


	//   ....[152]....
        /*21fc*/ 	.word	0xffffffff


	//   ....[153]....
        /*2200*/ 	.word	0xffffffff


	//   ....[154]....
        /*2204*/ 	.word	0xffffffff


	//   ....[155]....
        /*2208*/ 	.word	0xffffffff


	//   ....[156]....
        /*220c*/ 	.word	0xffffffff


	//   ....[157]....
        /*2210*/ 	.word	0xffffffff


	//   ....[158]....
        /*2214*/ 	.word	0xffffffff


	//   ....[159]....
        /*2218*/ 	.word	0xffffffff


	//   ....[160]....
        /*221c*/ 	.word	0xffffffff


	//   ....[161]....
        /*2220*/ 	.word	0xffffffff


	//   ....[162]....
        /*2224*/ 	.word	0xffffffff


	//   ....[163]....
        /*2228*/ 	.word	0xffffffff


	//   ....[164]....
        /*222c*/ 	.word	0xffffffff


	//   ....[165]....
        /*2230*/ 	.word	0xffffffff


	//   ....[166]....
        /*2234*/ 	.word	0xffffffff


	//   ....[167]....
        /*2238*/ 	.word	0xffffffff


	//   ....[168]....
        /*223c*/ 	.word	0xffffffff


	//   ....[169]....
        /*2240*/ 	.word	0xffffffff


	//   ....[170]....
        /*2244*/ 	.word	0xffffffff


	//   ....[171]....
        /*2248*/ 	.word	0xffffffff


	//   ....[172]....
        /*224c*/ 	.word	0xffffffff


	//   ....[173]....
        /*2250*/ 	.word	0xffffffff


	//   ....[174]....
        /*2254*/ 	.word	0xffffffff


	//   ....[175]....
        /*2258*/ 	.word	0xffffffff


	//   ....[176]....
        /*225c*/ 	.word	0xffffffff


	//   ....[177]....
        /*2260*/ 	.word	0xffffffff


	//   ....[178]....
        /*2264*/ 	.word	0xffffffff


	//   ....[179]....
        /*2268*/ 	.word	0xffffffff


	//   ....[180]....
        /*226c*/ 	.word	0xffffffff


	//   ....[181]....
        /*2270*/ 	.word	0xffffffff


	//   ....[182]....
        /*2274*/ 	.word	0xffffffff


	//   ....[183]....
        /*2278*/ 	.word	0xffffffff


	//   ....[184]....
        /*227c*/ 	.word	0xffffffff


	//   ....[185]....
        /*2280*/ 	.word	0xffffffff


	//   ....[186]....
        /*2284*/ 	.word	0xffffffff


	//   ....[187]....
        /*2288*/ 	.word	0xffffffff


	//   ....[188]....
        /*228c*/ 	.word	0xffffffff


	//   ....[189]....
        /*2290*/ 	.word	0xffffffff


	//   ....[190]....
        /*2294*/ 	.word	0xffffffff


	//   ....[191]....
        /*2298*/ 	.word	0xffffffff


	//   ....[192]....
        /*229c*/ 	.word	0xffffffff


	//   ....[193]....
        /*22a0*/ 	.word	0xffffffff


	//   ....[194]....
        /*22a4*/ 	.word	0xffffffff


	//   ....[195]....
        /*22a8*/ 	.word	0xffffffff


	//   ....[196]....
        /*22ac*/ 	.word	0xffffffff


	//   ....[197]....
        /*22b0*/ 	.word	0xffffffff


	//   ....[198]....
        /*22b4*/ 	.word	0xffffffff


	//   ....[199]....
        /*22b8*/ 	.word	0xffffffff


	//   ....[200]....
        /*22bc*/ 	.word	0xffffffff


	//   ....[201]....
        /*22c0*/ 	.word	0xffffffff


	//   ....[202]....
        /*22c4*/ 	.word	0xffffffff


	//   ....[203]....
        /*22c8*/ 	.word	0xffffffff


	//   ....[204]....
        /*22cc*/ 	.word	0xffffffff


	//   ....[205]....
        /*22d0*/ 	.word	0xffffffff


	//   ....[206]....
        /*22d4*/ 	.word	0xffffffff


	//   ....[207]....
        /*22d8*/ 	.word	0xffffffff


	//   ....[208]....
        /*22dc*/ 	.word	0xffffffff


	//   ....[209]....
        /*22e0*/ 	.word	0xffffffff


	//   ....[210]....
        /*22e4*/ 	.word	0xffffffff


	//   ....[211]....
        /*22e8*/ 	.word	0xffffffff


	//   ....[212]....
        /*22ec*/ 	.word	0xffffffff


	//   ....[213]....
        /*22f0*/ 	.word	0xffffffff


	//   ....[214]....
        /*22f4*/ 	.word	0xffffffff


	//   ....[215]....
        /*22f8*/ 	.word	0xffffffff


	//   ....[216]....
        /*22fc*/ 	.word	0xffffffff


	//   ....[217]....
        /*2300*/ 	.word	0xffffffff


	//   ....[218]....
        /*2304*/ 	.word	0xffffffff


	//   ....[219]....
        /*2308*/ 	.word	0xffffffff


	//   ....[220]....
        /*230c*/ 	.word	0xffffffff


	//   ....[221]....
        /*2310*/ 	.word	0xffffffff


	//   ....[222]....
        /*2314*/ 	.word	0xffffffff


	//   ....[223]....
        /*2318*/ 	.word	0xffffffff


	//   ....[224]....
        /*231c*/ 	.word	0xffffffff


	//   ....[225]....
        /*2320*/ 	.word	0xffffffff


	//   ....[226]....
        /*2324*/ 	.word	0xffffffff


	//   ....[227]....
        /*2328*/ 	.word	0xffffffff


	//   ....[228]....
        /*232c*/ 	.word	0xffffffff


	//   ....[229]....
        /*2330*/ 	.word	0xffffffff


	//   ....[230]....
        /*2334*/ 	.word	0xffffffff


	//   ....[231]....
        /*2338*/ 	.word	0xffffffff


	//   ....[232]....
        /*233c*/ 	.word	0xffffffff


	//   ....[233]....
        /*2340*/ 	.word	0xffffffff


	//   ....[234]....
        /*2344*/ 	.word	0xffffffff


	//   ....[235]....
        /*2348*/ 	.word	0xffffffff


	//   ....[236]....
        /*234c*/ 	.word	0xffffffff


	//   ....[237]....
        /*2350*/ 	.word	0xffffffff


	//   ....[238]....
        /*2354*/ 	.word	0xffffffff


	//   ....[239]....
        /*2358*/ 	.word	0xffffffff


	//   ....[240]....
        /*235c*/ 	.word	0xffffffff


	//   ....[241]....
        /*2360*/ 	.word	0xffffffff


	//   ....[242]....
        /*2364*/ 	.word	0xffffffff


	//   ....[243]....
        /*2368*/ 	.word	0xffffffff


	//   ....[244]....
        /*236c*/ 	.word	0xffffffff


	//   ....[245]....
        /*2370*/ 	.word	0xffffffff


	//   ....[246]....
        /*2374*/ 	.word	0xffffffff


	//   ....[247]....
        /*2378*/ 	.word	0xffffffff


	//   ....[248]....
        /*237c*/ 	.word	0xffffffff


	//   ....[249]....
        /*2380*/ 	.word	0xffffffff


	//   ....[250]....
        /*2384*/ 	.word	0xffffffff


	//   ....[251]....
        /*2388*/ 	.word	0xffffffff


	//   ....[252]....
        /*238c*/ 	.word	0xffffffff


	//   ....[253]....
        /*2390*/ 	.word	0xffffffff


	//   ....[254]....
        /*2394*/ 	.word	0xffffffff


	//   ....[255]....
        /*2398*/ 	.word	0xffffffff


	//   ....[0]....
        /*239c*/ 	.word	0xffffffff


	//   ....[1]....
        /*23a0*/ 	.word	0xffffffff


	//   ....[2]....
        /*23a4*/ 	.word	0xffffffff


	//   ....[3]....
        /*23a8*/ 	.word	0xffffffff


	//   ....[4]....
        /*23ac*/ 	.word	0xffffffff


	//   ....[5]....
        /*23b0*/ 	.word	0xffffffff


	//   ....[6]....
        /*23b4*/ 	.word	0xffffffff


	//   ....[7]....
        /*23b8*/ 	.word	0xffffffff


	//   ....[8]....
        /*23bc*/ 	.word	0xffffffff


	//   ....[9]....
        /*23c0*/ 	.word	0xffffffff


	//   ....[10]....
        /*23c4*/ 	.word	0xffffffff


	//   ....[11]....
        /*23c8*/ 	.word	0xffffffff


	//   ....[12]....
        /*23cc*/ 	.word	0xffffffff


	//   ....[13]....
        /*23d0*/ 	.word	0xffffffff


	//   ....[14]....
        /*23d4*/ 	.word	0xffffffff


	//   ....[15]....
        /*23d8*/ 	.word	0xffffffff


	//   ....[16]....
        /*23dc*/ 	.word	0xffffffff


	//   ....[17]....
        /*23e0*/ 	.word	0xffffffff


	//   ....[18]....
        /*23e4*/ 	.word	0xffffffff


	//   ....[19]....
        /*23e8*/ 	.word	0xffffffff


	//   ....[20]....
        /*23ec*/ 	.word	0xffffffff


	//   ....[21]....
        /*23f0*/ 	.word	0xffffffff


	//   ....[22]....
        /*23f4*/ 	.word	0xffffffff


	//   ....[23]....
        /*23f8*/ 	.word	0xffffffff


	//   ....[24]....
        /*23fc*/ 	.word	0xffffffff


	//   ....[25]....
        /*2400*/ 	.word	0xffffffff


	//   ....[26]....
        /*2404*/ 	.word	0xffffffff


	//   ....[27]....
        /*2408*/ 	.word	0xffffffff


	//   ....[28]....
        /*240c*/ 	.word	0xffffffff


	//   ....[29]....
        /*2410*/ 	.word	0xffffffff


	//   ....[30]....
        /*2414*/ 	.word	0xffffffff


	//   ....[31]....
        /*2418*/ 	.word	0xffffffff


	//   ....[32]....
        /*241c*/ 	.word	0xffffffff


	//   ....[33]....
        /*2420*/ 	.word	0xffffffff


	//   ....[34]....
        /*2424*/ 	.word	0xffffffff


	//   ....[35]....
        /*2428*/ 	.word	0xffffffff


	//   ....[36]....
        /*242c*/ 	.word	0xffffffff


	//   ....[37]....
        /*2430*/ 	.word	0xffffffff


	//   ....[38]....
        /*2434*/ 	.word	0xffffffff


	//   ....[39]....
        /*2438*/ 	.word	0xffffffff


	//   ....[40]....
        /*243c*/ 	.word	0xffffffff


	//   ....[41]....
        /*2440*/ 	.word	0xffffffff


	//   ....[42]....
        /*2444*/ 	.word	0xffffffff


	//   ....[43]....
        /*2448*/ 	.word	0xffffffff


	//   ....[44]....
        /*244c*/ 	.word	0xffffffff


	//   ....[45]....
        /*2450*/ 	.word	0xffffffff


	//   ....[46]....
        /*2454*/ 	.word	0xffffffff


	//   ....[47]....
        /*2458*/ 	.word	0xffffffff


	//   ....[48]....
        /*245c*/ 	.word	0xffffffff


	//   ....[49]....
        /*2460*/ 	.word	0xffffffff


	//   ....[50]....
        /*2464*/ 	.word	0xffffffff


	//   ....[51]....
        /*2468*/ 	.word	0xffffffff


	//   ....[52]....
        /*246c*/ 	.word	0xffffffff


	//   ....[53]....
        /*2470*/ 	.word	0xffffffff


	//   ....[54]....
        /*2474*/ 	.word	0xffffffff


	//   ....[55]....
        /*2478*/ 	.word	0xffffffff


	//   ....[56]....
        /*247c*/ 	.word	0xffffffff


	//   ....[57]....
        /*2480*/ 	.word	0xffffffff


	//   ....[58]....
        /*2484*/ 	.word	0xffffffff


	//   ....[59]....
        /*2488*/ 	.word	0xffffffff


	//   ....[60]....
        /*248c*/ 	.word	0xffffffff


	//   ....[61]....
        /*2490*/ 	.word	0xffffffff


	//   ....[62]....
        /*2494*/ 	.word	0xffffffff


	//   ....[63]....
        /*2498*/ 	.word	0xffffffff


	//   ....[64]....
        /*249c*/ 	.word	0xffffffff


	//   ....[65]....
        /*24a0*/ 	.word	0xffffffff


	//   ....[66]....
        /*24a4*/ 	.word	0xffffffff


	//   ....[67]....
        /*24a8*/ 	.word	0xffffffff


	//   ....[68]....
        /*24ac*/ 	.word	0xffffffff


	//   ....[69]....
        /*24b0*/ 	.word	0xffffffff


	//   ....[70]....
        /*24b4*/ 	.word	0xffffffff


	//   ....[71]....
        /*24b8*/ 	.word	0xffffffff


	//   ....[72]....
        /*24bc*/ 	.word	0xffffffff


	//   ....[73]....
        /*24c0*/ 	.word	0xffffffff


	//   ....[74]....
        /*24c4*/ 	.word	0xffffffff


	//   ....[75]....
        /*24c8*/ 	.word	0xffffffff


	//   ....[76]....
        /*24cc*/ 	.word	0xffffffff


	//   ....[77]....
        /*24d0*/ 	.word	0xffffffff


	//   ....[78]....
        /*24d4*/ 	.word	0xffffffff


	//   ....[79]....
        /*24d8*/ 	.word	0xffffffff


	//   ....[80]....
        /*24dc*/ 	.word	0xffffffff


	//   ....[81]....
        /*24e0*/ 	.word	0xffffffff


	//   ....[82]....
        /*24e4*/ 	.word	0xffffffff


	//   ....[83]....
        /*24e8*/ 	.word	0xffffffff


	//   ....[84]....
        /*24ec*/ 	.word	0xffffffff


	//   ....[85]....
        /*24f0*/ 	.word	0xffffffff


	//   ....[86]....
        /*24f4*/ 	.word	0xffffffff


	//   ....[87]....
        /*24f8*/ 	.word	0xffffffff


	//   ....[88]....
        /*24fc*/ 	.word	0xffffffff


	//   ....[89]....
        /*2500*/ 	.word	0xffffffff


	//   ....[90]....
        /*2504*/ 	.word	0xffffffff


	//   ....[91]....
        /*2508*/ 	.word	0xffffffff


	//   ....[92]....
        /*250c*/ 	.word	0xffffffff


	//   ....[93]....
        /*2510*/ 	.word	0xffffffff


	//   ....[94]....
        /*2514*/ 	.word	0xffffffff


	//   ....[95]....
        /*2518*/ 	.word	0xffffffff


	//   ....[96]....
        /*251c*/ 	.word	0xffffffff


	//   ....[97]....
        /*2520*/ 	.word	0xffffffff


	//   ....[98]....
        /*2524*/ 	.word	0xffffffff


	//   ....[99]....
        /*2528*/ 	.word	0xffffffff


	//   ....[100]....
        /*252c*/ 	.word	0xffffffff


	//   ....[101]....
        /*2530*/ 	.word	0xffffffff


	//   ....[102]....
        /*2534*/ 	.word	0xffffffff


	//   ....[103]....
        /*2538*/ 	.word	0xffffffff


	//   ....[104]....
        /*253c*/ 	.word	0xffffffff


	//   ....[105]....
        /*2540*/ 	.word	0xffffffff


	//   ....[106]....
        /*2544*/ 	.word	0xffffffff


	//   ....[107]....
        /*2548*/ 	.word	0xffffffff


	//   ....[108]....
        /*254c*/ 	.word	0xffffffff


	//   ....[109]....
        /*2550*/ 	.word	0xffffffff


	//   ....[110]....
        /*2554*/ 	.word	0xffffffff


	//   ....[111]....
        /*2558*/ 	.word	0xffffffff


	//   ....[112]....
        /*255c*/ 	.word	0xffffffff


	//   ....[113]....
        /*2560*/ 	.word	0xffffffff


	//   ....[114]....
        /*2564*/ 	.word	0xffffffff


	//   ....[115]....
        /*2568*/ 	.word	0xffffffff


	//   ....[116]....
        /*256c*/ 	.word	0xffffffff


	//   ....[117]....
        /*2570*/ 	.word	0xffffffff


	//   ....[118]....
        /*2574*/ 	.word	0xffffffff


	//   ....[119]....
        /*2578*/ 	.word	0xffffffff


	//   ....[120]....
        /*257c*/ 	.word	0xffffffff


	//   ....[121]....
        /*2580*/ 	.word	0xffffffff


	//   ....[122]....
        /*2584*/ 	.word	0xffffffff


	//   ....[123]....
        /*2588*/ 	.word	0xffffffff


	//   ....[124]....
        /*258c*/ 	.word	0xffffffff


	//   ....[125]....
        /*2590*/ 	.word	0xffffffff


	//   ....[126]....
        /*2594*/ 	.word	0xffffffff


	//   ....[127]....
        /*2598*/ 	.word	0xffffffff


	//   ....[128]....
        /*259c*/ 	.word	0xffffffff


	//   ....[129]....
        /*25a0*/ 	.word	0xffffffff


	//   ....[130]....
        /*25a4*/ 	.word	0xffffffff


	//   ....[131]....
        /*25a8*/ 	.word	0xffffffff


	//   ....[132]....
        /*25ac*/ 	.word	0xffffffff


	//   ....[133]....
        /*25b0*/ 	.word	0xffffffff


	//   ....[134]....
        /*25b4*/ 	.word	0xffffffff


	//   ....[135]....
        /*25b8*/ 	.word	0xffffffff


	//   ....[136]....
        /*25bc*/ 	.word	0xffffffff


	//   ....[137]....
        /*25c0*/ 	.word	0xffffffff


	//   ....[138]....
        /*25c4*/ 	.word	0xffffffff


	//   ....[139]....
        /*25c8*/ 	.word	0xffffffff


	//   ....[140]....
        /*25cc*/ 	.word	0xffffffff


	//   ....[141]....
        /*25d0*/ 	.word	0xffffffff


	//   ....[142]....
        /*25d4*/ 	.word	0xffffffff


	//   ....[143]....
        /*25d8*/ 	.word	0xffffffff


	//   ....[144]....
        /*25dc*/ 	.word	0xffffffff


	//   ....[145]....
        /*25e0*/ 	.word	0xffffffff


	//   ....[146]....
        /*25e4*/ 	.word	0xffffffff


	//   ....[147]....
        /*25e8*/ 	.word	0xffffffff


	//   ....[148]....
        /*25ec*/ 	.word	0xffffffff


	//   ....[149]....
        /*25f0*/ 	.word	0xffffffff


	//   ....[150]....
        /*25f4*/ 	.word	0xffffffff


	//   ....[151]....
        /*25f8*/ 	.word	0xffffffff


	//   ....[152]....
        /*25fc*/ 	.word	0xffffffff


	//   ....[153]....
        /*2600*/ 	.word	0xffffffff


	//   ....[154]....
        /*2604*/ 	.word	0xffffffff


	//   ....[155]....
        /*2608*/ 	.word	0xffffffff


	//   ....[156]....
        /*260c*/ 	.word	0xffffffff


	//   ....[157]....
        /*2610*/ 	.word	0xffffffff


	//   ....[158]....
        /*2614*/ 	.word	0xffffffff


	//   ....[159]....
        /*2618*/ 	.word	0xffffffff


	//   ....[160]....
        /*261c*/ 	.word	0xffffffff


	//   ....[161]....
        /*2620*/ 	.word	0xffffffff


	//   ....[162]....
        /*2624*/ 	.word	0xffffffff


	//   ....[163]....
        /*2628*/ 	.word	0xffffffff


	//   ....[164]....
        /*262c*/ 	.word	0xffffffff


	//   ....[165]....
        /*2630*/ 	.word	0xffffffff


	//   ....[166]....
        /*2634*/ 	.word	0xffffffff


	//   ....[167]....
        /*2638*/ 	.word	0xffffffff


	//   ....[168]....
        /*263c*/ 	.word	0xffffffff


	//   ....[169]....
        /*2640*/ 	.word	0xffffffff


	//   ....[170]....
        /*2644*/ 	.word	0xffffffff


	//   ....[171]....
        /*2648*/ 	.word	0xffffffff


	//   ....[172]....
        /*264c*/ 	.word	0xffffffff


	//   ....[173]....
        /*2650*/ 	.word	0xffffffff


	//   ....[174]....
        /*2654*/ 	.word	0xffffffff


	//   ....[175]....
        /*2658*/ 	.word	0xffffffff


	//   ....[176]....
        /*265c*/ 	.word	0xffffffff


	//   ....[177]....
        /*2660*/ 	.word	0xffffffff


	//   ....[178]....
        /*2664*/ 	.word	0xffffffff


	//   ....[179]....
        /*2668*/ 	.word	0xffffffff


	//   ....[180]....
        /*266c*/ 	.word	0xffffffff


	//   ....[181]....
        /*2670*/ 	.word	0xffffffff


	//   ....[182]....
        /*2674*/ 	.word	0xffffffff


	//   ....[183]....
        /*2678*/ 	.word	0xffffffff


	//   ....[184]....
        /*267c*/ 	.word	0xffffffff


	//   ....[185]....
        /*2680*/ 	.word	0xffffffff


	//   ....[186]....
        /*2684*/ 	.word	0xffffffff


	//   ....[187]....
        /*2688*/ 	.word	0xffffffff


	//   ....[188]....
        /*268c*/ 	.word	0xffffffff


	//   ....[189]....
        /*2690*/ 	.word	0xffffffff


	//   ....[190]....
        /*2694*/ 	.word	0xffffffff


	//   ....[191]....
        /*2698*/ 	.word	0xffffffff


	//   ....[192]....
        /*269c*/ 	.word	0xffffffff


	//   ....[193]....
        /*26a0*/ 	.word	0xffffffff


	//   ....[194]....
        /*26a4*/ 	.word	0xffffffff


	//   ....[195]....
        /*26a8*/ 	.word	0xffffffff


	//   ....[196]....
        /*26ac*/ 	.word	0xffffffff


	//   ....[197]....
        /*26b0*/ 	.word	0xffffffff


	//   ....[198]....
        /*26b4*/ 	.word	0xffffffff


	//   ....[199]....
        /*26b8*/ 	.word	0xffffffff


	//   ....[200]....
        /*26bc*/ 	.word	0xffffffff


	//   ....[201]....
        /*26c0*/ 	.word	0xffffffff


	//   ....[202]....
        /*26c4*/ 	.word	0xffffffff


	//   ....[203]....
        /*26c8*/ 	.word	0xffffffff


	//   ....[204]....
        /*26cc*/ 	.word	0xffffffff


	//   ....[205]....
        /*26d0*/ 	.word	0xffffffff


	//   ....[206]....
        /*26d4*/ 	.word	0xffffffff


	//   ....[207]....
        /*26d8*/ 	.word	0xffffffff


	//   ....[208]....
        /*26dc*/ 	.word	0xffffffff


	//   ....[209]....
        /*26e0*/ 	.word	0xffffffff


	//   ....[210]....
        /*26e4*/ 	.word	0xffffffff


	//   ....[211]....
        /*26e8*/ 	.word	0xffffffff


	//   ....[212]....
        /*26ec*/ 	.word	0xffffffff


	//   ....[213]....
        /*26f0*/ 	.word	0xffffffff


	//   ....[214]....
        /*26f4*/ 	.word	0xffffffff


	//   ....[215]....
        /*26f8*/ 	.word	0xffffffff


	//   ....[216]....
        /*26fc*/ 	.word	0xffffffff


	//   ....[217]....
        /*2700*/ 	.word	0xffffffff


	//   ....[218]....
        /*2704*/ 	.word	0xffffffff


	//   ....[219]....
        /*2708*/ 	.word	0xffffffff


	//   ....[220]....
        /*270c*/ 	.word	0xffffffff


	//   ....[221]....
        /*2710*/ 	.word	0xffffffff


	//   ....[222]....
        /*2714*/ 	.word	0xffffffff


	//   ....[223]....
        /*2718*/ 	.word	0xffffffff


	//   ....[224]....
        /*271c*/ 	.word	0xffffffff


	//   ....[225]....
        /*2720*/ 	.word	0xffffffff


	//   ....[226]....
        /*2724*/ 	.word	0xffffffff


	//   ....[227]....
        /*2728*/ 	.word	0xffffffff


	//   ....[228]....
        /*272c*/ 	.word	0xffffffff


	//   ....[229]....
        /*2730*/ 	.word	0xffffffff


	//   ....[230]....
        /*2734*/ 	.word	0xffffffff


	//   ....[231]....
        /*2738*/ 	.word	0xffffffff


	//   ....[232]....
        /*273c*/ 	.word	0xffffffff


	//   ....[233]....
        /*2740*/ 	.word	0xffffffff


	//   ....[234]....
        /*2744*/ 	.word	0xffffffff


	//   ....[235]....
        /*2748*/ 	.word	0xffffffff


	//   ....[236]....
        /*274c*/ 	.word	0xffffffff


	//   ....[237]....
        /*2750*/ 	.word	0xffffffff


	//   ....[238]....
        /*2754*/ 	.word	0xffffffff


	//   ....[239]....
        /*2758*/ 	.word	0xffffffff


	//   ....[240]....
        /*275c*/ 	.word	0xffffffff


	//   ....[241]....
        /*2760*/ 	.word	0xffffffff


	//   ....[242]....
        /*2764*/ 	.word	0xffffffff


	//   ....[243]....
        /*2768*/ 	.word	0xffffffff


	//   ....[244]....
        /*276c*/ 	.word	0xffffffff


	//   ....[245]....
        /*2770*/ 	.word	0xffffffff


	//   ....[246]....
        /*2774*/ 	.word	0xffffffff


	//   ....[247]....
        /*2778*/ 	.word	0xffffffff


	//   ....[248]....
        /*277c*/ 	.word	0xffffffff


	//   ....[249]....
        /*2780*/ 	.word	0xffffffff


	//   ....[250]....
        /*2784*/ 	.word	0xffffffff


	//   ....[251]....
        /*2788*/ 	.word	0xffffffff


	//   ....[252]....
        /*278c*/ 	.word	0xffffffff


	//   ....[253]....
        /*2790*/ 	.word	0xffffffff


	//   ....[254]....
        /*2794*/ 	.word	0xffffffff


	//   ....[255]....
        /*2798*/ 	.word	0xffffffff


	//   ....[0]....
        /*279c*/ 	.word	0xffffffff


	//   ....[1]....
        /*27a0*/ 	.word	0xffffffff


	//   ....[2]....
        /*27a4*/ 	.word	0xffffffff


	//   ....[3]....
        /*27a8*/ 	.word	0xffffffff


	//   ....[4]....
        /*27ac*/ 	.word	0xffffffff


	//   ....[5]....
        /*27b0*/ 	.word	0xffffffff


	//   ....[6]....
        /*27b4*/ 	.word	0xffffffff


	//   ....[7]....
        /*27b8*/ 	.word	0xffffffff


	//   ....[8]....
        /*27bc*/ 	.word	0xffffffff


	//   ....[9]....
        /*27c0*/ 	.word	0xffffffff


	//   ....[10]....
        /*27c4*/ 	.word	0xffffffff


	//   ....[11]....
        /*27c8*/ 	.word	0xffffffff


	//   ....[12]....
        /*27cc*/ 	.word	0xffffffff


	//   ....[13]....
        /*27d0*/ 	.word	0xffffffff


	//   ....[14]....
        /*27d4*/ 	.word	0xffffffff


	//   ....[15]....
        /*27d8*/ 	.word	0xffffffff


	//   ....[16]....
        /*27dc*/ 	.word	0xffffffff


	//   ....[17]....
        /*27e0*/ 	.word	0xffffffff


	//   ....[18]....
        /*27e4*/ 	.word	0xffffffff


	//   ....[19]....
        /*27e8*/ 	.word	0xffffffff


	//   ....[20]....
        /*27ec*/ 	.word	0xffffffff


	//   ....[21]....
        /*27f0*/ 	.word	0xffffffff


	//   ....[22]....
        /*27f4*/ 	.word	0xffffffff


	//   ....[23]....
        /*27f8*/ 	.word	0xffffffff


	//   ....[24]....
        /*27fc*/ 	.word	0xffffffff


	//   ....[25]....
        /*2800*/ 	.word	0xffffffff


	//   ....[26]....
        /*2804*/ 	.word	0xffffffff


	//   ....[27]....
        /*2808*/ 	.word	0xffffffff


	//   ....[28]....
        /*280c*/ 	.word	0xffffffff


	//   ....[29]....
        /*2810*/ 	.word	0xffffffff


	//   ....[30]....
        /*2814*/ 	.word	0xffffffff


	//   ....[31]....
        /*2818*/ 	.word	0xffffffff


	//   ....[32]....
        /*281c*/ 	.word	0xffffffff


	//   ....[33]....
        /*2820*/ 	.word	0xffffffff


	//   ....[34]....
        /*2824*/ 	.word	0xffffffff


	//   ....[35]....
        /*2828*/ 	.word	0xffffffff


	//   ....[36]....
        /*282c*/ 	.word	0xffffffff


	//   ....[37]....
        /*2830*/ 	.word	0xffffffff


	//   ....[38]....
        /*2834*/ 	.word	0xffffffff


	//   ....[39]....
        /*2838*/ 	.word	0xffffffff


	//   ....[40]....
        /*283c*/ 	.word	0xffffffff


	//   ....[41]....
        /*2840*/ 	.word	0xffffffff


	//   ....[42]....
        /*2844*/ 	.word	0xffffffff


	//   ....[43]....
        /*2848*/ 	.word	0xffffffff


	//   ....[44]....
        /*284c*/ 	.word	0xffffffff


	//   ....[45]....
        /*2850*/ 	.word	0xffffffff


	//   ....[46]....
        /*2854*/ 	.word	0xffffffff


	//   ....[47]....
        /*2858*/ 	.word	0xffffffff


	//   ....[48]....
        /*285c*/ 	.word	0xffffffff


	//   ....[49]....
        /*2860*/ 	.word	0xffffffff


	//   ....[50]....
        /*2864*/ 	.word	0xffffffff


	//   ....[51]....
        /*2868*/ 	.word	0xffffffff


	//   ....[52]....
        /*286c*/ 	.word	0xffffffff


	//   ....[53]....
        /*2870*/ 	.word	0xffffffff


	//   ....[54]....
        /*2874*/ 	.word	0xffffffff


	//   ....[55]....
        /*2878*/ 	.word	0xffffffff


	//   ....[56]....
        /*287c*/ 	.word	0xffffffff


	//   ....[57]....
        /*2880*/ 	.word	0xffffffff


	//   ....[58]....
        /*2884*/ 	.word	0xffffffff


	//   ....[59]....
        /*2888*/ 	.word	0xffffffff


	//   ....[60]....
        /*288c*/ 	.word	0xffffffff


	//   ....[61]....
        /*2890*/ 	.word	0xffffffff


	//   ....[62]....
        /*2894*/ 	.word	0xffffffff


	//   ....[63]....
        /*2898*/ 	.word	0xffffffff


	//   ....[64]....
        /*289c*/ 	.word	0xffffffff


	//   ....[65]....
        /*28a0*/ 	.word	0xffffffff


	//   ....[66]....
        /*28a4*/ 	.word	0xffffffff


	//   ....[67]....
        /*28a8*/ 	.word	0xffffffff


	//   ....[68]....
        /*28ac*/ 	.word	0xffffffff


	//   ....[69]....
        /*28b0*/ 	.word	0xffffffff


	//   ....[70]....
        /*28b4*/ 	.word	0xffffffff


	//   ....[71]....
        /*28b8*/ 	.word	0xffffffff


	//   ....[72]....
        /*28bc*/ 	.word	0xffffffff


	//   ....[73]....
        /*28c0*/ 	.word	0xffffffff


	//   ....[74]....
        /*28c4*/ 	.word	0xffffffff


	//   ....[75]....
        /*28c8*/ 	.word	0xffffffff


	//   ....[76]....
        /*28cc*/ 	.word	0xffffffff


	//   ....[77]....
        /*28d0*/ 	.word	0xffffffff


	//   ....[78]....
        /*28d4*/ 	.word	0xffffffff


	//   ....[79]....
        /*28d8*/ 	.word	0xffffffff


	//   ....[80]....
        /*28dc*/ 	.word	0xffffffff


	//   ....[81]....
        /*28e0*/ 	.word	0xffffffff


	//   ....[82]....
        /*28e4*/ 	.word	0xffffffff


	//   ....[83]....
        /*28e8*/ 	.word	0xffffffff


	//   ....[84]....
        /*28ec*/ 	.word	0xffffffff


	//   ....[85]....
        /*28f0*/ 	.word	0xffffffff


	//   ....[86]....
        /*28f4*/ 	.word	0xffffffff


	//   ....[87]....
        /*28f8*/ 	.word	0xffffffff


	//   ....[88]....
        /*28fc*/ 	.word	0xffffffff


	//   ....[89]....
        /*2900*/ 	.word	0xffffffff


	//   ....[90]....
        /*2904*/ 	.word	0xffffffff


	//   ....[91]....
        /*2908*/ 	.word	0xffffffff


	//   ....[92]....
        /*290c*/ 	.word	0xffffffff


	//   ....[93]....
        /*2910*/ 	.word	0xffffffff


	//   ....[94]....
        /*2914*/ 	.word	0xffffffff


	//   ....[95]....
        /*2918*/ 	.word	0xffffffff


	//   ....[96]....
        /*291c*/ 	.word	0xffffffff


	//   ....[97]....
        /*2920*/ 	.word	0xffffffff


	//   ....[98]....
        /*2924*/ 	.word	0xffffffff


	//   ....[99]....
        /*2928*/ 	.word	0xffffffff


	//   ....[100]....
        /*292c*/ 	.word	0xffffffff


	//   ....[101]....
        /*2930*/ 	.word	0xffffffff


	//   ....[102]....
        /*2934*/ 	.word	0xffffffff


	//   ....[103]....
        /*2938*/ 	.word	0xffffffff


	//   ....[104]....
        /*293c*/ 	.word	0xffffffff


	//   ....[105]....
        /*2940*/ 	.word	0xffffffff


	//   ....[106]....
        /*2944*/ 	.word	0xffffffff


	//   ....[107]....
        /*2948*/ 	.word	0xffffffff


	//   ....[108]....
        /*294c*/ 	.word	0xffffffff


	//   ....[109]....
        /*2950*/ 	.word	0xffffffff


	//   ....[110]....
        /*2954*/ 	.word	0xffffffff


	//   ....[111]....
        /*2958*/ 	.word	0xffffffff


	//   ....[112]....
        /*295c*/ 	.word	0xffffffff


	//   ....[113]....
        /*2960*/ 	.word	0xffffffff


	//   ....[114]....
        /*2964*/ 	.word	0xffffffff


	//   ....[115]....
        /*2968*/ 	.word	0xffffffff


	//   ....[116]....
        /*296c*/ 	.word	0xffffffff


	//   ....[117]....
        /*2970*/ 	.word	0xffffffff


	//   ....[118]....
        /*2974*/ 	.word	0xffffffff


	//   ....[119]....
        /*2978*/ 	.word	0xffffffff


	//   ....[120]....
        /*297c*/ 	.word	0xffffffff


	//   ....[121]....
        /*2980*/ 	.word	0xffffffff


	//   ....[122]....
        /*2984*/ 	.word	0xffffffff


	//   ....[123]....
        /*2988*/ 	.word	0xffffffff


	//   ....[124]....
        /*298c*/ 	.word	0xffffffff


	//   ....[125]....
        /*2990*/ 	.word	0xffffffff


	//   ....[126]....
        /*2994*/ 	.word	0xffffffff


	//   ....[127]....
        /*2998*/ 	.word	0xffffffff


	//   ....[128]....
        /*299c*/ 	.word	0xffffffff


	//   ....[129]....
        /*29a0*/ 	.word	0xffffffff


	//   ....[130]....
        /*29a4*/ 	.word	0xffffffff


	//   ....[131]....
        /*29a8*/ 	.word	0xffffffff


	//   ....[132]....
        /*29ac*/ 	.word	0xffffffff


	//   ....[133]....
        /*29b0*/ 	.word	0xffffffff


	//   ....[134]....
        /*29b4*/ 	.word	0xffffffff


	//   ....[135]....
        /*29b8*/ 	.word	0xffffffff


	//   ....[136]....
        /*29bc*/ 	.word	0xffffffff


	//   ....[137]....
        /*29c0*/ 	.word	0xffffffff


	//   ....[138]....
        /*29c4*/ 	.word	0xffffffff


	//   ....[139]....
        /*29c8*/ 	.word	0xffffffff


	//   ....[140]....
        /*29cc*/ 	.word	0xffffffff


	//   ....[141]....
        /*29d0*/ 	.word	0xffffffff


	//   ....[142]....
        /*29d4*/ 	.word	0xffffffff


	//   ....[143]....
        /*29d8*/ 	.word	0xffffffff


	//   ....[144]....
        /*29dc*/ 	.word	0xffffffff


	//   ....[145]....
        /*29e0*/ 	.word	0xffffffff


	//   ....[146]....
        /*29e4*/ 	.word	0xffffffff


	//   ....[147]....
        /*29e8*/ 	.word	0xffffffff


	//   ....[148]....
        /*29ec*/ 	.word	0xffffffff


	//   ....[149]....
        /*29f0*/ 	.word	0xffffffff


	//   ....[150]....
        /*29f4*/ 	.word	0xffffffff


	//   ....[151]....
        /*29f8*/ 	.word	0xffffffff


	//   ....[152]....
        /*29fc*/ 	.word	0xffffffff


	//   ....[153]....
        /*2a00*/ 	.word	0xffffffff


	//   ....[154]....
        /*2a04*/ 	.word	0xffffffff


	//   ....[155]....
        /*2a08*/ 	.word	0xffffffff


	//   ....[156]....
        /*2a0c*/ 	.word	0xffffffff


	//   ....[157]....
        /*2a10*/ 	.word	0xffffffff


	//   ....[158]....
        /*2a14*/ 	.word	0xffffffff


	//   ....[159]....
        /*2a18*/ 	.word	0xffffffff


	//   ....[160]....
        /*2a1c*/ 	.word	0xffffffff


	//   ....[161]....
        /*2a20*/ 	.word	0xffffffff


	//   ....[162]....
        /*2a24*/ 	.word	0xffffffff


	//   ....[163]....
        /*2a28*/ 	.word	0xffffffff


	//   ....[164]....
        /*2a2c*/ 	.word	0xffffffff


	//   ....[165]....
        /*2a30*/ 	.word	0xffffffff


	//   ....[166]....
        /*2a34*/ 	.word	0xffffffff


	//   ....[167]....
        /*2a38*/ 	.word	0xffffffff


	//   ....[168]....
        /*2a3c*/ 	.word	0xffffffff


	//   ....[169]....
        /*2a40*/ 	.word	0xffffffff


	//   ....[170]....
        /*2a44*/ 	.word	0xffffffff


	//   ....[171]....
        /*2a48*/ 	.word	0xffffffff


	//   ....[172]....
        /*2a4c*/ 	.word	0xffffffff


	//   ....[173]....
        /*2a50*/ 	.word	0xffffffff


	//   ....[174]....
        /*2a54*/ 	.word	0xffffffff


	//   ....[175]....
        /*2a58*/ 	.word	0xffffffff


	//   ....[176]....
        /*2a5c*/ 	.word	0xffffffff


	//   ....[177]....
        /*2a60*/ 	.word	0xffffffff


	//   ....[178]....
        /*2a64*/ 	.word	0xffffffff


	//   ....[179]....
        /*2a68*/ 	.word	0xffffffff


	//   ....[180]....
        /*2a6c*/ 	.word	0xffffffff


	//   ....[181]....
        /*2a70*/ 	.word	0xffffffff


	//   ....[182]....
        /*2a74*/ 	.word	0xffffffff


	//   ....[183]....
        /*2a78*/ 	.word	0xffffffff


	//   ....[184]....
        /*2a7c*/ 	.word	0xffffffff


	//   ....[185]....
        /*2a80*/ 	.word	0xffffffff


	//   ....[186]....
        /*2a84*/ 	.word	0xffffffff


	//   ....[187]....
        /*2a88*/ 	.word	0xffffffff


	//   ....[188]....
        /*2a8c*/ 	.word	0xffffffff


	//   ....[189]....
        /*2a90*/ 	.word	0xffffffff


	//   ....[190]....
        /*2a94*/ 	.word	0xffffffff


	//   ....[191]....
        /*2a98*/ 	.word	0xffffffff


	//   ....[192]....
        /*2a9c*/ 	.word	0xffffffff


	//   ....[193]....
        /*2aa0*/ 	.word	0xffffffff


	//   ....[194]....
        /*2aa4*/ 	.word	0xffffffff


	//   ....[195]....
        /*2aa8*/ 	.word	0xffffffff


	//   ....[196]....
        /*2aac*/ 	.word	0xffffffff


	//   ....[197]....
        /*2ab0*/ 	.word	0xffffffff


	//   ....[198]....
        /*2ab4*/ 	.word	0xffffffff


	//   ....[199]....
        /*2ab8*/ 	.word	0xffffffff


	//   ....[200]....
        /*2abc*/ 	.word	0xffffffff


	//   ....[201]....
        /*2ac0*/ 	.word	0xffffffff


	//   ....[202]....
        /*2ac4*/ 	.word	0xffffffff


	//   ....[203]....
        /*2ac8*/ 	.word	0xffffffff


	//   ....[204]....
        /*2acc*/ 	.word	0xffffffff


	//   ....[205]....
        /*2ad0*/ 	.word	0xffffffff


	//   ....[206]....
        /*2ad4*/ 	.word	0xffffffff


	//   ....[207]....
        /*2ad8*/ 	.word	0xffffffff


	//   ....[208]....
        /*2adc*/ 	.word	0xffffffff


	//   ....[209]....
        /*2ae0*/ 	.word	0xffffffff


	//   ....[210]....
        /*2ae4*/ 	.word	0xffffffff


	//   ....[211]....
        /*2ae8*/ 	.word	0xffffffff


	//   ....[212]....
        /*2aec*/ 	.word	0xffffffff


	//   ....[213]....
        /*2af0*/ 	.word	0xffffffff


	//   ....[214]....
        /*2af4*/ 	.word	0xffffffff


	//   ....[215]....
        /*2af8*/ 	.word	0xffffffff


	//   ....[216]....
        /*2afc*/ 	.word	0xffffffff


	//   ....[217]....
        /*2b00*/ 	.word	0xffffffff


	//   ....[218]....
        /*2b04*/ 	.word	0xffffffff


	//   ....[219]....
        /*2b08*/ 	.word	0xffffffff


	//   ....[220]....
        /*2b0c*/ 	.word	0xffffffff


	//   ....[221]....
        /*2b10*/ 	.word	0xffffffff


	//   ....[222]....
        /*2b14*/ 	.word	0xffffffff


	//   ....[223]....
        /*2b18*/ 	.word	0xffffffff


	//   ....[224]....
        /*2b1c*/ 	.word	0xffffffff


	//   ....[225]....
        /*2b20*/ 	.word	0xffffffff


	//   ....[226]....
        /*2b24*/ 	.word	0xffffffff


	//   ....[227]....
        /*2b28*/ 	.word	0xffffffff


	//   ....[228]....
        /*2b2c*/ 	.word	0xffffffff


	//   ....[229]....
        /*2b30*/ 	.word	0xffffffff


	//   ....[230]....
        /*2b34*/ 	.word	0xffffffff


	//   ....[231]....
        /*2b38*/ 	.word	0xffffffff


	//   ....[232]....
        /*2b3c*/ 	.word	0xffffffff


	//   ....[233]....
        /*2b40*/ 	.word	0xffffffff


	//   ....[234]....
        /*2b44*/ 	.word	0xffffffff


	//   ....[235]....
        /*2b48*/ 	.word	0xffffffff


	//   ....[236]....
        /*2b4c*/ 	.word	0xffffffff


	//   ....[237]....
        /*2b50*/ 	.word	0xffffffff


	//   ....[238]....
        /*2b54*/ 	.word	0xffffffff


	//   ....[239]....
        /*2b58*/ 	.word	0xffffffff


	//   ....[240]....
        /*2b5c*/ 	.word	0xffffffff


	//   ....[241]....
        /*2b60*/ 	.word	0xffffffff


	//   ....[242]....
        /*2b64*/ 	.word	0xffffffff


	//   ....[243]....
        /*2b68*/ 	.word	0xffffffff


	//   ....[244]....
        /*2b6c*/ 	.word	0xffffffff


	//   ....[245]....
        /*2b70*/ 	.word	0xffffffff


	//   ....[246]....
        /*2b74*/ 	.word	0xffffffff


	//   ....[247]....
        /*2b78*/ 	.word	0xffffffff


	//   ....[248]....
        /*2b7c*/ 	.word	0xffffffff


	//   ....[249]....
        /*2b80*/ 	.word	0xffffffff


	//   ....[250]....
        /*2b84*/ 	.word	0xffffffff


	//   ....[251]....
        /*2b88*/ 	.word	0xffffffff


	//   ....[252]....
        /*2b8c*/ 	.word	0xffffffff


	//   ....[253]....
        /*2b90*/ 	.word	0xffffffff


	//   ....[254]....
        /*2b94*/ 	.word	0xffffffff


	//   ....[255]....
        /*2b98*/ 	.word	0xffffffff


	//   ....[0]....
        /*2b9c*/ 	.word	0xffffffff


	//   ....[1]....
        /*2ba0*/ 	.word	0xffffffff


	//   ....[2]....
        /*2ba4*/ 	.word	0xffffffff


	//   ....[3]....
        /*2ba8*/ 	.word	0xffffffff


	//   ....[4]....
        /*2bac*/ 	.word	0xffffffff


	//   ....[5]....
        /*2bb0*/ 	.word	0xffffffff


	//   ....[6]....
        /*2bb4*/ 	.word	0xffffffff


	//   ....[7]....
        /*2bb8*/ 	.word	0xffffffff


	//   ....[8]....
        /*2bbc*/ 	.word	0xffffffff


	//   ....[9]....
        /*2bc0*/ 	.word	0xffffffff


	//   ....[10]....
        /*2bc4*/ 	.word	0xffffffff


	//   ....[11]....
        /*2bc8*/ 	.word	0xffffffff


	//   ....[12]....
        /*2bcc*/ 	.word	0xffffffff


	//   ....[13]....
        /*2bd0*/ 	.word	0xffffffff


	//   ....[14]....
        /*2bd4*/ 	.word	0xffffffff


	//   ....[15]....
        /*2bd8*/ 	.word	0xffffffff


	//   ....[16]....
        /*2bdc*/ 	.word	0xffffffff


	//   ....[17]....
        /*2be0*/ 	.word	0xffffffff


	//   ....[18]....
        /*2be4*/ 	.word	0xffffffff


	//   ....[19]....
        /*2be8*/ 	.word	0xffffffff


	//   ....[20]....
        /*2bec*/ 	.word	0xffffffff


	//   ....[21]....
        /*2bf0*/ 	.word	0xffffffff


	//   ....[22]....
        /*2bf4*/ 	.word	0xffffffff


	//   ....[23]....
        /*2bf8*/ 	.word	0xffffffff


	//   ....[24]....
        /*2bfc*/ 	.word	0xffffffff


	//   ....[25]....
        /*2c00*/ 	.word	0xffffffff


	//   ....[26]....
        /*2c04*/ 	.word	0xffffffff


	//   ....[27]....
        /*2c08*/ 	.word	0xffffffff


	//   ....[28]....
        /*2c0c*/ 	.word	0xffffffff


	//   ....[29]....
        /*2c10*/ 	.word	0xffffffff


	//   ....[30]....
        /*2c14*/ 	.word	0xffffffff


	//   ....[31]....
        /*2c18*/ 	.word	0xffffffff


	//   ....[32]....
        /*2c1c*/ 	.word	0xffffffff


	//   ....[33]....
        /*2c20*/ 	.word	0xffffffff


	//   ....[34]....
        /*2c24*/ 	.word	0xffffffff


	//   ....[35]....
        /*2c28*/ 	.word	0xffffffff


	//   ....[36]....
        /*2c2c*/ 	.word	0xffffffff


	//   ....[37]....
        /*2c30*/ 	.word	0xffffffff


	//   ....[38]....
        /*2c34*/ 	.word	0xffffffff


	//   ....[39]....
        /*2c38*/ 	.word	0xffffffff


	//   ....[40]....
        /*2c3c*/ 	.word	0xffffffff


	//   ....[41]....
        /*2c40*/ 	.word	0xffffffff


	//   ....[42]....
        /*2c44*/ 	.word	0xffffffff


	//   ....[43]....
        /*2c48*/ 	.word	0xffffffff


	//   ....[44]....
        /*2c4c*/ 	.word	0xffffffff


	//   ....[45]....
        /*2c50*/ 	.word	0xffffffff


	//   ....[46]....
        /*2c54*/ 	.word	0xffffffff


	//   ....[47]....
        /*2c58*/ 	.word	0xffffffff


	//   ....[48]....
        /*2c5c*/ 	.word	0xffffffff


	//   ....[49]....
        /*2c60*/ 	.word	0xffffffff


	//   ....[50]....
        /*2c64*/ 	.word	0xffffffff


	//   ....[51]....
        /*2c68*/ 	.word	0xffffffff


	//   ....[52]....
        /*2c6c*/ 	.word	0xffffffff


	//   ....[53]....
        /*2c70*/ 	.word	0xffffffff


	//   ....[54]....
        /*2c74*/ 	.word	0xffffffff


	//   ....[55]....
        /*2c78*/ 	.word	0xffffffff


	//   ....[56]....
        /*2c7c*/ 	.word	0xffffffff


	//   ....[57]....
        /*2c80*/ 	.word	0xffffffff


	//   ....[58]....
        /*2c84*/ 	.word	0xffffffff


	//   ....[59]....
        /*2c88*/ 	.word	0xffffffff


	//   ....[60]....
        /*2c8c*/ 	.word	0xffffffff


	//   ....[61]....
        /*2c90*/ 	.word	0xffffffff


	//   ....[62]....
        /*2c94*/ 	.word	0xffffffff


	//   ....[63]....
        /*2c98*/ 	.word	0xffffffff


	//   ....[64]....
        /*2c9c*/ 	.word	0xffffffff


	//   ....[65]....
        /*2ca0*/ 	.word	0xffffffff


	//   ....[66]....
        /*2ca4*/ 	.word	0xffffffff


	//   ....[67]....
        /*2ca8*/ 	.word	0xffffffff


	//   ....[68]....
        /*2cac*/ 	.word	0xffffffff


	//   ....[69]....
        /*2cb0*/ 	.word	0xffffffff


	//   ....[70]....
        /*2cb4*/ 	.word	0xffffffff


	//   ....[71]....
        /*2cb8*/ 	.word	0xffffffff


	//   ....[72]....
        /*2cbc*/ 	.word	0xffffffff


	//   ....[73]....
        /*2cc0*/ 	.word	0xffffffff


	//   ....[74]....
        /*2cc4*/ 	.word	0xffffffff


	//   ....[75]....
        /*2cc8*/ 	.word	0xffffffff


	//   ....[76]....
        /*2ccc*/ 	.word	0xffffffff


	//   ....[77]....
        /*2cd0*/ 	.word	0xffffffff


	//   ....[78]....
        /*2cd4*/ 	.word	0xffffffff


	//   ....[79]....
        /*2cd8*/ 	.word	0xffffffff


	//   ....[80]....
        /*2cdc*/ 	.word	0xffffffff


	//   ....[81]....
        /*2ce0*/ 	.word	0xffffffff


	//   ....[82]....
        /*2ce4*/ 	.word	0xffffffff


	//   ....[83]....
        /*2ce8*/ 	.word	0xffffffff


	//   ....[84]....
        /*2cec*/ 	.word	0xffffffff


	//   ....[85]....
        /*2cf0*/ 	.word	0xffffffff


	//   ....[86]....
        /*2cf4*/ 	.word	0xffffffff


	//   ....[87]....
        /*2cf8*/ 	.word	0xffffffff


	//   ....[88]....
        /*2cfc*/ 	.word	0xffffffff


	//   ....[89]....
        /*2d00*/ 	.word	0xffffffff


	//   ....[90]....
        /*2d04*/ 	.word	0xffffffff


	//   ....[91]....
        /*2d08*/ 	.word	0xffffffff


	//   ....[92]....
        /*2d0c*/ 	.word	0xffffffff


	//   ....[93]....
        /*2d10*/ 	.word	0xffffffff


	//   ....[94]....
        /*2d14*/ 	.word	0xffffffff


	//   ....[95]....
        /*2d18*/ 	.word	0xffffffff


	//   ....[96]....
        /*2d1c*/ 	.word	0xffffffff


	//   ....[97]....
        /*2d20*/ 	.word	0xffffffff


	//   ....[98]....
        /*2d24*/ 	.word	0xffffffff


	//   ....[99]....
        /*2d28*/ 	.word	0xffffffff


	//   ....[100]....
        /*2d2c*/ 	.word	0xffffffff


	//   ....[101]....
        /*2d30*/ 	.word	0xffffffff


	//   ....[102]....
        /*2d34*/ 	.word	0xffffffff


	//   ....[103]....
        /*2d38*/ 	.word	0xffffffff


	//   ....[104]....
        /*2d3c*/ 	.word	0xffffffff


	//   ....[105]....
        /*2d40*/ 	.word	0xffffffff


	//   ....[106]....
        /*2d44*/ 	.word	0xffffffff


	//   ....[107]....
        /*2d48*/ 	.word	0xffffffff


	//   ....[108]....
        /*2d4c*/ 	.word	0xffffffff


	//   ....[109]....
        /*2d50*/ 	.word	0xffffffff


	//   ....[110]....
        /*2d54*/ 	.word	0xffffffff


	//   ....[111]....
        /*2d58*/ 	.word	0xffffffff


	//   ....[112]....
        /*2d5c*/ 	.word	0xffffffff


	//   ....[113]....
        /*2d60*/ 	.word	0xffffffff


	//   ....[114]....
        /*2d64*/ 	.word	0xffffffff


	//   ....[115]....
        /*2d68*/ 	.word	0xffffffff


	//   ....[116]....
        /*2d6c*/ 	.word	0xffffffff


	//   ....[117]....
        /*2d70*/ 	.word	0xffffffff


	//   ....[118]....
        /*2d74*/ 	.word	0xffffffff


	//   ....[119]....
        /*2d78*/ 	.word	0xffffffff


	//   ....[120]....
        /*2d7c*/ 	.word	0xffffffff


	//   ....[121]....
        /*2d80*/ 	.word	0xffffffff


	//   ....[122]....
        /*2d84*/ 	.word	0xffffffff


	//   ....[123]....
        /*2d88*/ 	.word	0xffffffff


	//   ....[124]....
        /*2d8c*/ 	.word	0xffffffff


	//   ....[125]....
        /*2d90*/ 	.word	0xffffffff


	//   ....[126]....
        /*2d94*/ 	.word	0xffffffff


	//   ....[127]....
        /*2d98*/ 	.word	0xffffffff


	//   ....[128]....
        /*2d9c*/ 	.word	0xffffffff


	//   ....[129]....
        /*2da0*/ 	.word	0xffffffff


	//   ....[130]....
        /*2da4*/ 	.word	0xffffffff


	//   ....[131]....
        /*2da8*/ 	.word	0xffffffff


	//   ....[132]....
        /*2dac*/ 	.word	0xffffffff


	//   ....[133]....
        /*2db0*/ 	.word	0xffffffff


	//   ....[134]....
        /*2db4*/ 	.word	0xffffffff


	//   ....[135]....
        /*2db8*/ 	.word	0xffffffff


	//   ....[136]....
        /*2dbc*/ 	.word	0xffffffff


	//   ....[137]....
        /*2dc0*/ 	.word	0xffffffff


	//   ....[138]....
        /*2dc4*/ 	.word	0xffffffff


	//   ....[139]....
        /*2dc8*/ 	.word	0xffffffff


	//   ....[140]....
        /*2dcc*/ 	.word	0xffffffff


	//   ....[141]....
        /*2dd0*/ 	.word	0xffffffff


	//   ....[142]....
        /*2dd4*/ 	.word	0xffffffff


	//   ....[143]....
        /*2dd8*/ 	.word	0xffffffff


	//   ....[144]....
        /*2ddc*/ 	.word	0xffffffff


	//   ....[145]....
        /*2de0*/ 	.word	0xffffffff


	//   ....[146]....
        /*2de4*/ 	.word	0xffffffff


	//   ....[147]....
        /*2de8*/ 	.word	0xffffffff


	//   ....[148]....
        /*2dec*/ 	.word	0xffffffff


	//   ....[149]....
        /*2df0*/ 	.word	0xffffffff


	//   ....[150]....
        /*2df4*/ 	.word	0xffffffff


	//   ....[151]....
        /*2df8*/ 	.word	0xffffffff


	//   ....[152]....
        /*2dfc*/ 	.word	0xffffffff


	//   ....[153]....
        /*2e00*/ 	.word	0xffffffff


	//   ....[154]....
        /*2e04*/ 	.word	0xffffffff


	//   ....[155]....
        /*2e08*/ 	.word	0xffffffff


	//   ....[156]....
        /*2e0c*/ 	.word	0xffffffff


	//   ....[157]....
        /*2e10*/ 	.word	0xffffffff


	//   ....[158]....
        /*2e14*/ 	.word	0xffffffff


	//   ....[159]....
        /*2e18*/ 	.word	0xffffffff


	//   ....[160]....
        /*2e1c*/ 	.word	0xffffffff


	//   ....[161]....
        /*2e20*/ 	.word	0xffffffff


	//   ....[162]....
        /*2e24*/ 	.word	0xffffffff


	//   ....[163]....
        /*2e28*/ 	.word	0xffffffff


	//   ....[164]....
        /*2e2c*/ 	.word	0xffffffff


	//   ....[165]....
        /*2e30*/ 	.word	0xffffffff


	//   ....[166]....
        /*2e34*/ 	.word	0xffffffff


	//   ....[167]....
        /*2e38*/ 	.word	0xffffffff


	//   ....[168]....
        /*2e3c*/ 	.word	0xffffffff


	//   ....[169]....
        /*2e40*/ 	.word	0xffffffff


	//   ....[170]....
        /*2e44*/ 	.word	0xffffffff


	//   ....[171]....
        /*2e48*/ 	.word	0xffffffff


	//   ....[172]....
        /*2e4c*/ 	.word	0xffffffff


	//   ....[173]....
        /*2e50*/ 	.word	0xffffffff


	//   ....[174]....
        /*2e54*/ 	.word	0xffffffff


	//   ....[175]....
        /*2e58*/ 	.word	0xffffffff


	//   ....[176]....
        /*2e5c*/ 	.word	0xffffffff


	//   ....[177]....
        /*2e60*/ 	.word	0xffffffff


	//   ....[178]....
        /*2e64*/ 	.word	0xffffffff


	//   ....[179]....
        /*2e68*/ 	.word	0xffffffff


	//   ....[180]....
        /*2e6c*/ 	.word	0xffffffff


	//   ....[181]....
        /*2e70*/ 	.word	0xffffffff


	//   ....[182]....
        /*2e74*/ 	.word	0xffffffff


	//   ....[183]....
        /*2e78*/ 	.word	0xffffffff


	//   ....[184]....
        /*2e7c*/ 	.word	0xffffffff


	//   ....[185]....
        /*2e80*/ 	.word	0xffffffff


	//   ....[186]....
        /*2e84*/ 	.word	0xffffffff


	//   ....[187]....
        /*2e88*/ 	.word	0xffffffff


	//   ....[188]....
        /*2e8c*/ 	.word	0xffffffff


	//   ....[189]....
        /*2e90*/ 	.word	0xffffffff


	//   ....[190]....
        /*2e94*/ 	.word	0xffffffff


	//   ....[191]....
        /*2e98*/ 	.word	0xffffffff


	//   ....[192]....
        /*2e9c*/ 	.word	0xffffffff


	//   ....[193]....
        /*2ea0*/ 	.word	0xffffffff


	//   ....[194]....
        /*2ea4*/ 	.word	0xffffffff


	//   ....[195]....
        /*2ea8*/ 	.word	0xffffffff


	//   ....[196]....
        /*2eac*/ 	.word	0xffffffff


	//   ....[197]....
        /*2eb0*/ 	.word	0xffffffff


	//   ....[198]....
        /*2eb4*/ 	.word	0xffffffff


	//   ....[199]....
        /*2eb8*/ 	.word	0xffffffff


	//   ....[200]....
        /*2ebc*/ 	.word	0xffffffff


	//   ....[201]....
        /*2ec0*/ 	.word	0xffffffff


	//   ....[202]....
        /*2ec4*/ 	.word	0xffffffff


	//   ....[203]....
        /*2ec8*/ 	.word	0xffffffff


	//   ....[204]....
        /*2ecc*/ 	.word	0xffffffff


	//   ....[205]....
        /*2ed0*/ 	.word	0xffffffff


	//   ....[206]....
        /*2ed4*/ 	.word	0xffffffff


	//   ....[207]....
        /*2ed8*/ 	.word	0xffffffff


	//   ....[208]....
        /*2edc*/ 	.word	0xffffffff


	//   ....[209]....
        /*2ee0*/ 	.word	0xffffffff


	//   ....[210]....
        /*2ee4*/ 	.word	0xffffffff


	//   ....[211]....
        /*2ee8*/ 	.word	0xffffffff


	//   ....[212]....
        /*2eec*/ 	.word	0xffffffff


	//   ....[213]....
        /*2ef0*/ 	.word	0xffffffff


	//   ....[214]....
        /*2ef4*/ 	.word	0xffffffff


	//   ....[215]....
        /*2ef8*/ 	.word	0xffffffff


	//   ....[216]....
        /*2efc*/ 	.word	0xffffffff


	//   ....[217]....
        /*2f00*/ 	.word	0xffffffff


	//   ....[218]....
        /*2f04*/ 	.word	0xffffffff


	//   ....[219]....
        /*2f08*/ 	.word	0xffffffff


	//   ....[220]....
        /*2f0c*/ 	.word	0xffffffff


	//   ....[221]....
        /*2f10*/ 	.word	0xffffffff


	//   ....[222]....
        /*2f14*/ 	.word	0xffffffff


	//   ....[223]....
        /*2f18*/ 	.word	0xffffffff


	//   ....[224]....
        /*2f1c*/ 	.word	0xffffffff


	//   ....[225]....
        /*2f20*/ 	.word	0xffffffff


	//   ....[226]....
        /*2f24*/ 	.word	0xffffffff


	//   ....[227]....
        /*2f28*/ 	.word	0xffffffff


	//   ....[228]....
        /*2f2c*/ 	.word	0xffffffff


	//   ....[229]....
        /*2f30*/ 	.word	0xffffffff


	//   ....[230]....
        /*2f34*/ 	.word	0xffffffff


	//   ....[231]....
        /*2f38*/ 	.word	0xffffffff


	//   ....[232]....
        /*2f3c*/ 	.word	0xffffffff


	//   ....[233]....
        /*2f40*/ 	.word	0xffffffff


	//   ....[234]....
        /*2f44*/ 	.word	0xffffffff


	//   ....[235]....
        /*2f48*/ 	.word	0xffffffff


	//   ....[236]....
        /*2f4c*/ 	.word	0xffffffff


	//   ....[237]....
        /*2f50*/ 	.word	0xffffffff


	//   ....[238]....
        /*2f54*/ 	.word	0xffffffff


	//   ....[239]....
        /*2f58*/ 	.word	0xffffffff


	//   ....[240]....
        /*2f5c*/ 	.word	0xffffffff


	//   ....[241]....
        /*2f60*/ 	.word	0xffffffff


	//   ....[242]....
        /*2f64*/ 	.word	0xffffffff


	//   ....[243]....
        /*2f68*/ 	.word	0xffffffff


	//   ....[244]....
        /*2f6c*/ 	.word	0xffffffff


	//   ....[245]....
        /*2f70*/ 	.word	0xffffffff


	//   ....[246]....
        /*2f74*/ 	.word	0xffffffff


	//   ....[247]....
        /*2f78*/ 	.word	0xffffffff


	//   ....[248]....
        /*2f7c*/ 	.word	0xffffffff


	//   ....[249]....
        /*2f80*/ 	.word	0xffffffff


	//   ....[250]....
        /*2f84*/ 	.word	0xffffffff


	//   ....[251]....
        /*2f88*/ 	.word	0xffffffff


	//   ....[252]....
        /*2f8c*/ 	.word	0xffffffff


	//   ....[253]....
        /*2f90*/ 	.word	0xffffffff


	//   ....[254]....
        /*2f94*/ 	.word	0xffffffff


	//----- nvinfo : EIATTR_COOP_GROUP_INSTR_OFFSETS
	.align		4
.L_39:
        /*2f98*/ 	.byte	0x04, 0x28
        /*2f9a*/ 	.short	(.L_41 - .L_40)


	//   ....[0]....
.L_40:
        /*2f9c*/ 	.word	0x000c7410


	//   ....[1]....
        /*2fa0*/ 	.word	0x000c7430


	//   ....[2]....
        /*2fa4*/ 	.word	0x000c77e0


	//   ....[3]....
        /*2fa8*/ 	.word	0x000c7800


	//   ....[4]....
        /*2fac*/ 	.word	0x000c7880


	//   ....[5]....
        /*2fb0*/ 	.word	0x000c78a0


	//   ....[6]....
        /*2fb4*/ 	.word	0x000c7920


	//   ....[7]....
        /*2fb8*/ 	.word	0x000c7940


	//   ....[8]....
        /*2fbc*/ 	.word	0x000c79a0


	//   ....[9]....
        /*2fc0*/ 	.word	0x000c79c0


	//   ....[10]....
        /*2fc4*/ 	.word	0x000c7a20


	//   ....[11]....
        /*2fc8*/ 	.word	0x000c7a40


	//   ....[12]....
        /*2fcc*/ 	.word	0x000c7aa0


	//   ....[13]....
        /*2fd0*/ 	.word	0x000c7ac0


	//   ....[14]....
        /*2fd4*/ 	.word	0x000c7b20


	//   ....[15]....
        /*2fd8*/ 	.word	0x000c7b40


	//   ....[16]....
        /*2fdc*/ 	.word	0x000c7ba0


	//   ....[17]....
        /*2fe0*/ 	.word	0x000c7bc0


	//   ....[18]....
        /*2fe4*/ 	.word	0x000c7c40


	//   ....[19]....
        /*2fe8*/ 	.word	0x000c7c60


	//   ....[20]....
        /*2fec*/ 	.word	0x000c7ce0


	//   ....[21]....
        /*2ff0*/ 	.word	0x000c7d00


	//   ....[22]....
        /*2ff4*/ 	.word	0x000c7d80


	//   ....[23]....
        /*2ff8*/ 	.word	0x000c7da0


	//   ....[24]....
        /*2ffc*/ 	.word	0x000c7e20


	//   ....[25]....
        /*3000*/ 	.word	0x000c7e40


	//   ....[26]....
        /*3004*/ 	.word	0x000c7ec0


	//   ....[27]....
        /*3008*/ 	.word	0x000c7ee0


	//   ....[28]....
        /*300c*/ 	.word	0x000c7f60


	//   ....[29]....
        /*3010*/ 	.word	0x000c7f80


	//   ....[30]....
        /*3014*/ 	.word	0x000c8000


	//   ....[31]....
        /*3018*/ 	.word	0x000c8020


	//   ....[32]....
        /*301c*/ 	.word	0x000c80a0


	//   ....[33]....
        /*3020*/ 	.word	0x000c80c0


	//   ....[34]....
        /*3024*/ 	.word	0x000c8140


	//   ....[35]....
        /*3028*/ 	.word	0x000c8160


	//   ....[36]....
        /*302c*/ 	.word	0x000c81e0


	//   ....[37]....
        /*3030*/ 	.word	0x000c8200


	//   ....[38]....
        /*3034*/ 	.word	0x000c8280


	//   ....[39]....
        /*3038*/ 	.word	0x000c82a0


	//   ....[40]....
        /*303c*/ 	.word	0x000c8320


	//   ....[41]....
        /*3040*/ 	.word	0x000c8340


	//   ....[42]....
        /*3044*/ 	.word	0x000c83c0


	//   ....[43]....
        /*3048*/ 	.word	0x000c83e0


	//   ....[44]....
        /*304c*/ 	.word	0x000c8460


	//   ....[45]....
        /*3050*/ 	.word	0x000c8480


	//   ....[46]....
        /*3054*/ 	.word	0x000c8500


	//   ....[47]....
        /*3058*/ 	.word	0x000c8520


	//   ....[48]....
        /*305c*/ 	.word	0x000c85a0


	//   ....[49]....
        /*3060*/ 	.word	0x000c85c0


	//   ....[50]....
        /*3064*/ 	.word	0x000c8640


	//   ....[51]....
        /*3068*/ 	.word	0x000c8660


	//   ....[52]....
        /*306c*/ 	.word	0x000c86e0


	//   ....[53]....
        /*3070*/ 	.word	0x000c8700


	//   ....[54]....
        /*3074*/ 	.word	0x000c8780


	//   ....[55]....
        /*3078*/ 	.word	0x000c87a0


	//   ....[56]....
        /*307c*/ 	.word	0x000c8820


	//   ....[57]....
        /*3080*/ 	.word	0x000c8840


	//   ....[58]....
        /*3084*/ 	.word	0x000c88c0


	//   ....[59]....
        /*3088*/ 	.word	0x000c88e0


	//   ....[60]....
        /*308c*/ 	.word	0x000c8960


	//   ....[61]....
        /*3090*/ 	.word	0x000c8980


	//   ....[62]....
        /*3094*/ 	.word	0x000c8a00


	//   ....[63]....
        /*3098*/ 	.word	0x000c8a20


	//   ....[64]....
        /*309c*/ 	.word	0x000c8aa0


	//   ....[65]....
        /*30a0*/ 	.word	0x000c8ac0


	//   ....[66]....
        /*30a4*/ 	.word	0x000c8b40


	//   ....[67]....
        /*30a8*/ 	.word	0x000c8b60


	//   ....[68]....
        /*30ac*/ 	.word	0x000c8be0


	//   ....[69]....
        /*30b0*/ 	.word	0x000c8c00


	//   ....[70]....
        /*30b4*/ 	.word	0x000c8c80


	//   ....[71]....
        /*30b8*/ 	.word	0x000c8ca0


	//   ....[72]....
        /*30bc*/ 	.word	0x000c8d20


	//   ....[73]....
        /*30c0*/ 	.word	0x000c8d40


	//   ....[74]....
        /*30c4*/ 	.word	0x000c8dc0


	//   ....[75]....
        /*30c8*/ 	.word	0x000c8de0


	//   ....[76]....
        /*30cc*/ 	.word	0x000c8e60


	//   ....[77]....
        /*30d0*/ 	.word	0x000c8e80


	//   ....[78]....
        /*30d4*/ 	.word	0x000c8f00


	//   ....[79]....
        /*30d8*/ 	.word	0x000c8f20


	//   ....[80]....
        /*30dc*/ 	.word	0x000c8fa0


	//   ....[81]....
        /*30e0*/ 	.word	0x000c8fc0


	//   ....[82]....
        /*30e4*/ 	.word	0x000c9040


	//   ....[83]....
        /*30e8*/ 	.word	0x000c9060


	//   ....[84]....
        /*30ec*/ 	.word	0x000c90e0


	//   ....[85]....
        /*30f0*/ 	.word	0x000c9100


	//   ....[86]....
        /*30f4*/ 	.word	0x000c9180


	//   ....[87]....
        /*30f8*/ 	.word	0x000c91a0


	//   ....[88]....
        /*30fc*/ 	.word	0x000c9220


	//   ....[89]....
        /*3100*/ 	.word	0x000c9240


	//   ....[90]....
        /*3104*/ 	.word	0x000c92c0


	//   ....[91]....
        /*3108*/ 	.word	0x000c92e0


	//   ....[92]....
        /*310c*/ 	.word	0x000c9360


	//   ....[93]....
        /*3110*/ 	.word	0x000c9380


	//   ....[94]....
        /*3114*/ 	.word	0x000c9400


	//   ....[95]....
        /*3118*/ 	.word	0x000c9420


	//   ....[96]....
        /*311c*/ 	.word	0x000c94a0


	//   ....[97]....
        /*3120*/ 	.word	0x000c94c0


	//   ....[98]....
        /*3124*/ 	.word	0x000c9540


	//   ....[99]....
        /*3128*/ 	.word	0x000c9560


	//   ....[100]....
        /*312c*/ 	.word	0x000c95e0


	//   ....[101]....
        /*3130*/ 	.word	0x000c9600


	//   ....[102]....
        /*3134*/ 	.word	0x000c9680


	//   ....[103]....
        /*3138*/ 	.word	0x000c96a0


	//   ....[104]....
        /*313c*/ 	.word	0x000c9720


	//   ....[105]....
        /*3140*/ 	.word	0x000c9740


	//   ....[106]....
        /*3144*/ 	.word	0x000c97c0


	//   ....[107]....
        /*3148*/ 	.word	0x000c97e0


	//   ....[108]....
        /*314c*/ 	.word	0x000c9860


	//   ....[109]....
        /*3150*/ 	.word	0x000c9880


	//   ....[110]....
        /*3154*/ 	.word	0x000c9900


	//   ....[111]....
        /*3158*/ 	.word	0x000c9920


	//   ....[112]....
        /*315c*/ 	.word	0x000c99a0


	//   ....[113]....
        /*3160*/ 	.word	0x000c99c0


	//   ....[114]....
        /*3164*/ 	.word	0x000c9a40


	//   ....[115]....
        /*3168*/ 	.word	0x000c9a60


	//   ....[116]....
        /*316c*/ 	.word	0x000c9ae0


	//   ....[117]....
        /*3170*/ 	.word	0x000c9b00


	//   ....[118]....
        /*3174*/ 	.word	0x000c9b80


	//   ....[119]....
        /*3178*/ 	.word	0x000c9ba0


	//   ....[120]....
        /*317c*/ 	.word	0x000c9c20


	//   ....[121]....
        /*3180*/ 	.word	0x000c9c40


	//   ....[122]....
        /*3184*/ 	.word	0x000c9cc0


	//   ....[123]....
        /*3188*/ 	.word	0x000c9ce0


	//   ....[124]....
        /*318c*/ 	.word	0x000c9d60


	//   ....[125]....
        /*3190*/ 	.word	0x000c9d80


	//   ....[126]....
        /*3194*/ 	.word	0x000c9e00


	//   ....[127]....
        /*3198*/ 	.word	0x000c9e20


	//   ....[128]....
        /*319c*/ 	.word	0x000c9ea0


	//   ....[129]....
        /*31a0*/ 	.word	0x000c9ec0


	//   ....[130]....
        /*31a4*/ 	.word	0x000c9f40


	//   ....[131]....
        /*31a8*/ 	.word	0x000c9f60


	//   ....[132]....
        /*31ac*/ 	.word	0x000c9fe0


	//   ....[133]....
        /*31b0*/ 	.word	0x000ca000


	//   ....[134]....
        /*31b4*/ 	.word	0x000ca080


	//   ....[135]....
        /*31b8*/ 	.word	0x000ca0a0


	//   ....[136]....
        /*31bc*/ 	.word	0x000ca120


	//   ....[137]....
        /*31c0*/ 	.word	0x000ca140


	//   ....[138]....
        /*31c4*/ 	.word	0x000ca1c0


	//   ....[139]....
        /*31c8*/ 	.word	0x000ca1e0


	//   ....[140]....
        /*31cc*/ 	.word	0x000ca260


	//   ....[141]....
        /*31d0*/ 	.word	0x000ca280


	//   ....[142]....
        /*31d4*/ 	.word	0x000ca300


	//   ....[143]....
        /*31d8*/ 	.word	0x000ca320


	//   ....[144]....
        /*31dc*/ 	.word	0x000ca3a0


	//   ....[145]....
        /*31e0*/ 	.word	0x000ca3c0


	//   ....[146]....
        /*31e4*/ 	.word	0x000ca440


	//   ....[147]....
        /*31e8*/ 	.word	0x000ca460


	//   ....[148]....
        /*31ec*/ 	.word	0x000ca4e0


	//   ....[149]....
        /*31f0*/ 	.word	0x000ca500


	//   ....[150]....
        /*31f4*/ 	.word	0x000ca580


	//   ....[151]....
        /*31f8*/ 	.word	0x000ca5a0


	//   ....[152]....
        /*31fc*/ 	.word	0x000ca620


	//   ....[153]....
        /*3200*/ 	.word	0x000ca640


	//   ....[154]....
        /*3204*/ 	.word	0x000ca6c0


	//   ....[155]....
        /*3208*/ 	.word	0x000ca6e0


	//   ....[156]....
        /*320c*/ 	.word	0x000ca760


	//   ....[157]....
        /*3210*/ 	.word	0x000ca780


	//   ....[158]....
        /*3214*/ 	.word	0x000ca800


	//   ....[159]....
        /*3218*/ 	.word	0x000ca820


	//   ....[160]....
        /*321c*/ 	.word	0x000ca8a0


	//   ....[161]....
        /*3220*/ 	.word	0x000ca8c0


	//   ....[162]....
        /*3224*/ 	.word	0x000ca940


	//   ....[163]....
        /*3228*/ 	.word	0x000ca960


	//   ....[164]....
        /*322c*/ 	.word	0x000ca9e0


	//   ....[165]....
        /*3230*/ 	.word	0x000caa00


	//   ....[166]....
        /*3234*/ 	.word	0x000caa80


	//   ....[167]....
        /*3238*/ 	.word	0x000caaa0


	//   ....[168]....
        /*323c*/ 	.word	0x000cab20


	//   ....[169]....
        /*3240*/ 	.word	0x000cab40


	//   ....[170]....
        /*3244*/ 	.word	0x000cabc0


	//   ....[171]....
        /*3248*/ 	.word	0x000cabe0


	//   ....[172]....
        /*324c*/ 	.word	0x000cac60


	//   ....[173]....
        /*3250*/ 	.word	0x000cac80


	//   ....[174]....
        /*3254*/ 	.word	0x000cad00


	//   ....[175]....
        /*3258*/ 	.word	0x000cad20


	//   ....[176]....
        /*325c*/ 	.word	0x000cada0


	//   ....[177]....
        /*3260*/ 	.word	0x000cadc0


	//   ....[178]....
        /*3264*/ 	.word	0x000cae40


	//   ....[179]....
        /*3268*/ 	.word	0x000cae60


	//   ....[180]....
        /*326c*/ 	.word	0x000caee0


	//   ....[181]....
        /*3270*/ 	.word	0x000caf00


	//   ....[182]....
        /*3274*/ 	.word	0x000caf80


	//   ....[183]....
        /*3278*/ 	.word	0x000cafa0


	//   ....[184]....
        /*327c*/ 	.word	0x000cb020


	//   ....[185]....
        /*3280*/ 	.word	0x000cb040


	//   ....[186]....
        /*3284*/ 	.word	0x000cb0c0


	//   ....[187]....
        /*3288*/ 	.word	0x000cb0e0


	//   ....[188]....
        /*328c*/ 	.word	0x000cb160


	//   ....[189]....
        /*3290*/ 	.word	0x000cb180


	//   ....[190]....
        /*3294*/ 	.word	0x000cb200


	//   ....[191]....
        /*3298*/ 	.word	0x000cb220


	//   ....[192]....
        /*329c*/ 	.word	0x000cb2a0


	//   ....[193]....
        /*32a0*/ 	.word	0x000cb2c0


	//   ....[194]....
        /*32a4*/ 	.word	0x000cb340


	//   ....[195]....
        /*32a8*/ 	.word	0x000cb360


	//   ....[196]....
        /*32ac*/ 	.word	0x000cb3e0


	//   ....[197]....
        /*32b0*/ 	.word	0x000cb400


	//   ....[198]....
        /*32b4*/ 	.word	0x000cb480


	//   ....[199]....
        /*32b8*/ 	.word	0x000cb4a0


	//   ....[200]....
        /*32bc*/ 	.word	0x000cb520


	//   ....[201]....
        /*32c0*/ 	.word	0x000cb540


	//   ....[202]....
        /*32c4*/ 	.word	0x000cb5c0


	//   ....[203]....
        /*32c8*/ 	.word	0x000cb5e0


	//   ....[204]....
        /*32cc*/ 	.word	0x000cb660


	//   ....[205]....
        /*32d0*/ 	.word	0x000cb680


	//   ....[206]....
        /*32d4*/ 	.word	0x000cb700


	//   ....[207]....
        /*32d8*/ 	.word	0x000cb720


	//   ....[208]....
        /*32dc*/ 	.word	0x000cb7a0


	//   ....[209]....
        /*32e0*/ 	.word	0x000cb7c0


	//   ....[210]....
        /*32e4*/ 	.word	0x000cb840


	//   ....[211]....
        /*32e8*/ 	.word	0x000cb860


	//   ....[212]....
        /*32ec*/ 	.word	0x000cb8e0


	//   ....[213]....
        /*32f0*/ 	.word	0x000cb900


	//   ....[214]....
        /*32f4*/ 	.word	0x000cb980


	//   ....[215]....
        /*32f8*/ 	.word	0x000cb9a0


	//   ....[216]....
        /*32fc*/ 	.word	0x000cba20


	//   ....[217]....
        /*3300*/ 	.word	0x000cba40


	//   ....[218]....
        /*3304*/ 	.word	0x000cbac0


	//   ....[219]....
        /*3308*/ 	.word	0x000cbae0


	//   ....[220]....
        /*330c*/ 	.word	0x000cbb60


	//   ....[221]....
        /*3310*/ 	.word	0x000cbb80


	//   ....[222]....
        /*3314*/ 	.word	0x000cbc00


	//   ....[223]....
        /*3318*/ 	.word	0x000cbc20


	//   ....[224]....
        /*331c*/ 	.word	0x000cbca0


	//   ....[225]....
        /*3320*/ 	.word	0x000cbcc0


	//   ....[226]....
        /*3324*/ 	.word	0x000cbd40


	//   ....[227]....
        /*3328*/ 	.word	0x000cbd60


	//   ....[228]....
        /*332c*/ 	.word	0x000cbde0


	//   ....[229]....
        /*3330*/ 	.word	0x000cbe00


	//   ....[230]....
        /*3334*/ 	.word	0x000cbe80


	//   ....[231]....
        /*3338*/ 	.word	0x000cbea0


	//   ....[232]....
        /*333c*/ 	.word	0x000cbf20


	//   ....[233]....
        /*3340*/ 	.word	0x000cbf40


	//   ....[234]....
        /*3344*/ 	.word	0x000cbfc0


	//   ....[235]....
        /*3348*/ 	.word	0x000cbfe0


	//   ....[236]....
        /*334c*/ 	.word	0x000cc060


	//   ....[237]....
        /*3350*/ 	.word	0x000cc080


	//   ....[238]....
        /*3354*/ 	.word	0x000cc100


	//   ....[239]....
        /*3358*/ 	.word	0x000cc120


	//   ....[240]....
        /*335c*/ 	.word	0x000cc1a0


	//   ....[241]....
        /*3360*/ 	.word	0x000cc1c0


	//   ....[242]....
        /*3364*/ 	.word	0x000cc240


	//   ....[243]....
        /*3368*/ 	.word	0x000cc260


	//   ....[244]....
        /*336c*/ 	.word	0x000cc2e0


	//   ....[245]....
        /*3370*/ 	.word	0x000cc300


	//   ....[246]....
        /*3374*/ 	.word	0x000cc380


	//   ....[247]....
        /*3378*/ 	.word	0x000cc3a0


	//   ....[248]....
        /*337c*/ 	.word	0x000cc420


	//   ....[249]....
        /*3380*/ 	.word	0x000cc440


	//   ....[250]....
        /*3384*/ 	.word	0x000cc4c0


	//   ....[251]....
        /*3388*/ 	.word	0x000cc4e0


	//   ....[252]....
        /*338c*/ 	.word	0x000cc560


	//   ....[253]....
        /*3390*/ 	.word	0x000cc580


	//   ....[254]....
        /*3394*/ 	.word	0x000cc600


	//   ....[255]....
        /*3398*/ 	.word	0x000cc620


	//   ....[0]....
        /*339c*/ 	.word	0x000cc6a0


	//   ....[1]....
        /*33a0*/ 	.word	0x000cc6c0


	//   ....[2]....
        /*33a4*/ 	.word	0x000cc740


	//   ....[3]....
        /*33a8*/ 	.word	0x000cc760


	//   ....[4]....
        /*33ac*/ 	.word	0x000cc7e0


	//   ....[5]....
        /*33b0*/ 	.word	0x000cc800


	//   ....[6]....
        /*33b4*/ 	.word	0x000cc880


	//   ....[7]....
        /*33b8*/ 	.word	0x000cc8a0


	//   ....[8]....
        /*33bc*/ 	.word	0x000cc920


	//   ....[9]....
        /*33c0*/ 	.word	0x000cc940


	//   ....[10]....
        /*33c4*/ 	.word	0x000cc9c0


	//   ....[11]....
        /*33c8*/ 	.word	0x000cc9e0


	//   ....[12]....
        /*33cc*/ 	.word	0x000cca60


	//   ....[13]....
        /*33d0*/ 	.word	0x000cca80


	//   ....[14]....
        /*33d4*/ 	.word	0x000ccb00


	//   ....[15]....
        /*33d8*/ 	.word	0x000ccb20


	//   ....[16]....
        /*33dc*/ 	.word	0x000ccba0


	//   ....[17]....
        /*33e0*/ 	.word	0x000ccbc0


	//   ....[18]....
        /*33e4*/ 	.word	0x000ccc40


	//   ....[19]....
        /*33e8*/ 	.word	0x000ccc60


	//   ....[20]....
        /*33ec*/ 	.word	0x000ccce0


	//   ....[21]....
        /*33f0*/ 	.word	0x000ccd00


	//   ....[22]....
        /*33f4*/ 	.word	0x000ccd80


	//   ....[23]....
        /*33f8*/ 	.word	0x000ccda0


	//   ....[24]....
        /*33fc*/ 	.word	0x000cce20


	//   ....[25]....
        /*3400*/ 	.word	0x000cce40


	//   ....[26]....
        /*3404*/ 	.word	0x000ccec0


	//   ....[27]....
        /*3408*/ 	.word	0x000ccee0


	//   ....[28]....
        /*340c*/ 	.word	0x000ccf60


	//   ....[29]....
        /*3410*/ 	.word	0x000ccf80


	//   ....[30]....
        /*3414*/ 	.word	0x000cd000


	//   ....[31]....
        /*3418*/ 	.word	0x000cd020


	//   ....[32]....
        /*341c*/ 	.word	0x000cd0a0


	//   ....[33]....
        /*3420*/ 	.word	0x000cd0c0


	//   ....[34]....
        /*3424*/ 	.word	0x000cd140


	//   ....[35]....
        /*3428*/ 	.word	0x000cd160


	//   ....[36]....
        /*342c*/ 	.word	0x000cd1e0


	//   ....[37]....
        /*3430*/ 	.word	0x000cd200


	//   ....[38]....
        /*3434*/ 	.word	0x000cd280


	//   ....[39]....
        /*3438*/ 	.word	0x000cd2a0


	//   ....[40]....
        /*343c*/ 	.word	0x000cd320


	//   ....[41]....
        /*3440*/ 	.word	0x000cd340


	//   ....[42]....
        /*3444*/ 	.word	0x000cd3c0


	//   ....[43]....
        /*3448*/ 	.word	0x000cd3e0


	//   ....[44]....
        /*344c*/ 	.word	0x000cd460


	//   ....[45]....
        /*3450*/ 	.word	0x000cd480


	//   ....[46]....
        /*3454*/ 	.word	0x000cd500


	//   ....[47]....
        /*3458*/ 	.word	0x000cd520


	//   ....[48]....
        /*345c*/ 	.word	0x000cd5a0


	//   ....[49]....
        /*3460*/ 	.word	0x000cd5c0


	//   ....[50]....
        /*3464*/ 	.word	0x000cd640


	//   ....[51]....
        /*3468*/ 	.word	0x000cd660


	//   ....[52]....
        /*346c*/ 	.word	0x000cd6e0


	//   ....[53]....
        /*3470*/ 	.word	0x000cd700


	//   ....[54]....
        /*3474*/ 	.word	0x000cd780


	//   ....[55]....
        /*3478*/ 	.word	0x000cd7a0


	//   ....[56]....
        /*347c*/ 	.word	0x000cd820


	//   ....[57]....
        /*3480*/ 	.word	0x000cd840


	//   ....[58]....
        /*3484*/ 	.word	0x000cd8c0


	//   ....[59]....
        /*3488*/ 	.word	0x000cd8e0


	//   ....[60]....
        /*348c*/ 	.word	0x000cd960


	//   ....[61]....
        /*3490*/ 	.word	0x000cd980


	//   ....[62]....
        /*3494*/ 	.word	0x000cda00


	//   ....[63]....
        /*3498*/ 	.word	0x000cda20


	//   ....[64]....
        /*349c*/ 	.word	0x000cdaa0


	//   ....[65]....
        /*34a0*/ 	.word	0x000cdac0


	//   ....[66]....
        /*34a4*/ 	.word	0x000cdb60


	//   ....[67]....
        /*34a8*/ 	.word	0x000cdb80


	//   ....[68]....
        /*34ac*/ 	.word	0x000cdc00


	//   ....[69]....
        /*34b0*/ 	.word	0x000cdc20


	//   ....[70]....
        /*34b4*/ 	.word	0x000cdca0


	//   ....[71]....
        /*34b8*/ 	.word	0x000cdcc0


	//   ....[72]....
        /*34bc*/ 	.word	0x000cdd20


	//   ....[73]....
        /*34c0*/ 	.word	0x000cdd40


	//   ....[74]....
        /*34c4*/ 	.word	0x000cddc0


	//   ....[75]....
        /*34c8*/ 	.word	0x000cdde0


	//   ....[76]....
        /*34cc*/ 	.word	0x000cde60


	//   ....[77]....
        /*34d0*/ 	.word	0x000cde80


	//   ....[78]....
        /*34d4*/ 	.word	0x000cdec0


	//   ....[79]....
        /*34d8*/ 	.word	0x000cdf20


	//   ....[80]....
        /*34dc*/ 	.word	0x000cdf60


	//   ....[81]....
        /*34e0*/ 	.word	0x000cdfc0


	//   ....[82]....
        /*34e4*/ 	.word	0x000ce000


	//   ....[83]....
        /*34e8*/ 	.word	0x000ce060


	//   ....[84]....
        /*34ec*/ 	.word	0x000ce0a0


	//   ....[85]....
        /*34f0*/ 	.word	0x000ce100


	//   ....[86]....
        /*34f4*/ 	.word	0x000ce140


	//   ....[87]....
        /*34f8*/ 	.word	0x000ce1a0


	//   ....[88]....
        /*34fc*/ 	.word	0x000ce1e0


	//   ....[89]....
        /*3500*/ 	.word	0x000ce240


	//   ....[90]....
        /*3504*/ 	.word	0x000ce280


	//   ....[91]....
        /*3508*/ 	.word	0x000ce2e0


	//   ....[92]....
        /*350c*/ 	.word	0x000ce320


	//   ....[93]....
        /*3510*/ 	.word	0x000ce380


	//   ....[94]....
        /*3514*/ 	.word	0x000ce3c0


	//   ....[95]....
        /*3518*/ 	.word	0x000ce420


	//   ....[96]....
        /*351c*/ 	.word	0x000ce460


	//   ....[97]....
        /*3520*/ 	.word	0x000ce4c0


	//   ....[98]....
        /*3524*/ 	.word	0x000ce500


	//   ....[99]....
        /*3528*/ 	.word	0x000ce560


	//   ....[100]....
        /*352c*/ 	.word	0x000ce5a0


	//   ....[101]....
        /*3530*/ 	.word	0x000ce600


	//   ....[102]....
        /*3534*/ 	.word	0x000ce640


	//   ....[103]....
        /*3538*/ 	.word	0x000ce6a0


	//   ....[104]....
        /*353c*/ 	.word	0x000ce6e0


	//   ....[105]....
        /*3540*/ 	.word	0x000ce740


	//   ....[106]....
        /*3544*/ 	.word	0x000ce780


	//   ....[107]....
        /*3548*/ 	.word	0x000ce7e0


	//   ....[108]....
        /*354c*/ 	.word	0x000ce820


	//   ....[109]....
        /*3550*/ 	.word	0x000ce880


	//   ....[110]....
        /*3554*/ 	.word	0x000ce8c0


	//   ....[111]....
        /*3558*/ 	.word	0x000ce920


	//   ....[112]....
        /*355c*/ 	.word	0x000ce960


	//   ....[113]....
        /*3560*/ 	.word	0x000ce9c0


	//   ....[114]....
        /*3564*/ 	.word	0x000cea00


	//   ....[115]....
        /*3568*/ 	.word	0x000cea60


	//   ....[116]....
        /*356c*/ 	.word	0x000ceaa0


	//   ....[117]....
        /*3570*/ 	.word	0x000ceb00


	//   ....[118]....
        /*3574*/ 	.word	0x000ceb40


	//   ....[119]....
        /*3578*/ 	.word	0x000ceba0


	//   ....[120]....
        /*357c*/ 	.word	0x000cebe0


	//   ....[121]....
        /*3580*/ 	.word	0x000cec40


	//   ....[122]....
        /*3584*/ 	.word	0x000cec80


	//   ....[123]....
        /*3588*/ 	.word	0x000cece0


	//   ....[124]....
        /*358c*/ 	.word	0x000ced20


	//   ....[125]....
        /*3590*/ 	.word	0x000ced80


	//   ....[126]....
        /*3594*/ 	.word	0x000cedc0


	//   ....[127]....
        /*3598*/ 	.word	0x000cee20


	//   ....[128]....
        /*359c*/ 	.word	0x000cee60


	//   ....[129]....
        /*35a0*/ 	.word	0x000ceec0


	//   ....[130]....
        /*35a4*/ 	.word	0x000cef00


	//   ....[131]....
        /*35a8*/ 	.word	0x000cef60


	//   ....[132]....
        /*35ac*/ 	.word	0x000cefa0


	//   ....[133]....
        /*35b0*/ 	.word	0x000cf000


	//   ....[134]....
        /*35b4*/ 	.word	0x000cf040


	//   ....[135]....
        /*35b8*/ 	.word	0x000cf0a0


	//   ....[136]....
        /*35bc*/ 	.word	0x000cf0e0


	//   ....[137]....
        /*35c0*/ 	.word	0x000cf140


	//   ....[138]....
        /*35c4*/ 	.word	0x000cf180


	//   ....[139]....
        /*35c8*/ 	.word	0x000cf1e0


	//   ....[140]....
        /*35cc*/ 	.word	0x000cf230


	//   ....[141]....
        /*35d0*/ 	.word	0x000cf290


	//   ....[142]....
        /*35d4*/ 	.word	0x000cf2d0


	//   ....[143]....
        /*35d8*/ 	.word	0x000cf330


	//   ....[144]....
        /*35dc*/ 	.word	0x000cf3b0


	//   ....[145]....
        /*35e0*/ 	.word	0x000cf450


	//   ....[146]....
        /*35e4*/ 	.word	0x000cf610


	//   ....[147]....
        /*35e8*/ 	.word	0x000cf6b0


	//   ....[148]....
        /*35ec*/ 	.word	0x000cf860


	//   ....[149]....
        /*35f0*/ 	.word	0x000cf910


	//   ....[150]....
        /*35f4*/ 	.word	0x000cfb40


	//   ....[151]....
        /*35f8*/ 	.word	0x000cfc30


	//   ....[152]....
        /*35fc*/ 	.word	0x000cfe50


	//   ....[153]....
        /*3600*/ 	.word	0x000cff40


	//   ....[154]....
        /*3604*/ 	.word	0x000d0140


	//   ....[155]....
        /*3608*/ 	.word	0x000d01f0


	//   ....[156]....
        /*360c*/ 	.word	0x000d03f0


	//   ....[157]....
        /*3610*/ 	.word	0x000d04a0


	//   ....[158]....
        /*3614*/ 	.word	0x000d0700


	//   ....[159]....
        /*3618*/ 	.word	0x000d07b0


	//   ....[160]....
        /*361c*/ 	.word	0x000d09e0


	//   ....[161]....
        /*3620*/ 	.word	0x000d0a90


	//   ....[162]....
        /*3624*/ 	.word	0x000d0cd0


	//   ....[163]....
        /*3628*/ 	.word	0x000d0dc0


	//   ....[164]....
        /*362c*/ 	.word	0x000d0f90


	//   ....[165]....
        /*3630*/ 	.word	0x000d1020


	//   ....[166]....
        /*3634*/ 	.word	0x000d1260


	//   ....[167]....
        /*3638*/ 	.word	0x000d1310


	//   ....[168]....
        /*363c*/ 	.word	0x000d1530


	//   ....[169]....
        /*3640*/ 	.word	0x000d1610


	//   ....[170]....
        /*3644*/ 	.word	0x000d1810


	//   ....[171]....
        /*3648*/ 	.word	0x000d18c0


	//   ....[172]....
        /*364c*/ 	.word	0x000d1ab0


	//   ....[173]....
        /*3650*/ 	.word	0x000d1b60


	//   ....[174]....
        /*3654*/ 	.word	0x000d1dd0


	//   ....[175]....
        /*3658*/ 	.word	0x000d1eb0


	//   ....[176]....
        /*365c*/ 	.word	0x000d20c0


	//   ....[177]....
        /*3660*/ 	.word	0x000d2180


	//   ....[178]....
        /*3664*/ 	.word	0x000d23a0


	//   ....[179]....
        /*3668*/ 	.word	0x000d2490


	//   ....[180]....
        /*366c*/ 	.word	0x000d2690


	//   ....[181]....
        /*3670*/ 	.word	0x000d2720


	//   ....[182]....
        /*3674*/ 	.word	0x000d2980


	//   ....[183]....
        /*3678*/ 	.word	0x000d2a60


	//   ....[184]....
        /*367c*/ 	.word	0x000d2c70


	//   ....[185]....
        /*3680*/ 	.word	0x000d2d50


	//   ....[186]....
        /*3684*/ 	.word	0x000d2f50


	//   ....[187]....
        /*3688*/ 	.word	0x000d3000


	//   ....[188]....
        /*368c*/ 	.word	0x000d31f0


	//   ....[189]....
        /*3690*/ 	.word	0x000d32a0


	//   ....[190]....
        /*3694*/ 	.word	0x000d34e0


	//   ....[191]....
        /*3698*/ 	.word	0x000d35a0


	//   ....[192]....
        /*369c*/ 	.word	0x000d37a0


	//   ....[193]....
        /*36a0*/ 	.word	0x000d3890


	//   ....[194]....
        /*36a4*/ 	.word	0x000d3ac0


	//   ....[195]....
        /*36a8*/ 	.word	0x000d3b60


	//   ....[196]....
        /*36ac*/ 	.word	0x000d3d50


	//   ....[197]....
        /*36b0*/ 	.word	0x000d3e20


	//   ....[198]....
        /*36b4*/ 	.word	0x000d4050


	//   ....[199]....
        /*36b8*/ 	.word	0x000d4140


	//   ....[200]....
        /*36bc*/ 	.word	0x000d4350


	//   ....[201]....
        /*36c0*/ 	.word	0x000d4400


	//   ....[202]....
        /*36c4*/ 	.word	0x000d4620


	//   ....[203]....
        /*36c8*/ 	.word	0x000d4700


	//   ....[204]....
        /*36cc*/ 	.word	0x000d48e0


	//   ....[205]....
        /*36d0*/ 	.word	0x000d4990


	//   ....[206]....
        /*36d4*/ 	.word	0x000d4bd0


	//   ....[207]....
        /*36d8*/ 	.word	0x000d4cb0


	//   ....[208]....
        /*36dc*/ 	.word	0x000d4ec0


	//   ....[209]....
        /*36e0*/ 	.word	0x000d4fb0


	//   ....[210]....
        /*36e4*/ 	.word	0x000d51a0


	//   ....[211]....
        /*36e8*/ 	.word	0x000d5290


	//   ....[212]....
        /*36ec*/ 	.word	0x000d5460


	//   ....[213]....
        /*36f0*/ 	.word	0x000d5510


	//   ....[214]....
        /*36f4*/ 	.word	0x000d5770


	//   ....[215]....
        /*36f8*/ 	.word	0x000d5810


	//   ....[216]....
        /*36fc*/ 	.word	0x000d5a20


	//   ....[217]....
        /*3700*/ 	.word	0x000d5b10


	//   ....[218]....
        /*3704*/ 	.word	0x000d5d20


	//   ....[219]....
        /*3708*/ 	.word	0x000d5e00


	//   ....[220]....
        /*370c*/ 	.word	0x000d6000


	//   ....[221]....
        /*3710*/ 	.word	0x000d60d0


	//   ....[222]....
        /*3714*/ 	.word	0x000d62d0


	//   ....[223]....
        /*3718*/ 	.word	0x000d63c0


	//   ....[224]....
        /*371c*/ 	.word	0x000d65e0


	//   ....[225]....
        /*3720*/ 	.word	0x000d6670


	//   ....[226]....
        /*3724*/ 	.word	0x000d68a0


	//   ....[227]....
        /*3728*/ 	.word	0x000d6950


	//   ....[228]....
        /*372c*/ 	.word	0x000d6b30


	//   ....[229]....
        /*3730*/ 	.word	0x000d6be0


	//   ....[230]....
        /*3734*/ 	.word	0x000d6e40


	//   ....[231]....
        /*3738*/ 	.word	0x000d6f10


	//   ....[232]....
        /*373c*/ 	.word	0x000d7120


	//   ....[233]....
        /*3740*/ 	.word	0x000d71d0


	//   ....[234]....
        /*3744*/ 	.word	0x000d73f0


	//   ....[235]....
        /*3748*/ 	.word	0x000d74d0


	//   ....[236]....
        /*374c*/ 	.word	0x000d76d0


	//   ....[237]....
        /*3750*/ 	.word	0x000d7780


	//   ....[238]....
        /*3754*/ 	.word	0x000d79e0


	//   ....[239]....
        /*3758*/ 	.word	0x000d7ad0


	//   ....[240]....
        /*375c*/ 	.word	0x000d7cc0


	//   ....[241]....
        /*3760*/ 	.word	0x000d7d90


	//   ....[242]....
        /*3764*/ 	.word	0x000d7f80


	//   ....[243]....
        /*3768*/ 	.word	0x000d8070


	//   ....[244]....
        /*376c*/ 	.word	0x000d8260


	//   ....[245]....
        /*3770*/ 	.word	0x000d8310


	//   ....[246]....
        /*3774*/ 	.word	0x000d8540


	//   ....[247]....
        /*3778*/ 	.word	0x000d8630


	//   ....[248]....
        /*377c*/ 	.word	0x000d8840


	//   ....[249]....
        /*3780*/ 	.word	0x000d8920


	//   ....[250]....
        /*3784*/ 	.word	0x000d8b20


	//   ....[251]....
        /*3788*/ 	.word	0x000d8c00


	//   ....[252]....
        /*378c*/ 	.word	0x000d8dd0


	//   ....[253]....
        /*3790*/ 	.word	0x000d8e80


	//   ....[254]....
        /*3794*/ 	.word	0x000d9100


	//   ....[255]....
        /*3798*/ 	.word	0x000d91f0


	//   ....[0]....
        /*379c*/ 	.word	0x000d93d0


	//   ....[1]....
        /*37a0*/ 	.word	0x000d94c0


	//   ....[2]....
        /*37a4*/ 	.word	0x000d96a0


	//   ....[3]....
        /*37a8*/ 	.word	0x000d9750


	//   ....[4]....
        /*37ac*/ 	.word	0x000d9970


	//   ....[5]....
        /*37b0*/ 	.word	0x000d9a20


	//   ....[6]....
        /*37b4*/ 	.word	0x000d9c50


	//   ....[7]....
        /*37b8*/ 	.word	0x000d9d00


	//   ....[8]....
        /*37bc*/ 	.word	0x000d9f20


	//   ....[9]....
        /*37c0*/ 	.word	0x000d9fd0


	//   ....[10]....
        /*37c4*/ 	.word	0x000da210


	//   ....[11]....
        /*37c8*/ 	.word	0x000da2f0


	//   ....[12]....
        /*37cc*/ 	.word	0x000da4e0


	//   ....[13]....
        /*37d0*/ 	.word	0x000da590


	//   ....[14]....
        /*37d4*/ 	.word	0x000da800


	//   ....[15]....
        /*37d8*/ 	.word	0x000da8e0


	//   ....[16]....
        /*37dc*/ 	.word	0x000daaf0


	//   ....[17]....
        /*37e0*/ 	.word	0x000dabb0


	//   ....[18]....
        /*37e4*/ 	.word	0x000dadc0


	//   ....[19]....
        /*37e8*/ 	.word	0x000dae70


	//   ....[20]....
        /*37ec*/ 	.word	0x000db060


	//   ....[21]....
        /*37f0*/ 	.word	0x000db150


	//   ....[22]....
        /*37f4*/ 	.word	0x000db360


	//   ....[23]....
        /*37f8*/ 	.word	0x000db450


	//   ....[24]....
        /*37fc*/ 	.word	0x000db650


	//   ....[25]....
        /*3800*/ 	.word	0x000db740


	//   ....[26]....
        /*3804*/ 	.word	0x000db930


	//   ....[27]....
        /*3808*/ 	.word	0x000dba20


	//   ....[28]....
        /*380c*/ 	.word	0x000dbc10


	//   ....[29]....
        /*3810*/ 	.word	0x000dbcc0


	//   ....[30]....
        /*3814*/ 	.word	0x000dbf00


	//   ....[31]....
        /*3818*/ 	.word	0x000dbfe0


	//   ....[32]....
        /*381c*/ 	.word	0x000dc1e0


	//   ....[33]....
        /*3820*/ 	.word	0x000dc290


	//   ....[34]....
        /*3824*/ 	.word	0x000dc490


	//   ....[35]....
        /*3828*/ 	.word	0x000dc540


	//   ....[36]....
        /*382c*/ 	.word	0x000dc750


	//   ....[37]....
        /*3830*/ 	.word	0x000dc7f0


	//   ....[38]....
        /*3834*/ 	.word	0x000dca30


	//   ....[39]....
        /*3838*/ 	.word	0x000dcb10


	//   ....[40]....
        /*383c*/ 	.word	0x000dcd10


	//   ....[41]....
        /*3840*/ 	.word	0x000dcda0


	//   ....[42]....
        /*3844*/ 	.word	0x000dcfe0


	//   ....[43]....
        /*3848*/ 	.word	0x000dd090


	//   ....[44]....
        /*384c*/ 	.word	0x000dd280


	//   ....[45]....
        /*3850*/ 	.word	0x000dd320


	//   ....[46]....
        /*3854*/ 	.word	0x000dd550


	//   ....[47]....
        /*3858*/ 	.word	0x000dd620


	//   ....[48]....
        /*385c*/ 	.word	0x000dd860


	//   ....[49]....
        /*3860*/ 	.word	0x000dd920


	//   ....[50]....
        /*3864*/ 	.word	0x000ddb20


	//   ....[51]....
        /*3868*/ 	.word	0x000ddc10


	//   ....[52]....
        /*386c*/ 	.word	0x000ddde0


	//   ....[53]....
        /*3870*/ 	.word	0x000dde90


	//   ....[54]....
        /*3874*/ 	.word	0x000de100


	//   ....[55]....
        /*3878*/ 	.word	0x000de220


	//   ....[56]....
        /*387c*/ 	.word	0x000de490


	//   ....[57]....
        /*3880*/ 	.word	0x000de620


	//   ....[58]....
        /*3884*/ 	.word	0x000dee30


	//   ....[59]....
        /*3888*/ 	.word	0x000df8a0


	//   ....[60]....
        /*388c*/ 	.word	0x000df920


	//   ....[61]....
        /*3890*/ 	.word	0x000df940


	//   ....[62]....
        /*3894*/ 	.word	0x000df990


	//   ....[63]....
        /*3898*/ 	.word	0x000df9e0


	//   ....[64]....
        /*389c*/ 	.word	0x000dfa60


	//   ....[65]....
        /*38a0*/ 	.word	0x000dfa80


	//   ....[66]....
        /*38a4*/ 	.word	0x000dfad0


	//   ....[67]....
        /*38a8*/ 	.word	0x000dfb20


	//   ....[68]....
        /*38ac*/ 	.word	0x000dfba0


	//   ....[69]....
        /*38b0*/ 	.word	0x000dfbc0


	//   ....[70]....
        /*38b4*/ 	.word	0x000dfc10


	//   ....[71]....
        /*38b8*/ 	.word	0x000dfc60


	//   ....[72]....
        /*38bc*/ 	.word	0x000dfce0


	//   ....[73]....
        /*38c0*/ 	.word	0x000dfd00


	//   ....[74]....
        /*38c4*/ 	.word	0x000dfd50


	//   ....[75]....
        /*38c8*/ 	.word	0x000dfda0


	//   ....[76]....
        /*38cc*/ 	.word	0x000dfe20


	//   ....[77]....
        /*38d0*/ 	.word	0x000dfe40


	//   ....[78]....
        /*38d4*/ 	.word	0x000dfe90


	//   ....[79]....
        /*38d8*/ 	.word	0x000dfee0


	//   ....[80]....
        /*38dc*/ 	.word	0x000dff70


	//   ....[81]....
        /*38e0*/ 	.word	0x000dff90


	//   ....[82]....
        /*38e4*/ 	.word	0x000dffe0


	//   ....[83]....
        /*38e8*/ 	.word	0x000e0030


	//   ....[84]....
        /*38ec*/ 	.word	0x000e00c0


	//   ....[85]....
        /*38f0*/ 	.word	0x000e00e0


	//   ....[86]....
        /*38f4*/ 	.word	0x000e0130


	//   ....[87]....
        /*38f8*/ 	.word	0x000e0180


	//   ....[88]....
        /*38fc*/ 	.word	0x000e0220


	//   ....[89]....
        /*3900*/ 	.word	0x000e0240


	//   ....[90]....
        /*3904*/ 	.word	0x000e02c0


	//   ....[91]....
        /*3908*/ 	.word	0x000e02e0


	//   ....[92]....
        /*390c*/ 	.word	0x000e0360


	//   ....[93]....
        /*3910*/ 	.word	0x000e0380


	//   ....[94]....
        /*3914*/ 	.word	0x000e0410


	//   ....[95]....
        /*3918*/ 	.word	0x000e0440


	//   ....[96]....
        /*391c*/ 	.word	0x000e04d0


	//   ....[97]....
        /*3920*/ 	.word	0x000e04f0


	//   ....[98]....
        /*3924*/ 	.word	0x000e0540


	//   ....[99]....
        /*3928*/ 	.word	0x000e0590


	//   ....[100]....
        /*392c*/ 	.word	0x000e0630


	//   ....[101]....
        /*3930*/ 	.word	0x000e0650


	//   ....[102]....
        /*3934*/ 	.word	0x000e06d0


	//   ....[103]....
        /*3938*/ 	.word	0x000e06f0


	//   ....[104]....
        /*393c*/ 	.word	0x000e0770


	//   ....[105]....
        /*3940*/ 	.word	0x000e0790


	//   ....[106]....
        /*3944*/ 	.word	0x000e0820


	//   ....[107]....
        /*3948*/ 	.word	0x000e0850


	//   ....[108]....
        /*394c*/ 	.word	0x000e08d0


	//   ....[109]....
        /*3950*/ 	.word	0x000e08f0


	//   ....[110]....
        /*3954*/ 	.word	0x000e0940


	//   ....[111]....
        /*3958*/ 	.word	0x000e0990


	//   ....[112]....
        /*395c*/ 	.word	0x000e0a20


	//   ....[113]....
        /*3960*/ 	.word	0x000e0a40


	//   ....[114]....
        /*3964*/ 	.word	0x000e0a90


	//   ....[115]....
        /*3968*/ 	.word	0x000e0ae0


	//   ....[116]....
        /*396c*/ 	.word	0x000e0b60


	//   ....[117]....
        /*3970*/ 	.word	0x000e0b80


	//   ....[118]....
        /*3974*/ 	.word	0x000e0bd0


	//   ....[119]....
        /*3978*/ 	.word	0x000e0c20


	//   ....[120]....
        /*397c*/ 	.word	0x000e0ca0


	//   ....[121]....
        /*3980*/ 	.word	0x000e0cc0


	//   ....[122]....
        /*3984*/ 	.word	0x000e0d10


	//   ....[123]....
        /*3988*/ 	.word	0x000e0d60


	//   ....[124]....
        /*398c*/ 	.word	0x000e0de0


	//   ....[125]....
        /*3990*/ 	.word	0x000e0e00


	//   ....[126]....
        /*3994*/ 	.word	0x000e0e50


	//   ....[127]....
        /*3998*/ 	.word	0x000e0ea0


	//   ....[128]....
        /*399c*/ 	.word	0x000e0f20


	//   ....[129]....
        /*39a0*/ 	.word	0x000e0f40


	//   ....[130]....
        /*39a4*/ 	.word	0x000e0f90


	//   ....[131]....
        /*39a8*/ 	.word	0x000e0fe0


	//   ....[132]....
        /*39ac*/ 	.word	0x000e1060


	//   ....[133]....
        /*39b0*/ 	.word	0x000e1080


	//   ....[134]....
        /*39b4*/ 	.word	0x000e10d0


	//   ....[135]....
        /*39b8*/ 	.word	0x000e1120


	//   ....[136]....
        /*39bc*/ 	.word	0x000e11c0


	//   ....[137]....
        /*39c0*/ 	.word	0x000e11e0


	//   ....[138]....
        /*39c4*/ 	.word	0x000e1260


	//   ....[139]....
        /*39c8*/ 	.word	0x000e1280


	//   ....[140]....
        /*39cc*/ 	.word	0x000e1300


	//   ....[141]....
        /*39d0*/ 	.word	0x000e1320


	//   ....[142]....
        /*39d4*/ 	.word	0x000e13a0


	//   ....[143]....
        /*39d8*/ 	.word	0x000e13c0


	//   ....[144]....
        /*39dc*/ 	.word	0x000e1450


	//   ....[145]....
        /*39e0*/ 	.word	0x000e1470


	//   ....[146]....
        /*39e4*/ 	.word	0x000e1500


	//   ....[147]....
        /*39e8*/ 	.word	0x000e1530


	//   ....[148]....
        /*39ec*/ 	.word	0x000e15b0


	//   ....[149]....
        /*39f0*/ 	.word	0x000e15d0


	//   ....[150]....
        /*39f4*/ 	.word	0x000e1620


	//   ....[151]....
        /*39f8*/ 	.word	0x000e1670


	//   ....[152]....
        /*39fc*/ 	.word	0x000e1710


	//   ....[153]....
        /*3a00*/ 	.word	0x000e1730


	//   ....[154]....
        /*3a04*/ 	.word	0x000e17b0


	//   ....[155]....
        /*3a08*/ 	.word	0x000e17d0


	//   ....[156]....
        /*3a0c*/ 	.word	0x000e1850


	//   ....[157]....
        /*3a10*/ 	.word	0x000e1870


	//   ....[158]....
        /*3a14*/ 	.word	0x000e18f0


	//   ....[159]....
        /*3a18*/ 	.word	0x000e1910


	//   ....[160]....
        /*3a1c*/ 	.word	0x000e19a0


	//   ....[161]....
        /*3a20*/ 	.word	0x000e19c0


	//   ....[162]....
        /*3a24*/ 	.word	0x000e1a40


	//   ....[163]....
        /*3a28*/ 	.word	0x000e1a60


	//   ....[164]....
        /*3a2c*/ 	.word	0x000e1ae0


	//   ....[165]....
        /*3a30*/ 	.word	0x000e1b00


	//   ....[166]....
        /*3a34*/ 	.word	0x000e1b80


	//   ....[167]....
        /*3a38*/ 	.word	0x000e1ba0


	//   ....[168]....
        /*3a3c*/ 	.word	0x000e1c30


	//   ....[169]....
        /*3a40*/ 	.word	0x000e1c50


	//   ....[170]....
        /*3a44*/ 	.word	0x000e1cd0


	//   ....[171]....
        /*3a48*/ 	.word	0x000e1cf0


	//   ....[172]....
        /*3a4c*/ 	.word	0x000e1d90


	//   ....[173]....
        /*3a50*/ 	.word	0x000e1db0


	//   ....[174]....
        /*3a54*/ 	.word	0x000e1e30


	//   ....[175]....
        /*3a58*/ 	.word	0x000e1e50


	//   ....[176]....
        /*3a5c*/ 	.word	0x000e1ee0


	//   ....[177]....
        /*3a60*/ 	.word	0x000e1f00


	//   ....[178]....
        /*3a64*/ 	.word	0x000e1f80


	//   ....[179]....
        /*3a68*/ 	.word	0x000e1fa0


	//   ....[180]....
        /*3a6c*/ 	.word	0x000e2020


	//   ....[181]....
        /*3a70*/ 	.word	0x000e2040


	//   ....[182]....
        /*3a74*/ 	.word	0x000e20d0


	//   ....[183]....
        /*3a78*/ 	.word	0x000e2100


	//   ....[184]....
        /*3a7c*/ 	.word	0x000e2180


	//   ....[185]....
        /*3a80*/ 	.word	0x000e21a0


	//   ....[186]....
        /*3a84*/ 	.word	0x000e2210


	//   ....[187]....
        /*3a88*/ 	.word	0x000e2240


	//   ....[188]....
        /*3a8c*/ 	.word	0x000e22c0


	//   ....[189]....
        /*3a90*/ 	.word	0x000e22e0


	//   ....[190]....
        /*3a94*/ 	.word	0x000e2350


	//   ....[191]....
        /*3a98*/ 	.word	0x000e2380


	//   ....[192]....
        /*3a9c*/ 	.word	0x000e2400


	//   ....[193]....
        /*3aa0*/ 	.word	0x000e2420


	//   ....[194]....
        /*3aa4*/ 	.word	0x000e2490


	//   ....[195]....
        /*3aa8*/ 	.word	0x000e24c0


	//   ....[196]....
        /*3aac*/ 	.word	0x000e2540


	//   ....[197]....
        /*3ab0*/ 	.word	0x000e2560


	//   ....[198]....
        /*3ab4*/ 	.word	0x000e25d0


	//   ....[199]....
        /*3ab8*/ 	.word	0x000e2600


	//   ....[200]....
        /*3abc*/ 	.word	0x000e2680


	//   ....[201]....
        /*3ac0*/ 	.word	0x000e26a0


	//   ....[202]....
        /*3ac4*/ 	.word	0x000e2710


	//   ....[203]....
        /*3ac8*/ 	.word	0x000e2740


	//   ....[204]....
        /*3acc*/ 	.word	0x000e27c0


	//   ....[205]....
        /*3ad0*/ 	.word	0x000e27e0


	//   ....[206]....
        /*3ad4*/ 	.word	0x000e2850


	//   ....[207]....
        /*3ad8*/ 	.word	0x000e2880


	//   ....[208]....
        /*3adc*/ 	.word	0x000e2920


	//   ....[209]....
        /*3ae0*/ 	.word	0x000e2940


	//   ....[210]....
        /*3ae4*/ 	.word	0x000e29b0


	//   ....[211]....
        /*3ae8*/ 	.word	0x000e29e0


	//   ....[212]....
        /*3aec*/ 	.word	0x000e2a60


	//   ....[213]....
        /*3af0*/ 	.word	0x000e2a80


	//   ....[214]....
        /*3af4*/ 	.word	0x000e2af0


	//   ....[215]....
        /*3af8*/ 	.word	0x000e2b20


	//   ....[216]....
        /*3afc*/ 	.word	0x000e2ba0


	//   ....[217]....
        /*3b00*/ 	.word	0x000e2bc0


	//   ....[218]....
        /*3b04*/ 	.word	0x000e2c30


	//   ....[219]....
        /*3b08*/ 	.word	0x000e2c80


	//   ....[220]....
        /*3b0c*/ 	.word	0x000e2d20


	//   ....[221]....
        /*3b10*/ 	.word	0x000e2d40


	//   ....[222]....
        /*3b14*/ 	.word	0x000e2da0


	//   ....[223]....
        /*3b18*/ 	.word	0x000e2e00


	//   ....[224]....
        /*3b1c*/ 	.word	0x000e2ea0


	//   ....[225]....
        /*3b20*/ 	.word	0x000e2ec0


	//   ....[226]....
        /*3b24*/ 	.word	0x000e2f10


	//   ....[227]....
        /*3b28*/ 	.word	0x000e2f60


	//   ....[228]....
        /*3b2c*/ 	.word	0x000e2fe0


	//   ....[229]....
        /*3b30*/ 	.word	0x000e3000


	//   ....[230]....
        /*3b34*/ 	.word	0x000e3050


	//   ....[231]....
        /*3b38*/ 	.word	0x000e30a0


	//   ....[232]....
        /*3b3c*/ 	.word	0x000e3120


	//   ....[233]....
        /*3b40*/ 	.word	0x000e3140


	//   ....[234]....
        /*3b44*/ 	.word	0x000e3190


	//   ....[235]....
        /*3b48*/ 	.word	0x000e31e0


	//   ....[236]....
        /*3b4c*/ 	.word	0x000e3280


	//   ....[237]....
        /*3b50*/ 	.word	0x000e32a0


	//   ....[238]....
        /*3b54*/ 	.word	0x000e32f0


	//   ....[239]....
        /*3b58*/ 	.word	0x000e3340


	//   ....[240]....
        /*3b5c*/ 	.word	0x000e33d0


	//   ....[241]....
        /*3b60*/ 	.word	0x000e33f0


	//   ....[242]....
        /*3b64*/ 	.word	0x000e3440


	//   ....[243]....
        /*3b68*/ 	.word	0x000e3490


	//   ....[244]....
        /*3b6c*/ 	.word	0x000e3510


	//   ....[245]....
        /*3b70*/ 	.word	0x000e3530


	//   ....[246]....
        /*3b74*/ 	.word	0x000e3580


	//   ....[247]....
        /*3b78*/ 	.word	0x000e35d0


	//   ....[248]....
        /*3b7c*/ 	.word	0x000e3650


	//   ....[249]....
        /*3b80*/ 	.word	0x000e3670


	//   ....[250]....
        /*3b84*/ 	.word	0x000e36c0


	//   ....[251]....
        /*3b88*/ 	.word	0x000e3710


	//   ....[252]....
        /*3b8c*/ 	.word	0x000e3790


	//   ....[253]....
        /*3b90*/ 	.word	0x000e37b0


	//   ....[254]....
        /*3b94*/ 	.word	0x000e3800


	//   ....[255]....
        /*3b98*/ 	.word	0x000e3850


	//   ....[0]....
        /*3b9c*/ 	.word	0x000e38d0


	//   ....[1]....
        /*3ba0*/ 	.word	0x000e38f0


	//   ....[2]....
        /*3ba4*/ 	.word	0x000e3940


	//   ....[3]....
        /*3ba8*/ 	.word	0x000e3990


	//   ....[4]....
        /*3bac*/ 	.word	0x000e3a10


	//   ....[5]....
        /*3bb0*/ 	.word	0x000e3a30


	//   ....[6]....
        /*3bb4*/ 	.word	0x000e3a80


	//   ....[7]....
        /*3bb8*/ 	.word	0x000e3ad0


	//   ....[8]....
        /*3bbc*/ 	.word	0x000e3b50


	//   ....[9]....
        /*3bc0*/ 	.word	0x000e3b70


	//   ....[10]....
        /*3bc4*/ 	.word	0x000e3bc0


	//   ....[11]....
        /*3bc8*/ 	.word	0x000e3c10


	//   ....[12]....
        /*3bcc*/ 	.word	0x000e3c90


	//   ....[13]....
        /*3bd0*/ 	.word	0x000e3cb0


	//   ....[14]....
        /*3bd4*/ 	.word	0x000e3d00


	//   ....[15]....
        /*3bd8*/ 	.word	0x000e3d50


	//   ....[16]....
        /*3bdc*/ 	.word	0x000e3dd0


	//   ....[17]....
        /*3be0*/ 	.word	0x000e3df0


	//   ....[18]....
        /*3be4*/ 	.word	0x000e3e40


	//   ....[19]....
        /*3be8*/ 	.word	0x000e3e90


	//   ....[20]....
        /*3bec*/ 	.word	0x000e3f10


	//   ....[21]....
        /*3bf0*/ 	.word	0x000e3f30


	//   ....[22]....
        /*3bf4*/ 	.word	0x000e3f80


	//   ....[23]....
        /*3bf8*/ 	.word	0x000e3fd0


	//   ....[24]....
        /*3bfc*/ 	.word	0x000e4050


	//   ....[25]....
        /*3c00*/ 	.word	0x000e4070


	//   ....[26]....
        /*3c04*/ 	.word	0x000e40c0


	//   ....[27]....
        /*3c08*/ 	.word	0x000e4110


	//   ....[28]....
        /*3c0c*/ 	.word	0x000e4190


	//   ....[29]....
        /*3c10*/ 	.word	0x000e41b0


	//   ....[30]....
        /*3c14*/ 	.word	0x000e4200


	//   ....[31]....
        /*3c18*/ 	.word	0x000e4250


	//   ....[32]....
        /*3c1c*/ 	.word	0x000e42d0


	//   ....[33]....
        /*3c20*/ 	.word	0x000e42f0


	//   ....[34]....
        /*3c24*/ 	.word	0x000e4340


	//   ....[35]....
        /*3c28*/ 	.word	0x000e4390


	//   ....[36]....
        /*3c2c*/ 	.word	0x000e4410


	//   ....[37]....
        /*3c30*/ 	.word	0x000e4430


	//   ....[38]....
        /*3c34*/ 	.word	0x000e4480


	//   ....[39]....
        /*3c38*/ 	.word	0x000e44d0


	//   ....[40]....
        /*3c3c*/ 	.word	0x000e4550


	//   ....[41]....
        /*3c40*/ 	.word	0x000e4570


	//   ....[42]....
        /*3c44*/ 	.word	0x000e45c0


	//   ....[43]....
        /*3c48*/ 	.word	0x000e4610


	//   ....[44]....
        /*3c4c*/ 	.word	0x000e4690


	//   ....[45]....
        /*3c50*/ 	.word	0x000e46b0


	//   ....[46]....
        /*3c54*/ 	.word	0x000e4700


	//   ....[47]....
        /*3c58*/ 	.word	0x000e4750


	//   ....[48]....
        /*3c5c*/ 	.word	0x000e47d0


	//   ....[49]....
        /*3c60*/ 	.word	0x000e47f0


	//   ....[50]....
        /*3c64*/ 	.word	0x000e4840


	//   ....[51]....
        /*3c68*/ 	.word	0x000e4890


	//   ....[52]....
        /*3c6c*/ 	.word	0x000e4910


	//   ....[53]....
        /*3c70*/ 	.word	0x000e4930


	//   ....[54]....
        /*3c74*/ 	.word	0x000e4980


	//   ....[55]....
        /*3c78*/ 	.word	0x000e49d0


	//   ....[56]....
        /*3c7c*/ 	.word	0x000e4a50


	//   ....[57]....
        /*3c80*/ 	.word	0x000e4a70


	//   ....[58]....
        /*3c84*/ 	.word	0x000e4ac0


	//   ....[59]....
        /*3c88*/ 	.word	0x000e4b10


	//   ....[60]....
        /*3c8c*/ 	.word	0x000e4b90


	//   ....[61]....
        /*3c90*/ 	.word	0x000e4bb0


	//   ....[62]....
        /*3c94*/ 	.word	0x000e4c00


	//   ....[63]....
        /*3c98*/ 	.word	0x000e4c50


	//   ....[64]....
        /*3c9c*/ 	.word	0x000e4cd0


	//   ....[65]....
        /*3ca0*/ 	.word	0x000e4cf0


	//   ....[66]....
        /*3ca4*/ 	.word	0x000e4d40


	//   ....[67]....
        /*3ca8*/ 	.word	0x000e4d90


	//   ....[68]....
        /*3cac*/ 	.word	0x000e4e10


	//   ....[69]....
        /*3cb0*/ 	.word	0x000e4e30


	//   ....[70]....
        /*3cb4*/ 	.word	0x000e4e80


	//   ....[71]....
        /*3cb8*/ 	.word	0x000e4ed0


	//   ....[72]....
        /*3cbc*/ 	.word	0x000e4f50


	//   ....[73]....
        /*3cc0*/ 	.word	0x000e4f70


	//   ....[74]....
        /*3cc4*/ 	.word	0x000e4fc0


	//   ....[75]....
        /*3cc8*/ 	.word	0x000e5010


	//   ....[76]....
        /*3ccc*/ 	.word	0x000e5090


	//   ....[77]....
        /*3cd0*/ 	.word	0x000e50b0


	//   ....[78]....
        /*3cd4*/ 	.word	0x000e5100


	//   ....[79]....
        /*3cd8*/ 	.word	0x000e5150


	//   ....[80]....
        /*3cdc*/ 	.word	0x000e51d0


	//   ....[81]....
        /*3ce0*/ 	.word	0x000e51f0


	//   ....[82]....
        /*3ce4*/ 	.word	0x000e5240


	//   ....[83]....
        /*3ce8*/ 	.word	0x000e5290


	//   ....[84]....
        /*3cec*/ 	.word	0x000e5310


	//   ....[85]....
        /*3cf0*/ 	.word	0x000e5330


	//   ....[86]....
        /*3cf4*/ 	.word	0x000e5380


	//   ....[87]....
        /*3cf8*/ 	.word	0x000e53d0


	//   ....[88]....
        /*3cfc*/ 	.word	0x000e5450


	//   ....[89]....
        /*3d00*/ 	.word	0x000e5470


	//   ....[90]....
        /*3d04*/ 	.word	0x000e54c0


	//   ....[91]....
        /*3d08*/ 	.word	0x000e5510


	//   ....[92]....
        /*3d0c*/ 	.word	0x000e5590


	//   ....[93]....
        /*3d10*/ 	.word	0x000e55b0


	//   ....[94]....
        /*3d14*/ 	.word	0x000e5600


	//   ....[95]....
        /*3d18*/ 	.word	0x000e5650


	//   ....[96]....
        /*3d1c*/ 	.word	0x000e56d0


	//   ....[97]....
        /*3d20*/ 	.word	0x000e56f0


	//   ....[98]....
        /*3d24*/ 	.word	0x000e5740


	//   ....[99]....
        /*3d28*/ 	.word	0x000e5790


	//   ....[100]....
        /*3d2c*/ 	.word	0x000e5810


	//   ....[101]....
        /*3d30*/ 	.word	0x000e5830


	//   ....[102]....
        /*3d34*/ 	.word	0x000e5880


	//   ....[103]....
        /*3d38*/ 	.word	0x000e58d0


	//   ....[104]....
        /*3d3c*/ 	.word	0x000e5950


	//   ....[105]....
        /*3d40*/ 	.word	0x000e5970


	//   ....[106]....
        /*3d44*/ 	.word	0x000e59c0


	//   ....[107]....
        /*3d48*/ 	.word	0x000e5a10


	//   ....[108]....
        /*3d4c*/ 	.word	0x000e5a90


	//   ....[109]....
        /*3d50*/ 	.word	0x000e5ab0


	//   ....[110]....
        /*3d54*/ 	.word	0x000e5b00


	//   ....[111]....
        /*3d58*/ 	.word	0x000e5b50


	//   ....[112]....
        /*3d5c*/ 	.word	0x000e5bd0


	//   ....[113]....
        /*3d60*/ 	.word	0x000e5bf0


	//   ....[114]....
        /*3d64*/ 	.word	0x000e5c40


	//   ....[115]....
        /*3d68*/ 	.word	0x000e5c90


	//   ....[116]....
        /*3d6c*/ 	.word	0x000e5d10


	//   ....[117]....
        /*3d70*/ 	.word	0x000e5d30


	//   ....[118]....
        /*3d74*/ 	.word	0x000e5d80


	//   ....[119]....
        /*3d78*/ 	.word	0x000e5dd0


	//   ....[120]....
        /*3d7c*/ 	.word	0x000e5e50


	//   ....[121]....
        /*3d80*/ 	.word	0x000e5e70


	//   ....[122]....
        /*3d84*/ 	.word	0x000e5ec0


	//   ....[123]....
        /*3d88*/ 	.word	0x000e5f10


	//   ....[124]....
        /*3d8c*/ 	.word	0x000e5f90


	//   ....[125]....
        /*3d90*/ 	.word	0x000e5fb0


	//   ....[126]....
        /*3d94*/ 	.word	0x000e6000


	//   ....[127]....
        /*3d98*/ 	.word	0x000e6050


	//   ....[128]....
        /*3d9c*/ 	.word	0x000e60d0


	//   ....[129]....
        /*3da0*/ 	.word	0x000e60f0


	//   ....[130]....
        /*3da4*/ 	.word	0x000e6140


	//   ....[131]....
        /*3da8*/ 	.word	0x000e6190


	//   ....[132]....
        /*3dac*/ 	.word	0x000e6210


	//   ....[133]....
        /*3db0*/ 	.word	0x000e6230


	//   ....[134]....
        /*3db4*/ 	.word	0x000e6280


	//   ....[135]....
        /*3db8*/ 	.word	0x000e62d0


	//   ....[136]....
        /*3dbc*/ 	.word	0x000e6350


	//   ....[137]....
        /*3dc0*/ 	.word	0x000e6370


	//   ....[138]....
        /*3dc4*/ 	.word	0x000e63c0


	//   ....[139]....
        /*3dc8*/ 	.word	0x000e6410


	//   ....[140]....
        /*3dcc*/ 	.word	0x000e6490


	//   ....[141]....
        /*3dd0*/ 	.word	0x000e64b0


	//   ....[142]....
        /*3dd4*/ 	.word	0x000e6500


	//   ....[143]....
        /*3dd8*/ 	.word	0x000e6550


	//   ....[144]....
        /*3ddc*/ 	.word	0x000e65d0


	//   ....[145]....
        /*3de0*/ 	.word	0x000e65f0


	//   ....[146]....
        /*3de4*/ 	.word	0x000e6640


	//   ....[147]....
        /*3de8*/ 	.word	0x000e6690


	//   ....[148]....
        /*3dec*/ 	.word	0x000e6710


	//   ....[149]....
        /*3df0*/ 	.word	0x000e6730


	//   ....[150]....
        /*3df4*/ 	.word	0x000e6780


	//   ....[151]....
        /*3df8*/ 	.word	0x000e67d0


	//   ....[152]....
        /*3dfc*/ 	.word	0x000e6850


	//   ....[153]....
        /*3e00*/ 	.word	0x000e6870


	//   ....[154]....
        /*3e04*/ 	.word	0x000e68c0


	//   ....[155]....
        /*3e08*/ 	.word	0x000e6910


	//   ....[156]....
        /*3e0c*/ 	.word	0x000e6990


	//   ....[157]....
        /*3e10*/ 	.word	0x000e69b0


	//   ....[158]....
        /*3e14*/ 	.word	0x000e6a00


	//   ....[159]....
        /*3e18*/ 	.word	0x000e6a50


	//   ....[160]....
        /*3e1c*/ 	.word	0x000e6ad0


	//   ....[161]....
        /*3e20*/ 	.word	0x000e6af0


	//   ....[162]....
        /*3e24*/ 	.word	0x000e6b40


	//   ....[163]....
        /*3e28*/ 	.word	0x000e6b90


	//   ....[164]....
        /*3e2c*/ 	.word	0x000e6c10


	//   ....[165]....
        /*3e30*/ 	.word	0x000e6c30


	//   ....[166]....
        /*3e34*/ 	.word	0x000e6c80


	//   ....[167]....
        /*3e38*/ 	.word	0x000e6cd0


	//   ....[168]....
        /*3e3c*/ 	.word	0x000e6d50


	//   ....[169]....
        /*3e40*/ 	.word	0x000e6d70


	//   ....[170]....
        /*3e44*/ 	.word	0x000e6dc0


	//   ....[171]....
        /*3e48*/ 	.word	0x000e6e10


	//   ....[172]....
        /*3e4c*/ 	.word	0x000e6e90


	//   ....[173]....
        /*3e50*/ 	.word	0x000e6eb0


	//   ....[174]....
        /*3e54*/ 	.word	0x000e6f10


	//   ....[175]....
        /*3e58*/ 	.word	0x000e6f30


	//   ....[176]....
        /*3e5c*/ 	.word	0x000e6f90


	//   ....[177]....
        /*3e60*/ 	.word	0x000e6fb0


	//   ....[178]....
        /*3e64*/ 	.word	0x000e7010


	//   ....[179]....
        /*3e68*/ 	.word	0x000e7030


	//   ....[180]....
        /*3e6c*/ 	.word	0x000e7090


	//   ....[181]....
        /*3e70*/ 	.word	0x000e70b0


	//   ....[182]....
        /*3e74*/ 	.word	0x000e7110


	//   ....[183]....
        /*3e78*/ 	.word	0x000e7130


	//   ....[184]....
        /*3e7c*/ 	.word	0x000e7190


	//   ....[185]....
        /*3e80*/ 	.word	0x000e71b0


	//   ....[186]....
        /*3e84*/ 	.word	0x000e7210


	//   ....[187]....
        /*3e88*/ 	.word	0x000e7230


	//   ....[188]....
        /*3e8c*/ 	.word	0x000e7290


	//   ....[189]....
        /*3e90*/ 	.word	0x000e72b0


	//   ....[190]....
        /*3e94*/ 	.word	0x000e7310


	//   ....[191]....
        /*3e98*/ 	.word	0x000e7330


	//   ....[192]....
        /*3e9c*/ 	.word	0x000e7390


	//   ....[193]....
        /*3ea0*/ 	.word	0x000e73b0


	//   ....[194]....
        /*3ea4*/ 	.word	0x000e7410


	//   ....[195]....
        /*3ea8*/ 	.word	0x000e7430


	//   ....[196]....
        /*3eac*/ 	.word	0x000e7490


	//   ....[197]....
        /*3eb0*/ 	.word	0x000e74b0


	//   ....[198]....
        /*3eb4*/ 	.word	0x000e7510


	//   ....[199]....
        /*3eb8*/ 	.word	0x000e7530


	//   ....[200]....
        /*3ebc*/ 	.word	0x000e7590


	//   ....[201]....
        /*3ec0*/ 	.word	0x000e75b0


	//   ....[202]....
        /*3ec4*/ 	.word	0x000e7610


	//   ....[203]....
        /*3ec8*/ 	.word	0x000e7630


	//   ....[204]....
        /*3ecc*/ 	.word	0x000e7690


	//   ....[205]....
        /*3ed0*/ 	.word	0x000e76b0


	//   ....[206]....
        /*3ed4*/ 	.word	0x000e7710


	//   ....[207]....
        /*3ed8*/ 	.word	0x000e7730


	//   ....[208]....
        /*3edc*/ 	.word	0x000e7790


	//   ....[209]....
        /*3ee0*/ 	.word	0x000e77b0


	//   ....[210]....
        /*3ee4*/ 	.word	0x000e7810


	//   ....[211]....
        /*3ee8*/ 	.word	0x000e7830


	//   ....[212]....
        /*3eec*/ 	.word	0x000e7890


	//   ....[213]....
        /*3ef0*/ 	.word	0x000e78b0


	//   ....[214]....
        /*3ef4*/ 	.word	0x000e7910


	//   ....[215]....
        /*3ef8*/ 	.word	0x000e7930


	//   ....[216]....
        /*3efc*/ 	.word	0x000e7990


	//   ....[217]....
        /*3f00*/ 	.word	0x000e79b0


	//   ....[218]....
        /*3f04*/ 	.word	0x000e7a10


	//   ....[219]....
        /*3f08*/ 	.word	0x000e7a30


	//   ....[220]....
        /*3f0c*/ 	.word	0x000e7a90


	//   ....[221]....
        /*3f10*/ 	.word	0x000e7ab0


	//   ....[222]....
        /*3f14*/ 	.word	0x000e7b10


	//   ....[223]....
        /*3f18*/ 	.word	0x000e7b30


	//   ....[224]....
        /*3f1c*/ 	.word	0x000e7b90


	//   ....[225]....
        /*3f20*/ 	.word	0x000e7bb0


	//   ....[226]....
        /*3f24*/ 	.word	0x000e7c10


	//   ....[227]....
        /*3f28*/ 	.word	0x000e7c30


	//   ....[228]....
        /*3f2c*/ 	.word	0x000e7c90


	//   ....[229]....
        /*3f30*/ 	.word	0x000e7cb0


	//   ....[230]....
        /*3f34*/ 	.word	0x000e7d10


	//   ....[231]....
        /*3f38*/ 	.word	0x000e7d30


	//   ....[232]....
        /*3f3c*/ 	.word	0x000e7d90


	//   ....[233]....
        /*3f40*/ 	.word	0x000e7db0


	//   ....[234]....
        /*3f44*/ 	.word	0x000e7e10


	//   ....[235]....
        /*3f48*/ 	.word	0x000e7e30


	//   ....[236]....
        /*3f4c*/ 	.word	0x000e7e90


	//   ....[237]....
        /*3f50*/ 	.word	0x000e7eb0


	//   ....[238]....
        /*3f54*/ 	.word	0x000e7f10


	//   ....[239]....
        /*3f58*/ 	.word	0x000e7f30


	//   ....[240]....
        /*3f5c*/ 	.word	0x000e7f90


	//   ....[241]....
        /*3f60*/ 	.word	0x000e7fb0


	//   ....[242]....
        /*3f64*/ 	.word	0x000e8010


	//   ....[243]....
        /*3f68*/ 	.word	0x000e8030


	//   ....[244]....
        /*3f6c*/ 	.word	0x000e80d0


	//   ....[245]....
        /*3f70*/ 	.word	0x000e80f0


	//   ....[246]....
        /*3f74*/ 	.word	0x000e8150


	//   ....[247]....
        /*3f78*/ 	.word	0x000e8170


	//   ....[248]....
        /*3f7c*/ 	.word	0x000e81c0


	//   ....[249]....
        /*3f80*/ 	.word	0x000e81f0


	//   ....[250]....
        /*3f84*/ 	.word	0x000e8250


	//   ....[251]....
        /*3f88*/ 	.word	0x000e8270


	//   ....[252]....
        /*3f8c*/ 	.word	0x000e8290


	//   ....[253]....
        /*3f90*/ 	.word	0x000e82b0


	//   ....[254]....
        /*3f94*/ 	.word	0x000e82e0


	//----- nvinfo : EIATTR_VRC_CTA_INIT_COUNT
	.align		4
.L_41:
        /*3f98*/ 	.byte	0x02, 0x4a
	.zero		1
	.zero		1


	//----- nvinfo : EIATTR_EXIT_INSTR_OFFSETS
	.align		4
        /*3f9c*/ 	.byte	0x04, 0x1c
        /*3f9e*/ 	.short	(.L_43 - .L_42)


	//   ....[0]....
.L_42:
        /*3fa0*/ 	.word	0x00112ca0


	//   ....[1]....
        /*3fa4*/ 	.word	0x00112cc0


	//----- nvinfo : EIATTR_REQNTID
	.align		4
.L_43:
        /*3fa8*/ 	.byte	0x04, 0x10
        /*3faa*/ 	.short	(.L_45 - .L_44)
.L_44:
        /*3fac*/ 	.word	0x00000020
        /*3fb0*/ 	.word	0x00000001
        /*3fb4*/ 	.word	0x00000001


	//----- nvinfo : EIATTR_CBANK_PARAM_SIZE
	.align		4
.L_45:
        /*3fb8*/ 	.byte	0x03, 0x19
        /*3fba*/ 	.short	0x0050


	//----- nvinfo : EIATTR_PARAM_CBANK
	.align		4
        /*3fbc*/ 	.byte	0x04, 0x0a
        /*3fbe*/ 	.short	(.L_47 - .L_46)
	.align		4
.L_46:
        /*3fc0*/ 	.word	index@(.nv.constant0.matmul_kernel)
        /*3fc4*/ 	.short	0x0380
        /*3fc6*/ 	.short	0x0050


	//----- nvinfo : EIATTR_SW_WAR
	.align		4
.L_47:
        /*3fc8*/ 	.byte	0x04, 0x36
        /*3fca*/ 	.short	(.L_49 - .L_48)
.L_48:
        /*3fcc*/ 	.word	0x00000008
.L_49:


//--------------------- .nv.compat                --------------------------
	.section	.nv.compat,"",@"SHT_CUDA_COMPAT_INFO"
	.align	4
        /*0000*/ 	.byte	0x02, 0x02, 0x01, 0x00, 0x02, 0x05, 0x05, 0x00, 0x02, 0x03, 0x00, 0x00, 0x02, 0x06, 0x01, 0x00


//--------------------- .nv.callgraph             --------------------------
	.section	.nv.callgraph,"",@"SHT_CUDA_CALLGRAPH"
	.align	4
	.sectionentsize	8
	.align		4
        /*0000*/ 	.word	0x00000000
	.align		4
        /*0004*/ 	.word	0xffffffff
	.align		4
        /*0008*/ 	.word	0x00000000
	.align		4
        /*000c*/ 	.word	0xfffffffe
	.align		4
        /*0010*/ 	.word	0x00000000
	.align		4
        /*0014*/ 	.word	0xfffffffd
	.align		4
        /*0018*/ 	.word	0x00000000
	.align		4
        /*001c*/ 	.word	0xfffffffc


//--------------------- .text.matmul_kernel       --------------------------
	.section	.text.matmul_kernel,"ax",@progbits
	.align	128
        .global         matmul_kernel
        .type           matmul_kernel,@function
        .size           matmul_kernel,(.L_x_3 - matmul_kernel)
        .other          matmul_kernel,@"STO_CUDA_ENTRY STV_DEFAULT"
matmul_kernel:
.text.matmul_kernel:
[----:B------:R-:W1:Y:S08]  /*0000*/  LDC R1, c[0x0][0x37c] ;  /* 0x0000df00ff017b82 */ /* 0x000e700000000800 */
[----:B------:R-:W2:Y:S01]  /*0010*/  LDC.64 R2, c[0x0][0x398] ;  /* 0x0000e600ff027b82 */ /* 0x000ea20000000a00 */
[----:B------:R-:W3:Y:S01]  /*0020*/  S2R R7, SR_CTAID.X ;  /* 0x0000000000077919 */ /* 0x000ee20000002500 */
[----:B-1----:R-:W-:Y:S01]  /*0030*/  VIADD R1, R1, 0xffff8bb8 ;  /* 0xffff8bb801017836 */ /* 0x002fe20000000000 */
[----:B------:R-:W1:Y:S01]  /*0040*/  LDCU.64 UR40, c[0x0][0x388] ;  /* 0x00007100ff2877ac */ /* 0x000e620008000a00 */
[----:B------:R-:W4:Y:S01]  /*0050*/  LDCU UR77, c[0x0][0x39c] ;  /* 0x00007380ff4d77ac */ /* 0x000f220008000800 */
[----:B------:R-:W1:Y:S01]  /*0060*/  LDCU UR76, c[0x0][0x3b0] ;  /* 0x00007600ff4c77ac */ /* 0x000e620008000800 */
[----:B------:R-:W1:Y:S01]  /*0070*/  LDCU UR70, c[0x0][0x3b0] ;  /* 0x00007600ff4677ac */ /* 0x000e620008000800 */
[----:B------:R-:W1:Y:S01]  /*0080*/  LDCU UR69, c[0x0][0x3b0] ;  /* 0x00007600ff4577ac */ /* 0x000e620008000800 */
[----:B------:R-:W1:Y:S01]  /*0090*/  LDCU UR68, c[0x0][0x3b0] ;  /* 0x00007600ff4477ac */ /* 0x000e620008000800 */
[----:B--2---:R-:W-:Y:S01]  /*00a0*/  IMAD.MOV.U32 R11, RZ, RZ, R3 ;  /* 0x000000ffff0b7224 */ /* 0x004fe200078e0003 */
[----:B------:R2:W-:Y:S01]  /*00b0*/  STL [R1+0x46a8], R2 ;  /* 0x0046a80201007387 */ /* 0x0005e20000100800 */
[----:B------:R-:W-:Y:S01]  /*00c0*/  IMAD.MOV.U32 R13, RZ, RZ, R2 ;  /* 0x000000ffff0d7224 */ /* 0x000fe200078e0002 */
[----:B------:R-:W1:Y:S01]  /*00d0*/  LDCU UR67, c[0x0][0x3b0] ;  /* 0x00007600ff4377ac */ /* 0x000e620008000800 */
[----:B------:R-:W-:Y:S01]  /*00e0*/  VIADD R0, R11, 0x1ff ;  /* 0x000001ff0b007836 */ /* 0x000fe20000000000 */
[----:B------:R-:W-:Y:S01]  /*00f0*/  IABS R247, R11 ;  /* 0x0000000b00f77213 */ /* 0x000fe20000000000 */
[----:B------:R-:W1:Y:S03]  /*0100*/  LDCU UR66, c[0x0][0x3b0] ;  /* 0x00007600ff4277ac */ /* 0x000e660008000800 */
[----:B------:R-:W-:-:S02]  /*0110*/  SHF.R.S32.HI R3, RZ, 0x1f, R0 ;  /* 0x0000001fff037819 */ /* 0x000fc40000011400 */
[----:B---3--:R-:W-:Y:S01]  /*0120*/  IABS R8, R7 ;  /* 0x0000000700087213 */ /* 0x008fe20000000000 */
[----:B------:R-:W3:Y:S01]  /*0130*/  LDCU UR65, c[0x0][0x3b0] ;  /* 0x00007600ff4177ac */ /* 0x000ee20008000800 */
[----:B------:R-:W-:Y:S01]  /*0140*/  LEA.HI R3, R3, R0, RZ, 0x9 ;  /* 0x0000000003037211 */ /* 0x000fe200078f48ff */
[----:B------:R-:W1:Y:S03]  /*0150*/  LDCU UR64, c[0x0][0x3b0] ;  /* 0x00007600ff4077ac */ /* 0x000e660008000800 */
[----:B------:R-:W-:Y:S01]  /*0160*/  SHF.R.S32.HI R3, RZ, 0x9, R3 ;  /* 0x00000009ff037819 */ /* 0x000fe20000011403 */
[----:B------:R-:W1:Y:S04]  /*0170*/  LDCU UR63, c[0x0][0x3b0] ;  /* 0x00007600ff3f77ac */ /* 0x000e680008000800 */
[----:B------:R-:W-:Y:S01]  /*0180*/  IMAD.SHL.U32 R4, R3, 0x8, RZ ;  /* 0x0000000803047824 */ /* 0x000fe200078e00ff */
[----:B------:R-:W1:Y:S04]  /*0190*/  LDCU UR62, c[0x0][0x3b0] ;  /* 0x00007600ff3e77ac */ /* 0x000e680008000800 */
[-C--:B------:R-:W-:Y:S01]  /*01a0*/  IABS R5, R4.reuse ;  /* 0x0000000400057213 */ /* 0x080fe20000000000 */
[----:B------:R-:W1:Y:S01]  /*01b0*/  LDCU UR61, c[0x0][0x3b0] ;  /* 0x00007600ff3d77ac */ /* 0x000e620008000800 */
[----:B------:R-:W-:-:S02]  /*01c0*/  IABS R10, R4 ;  /* 0x00000004000a7213 */ /* 0x000fc40000000000 */
[----:B------:R-:W1:Y:S01]  /*01d0*/  I2F.RP R0, R5 ;  /* 0x0000000500007306 */ /* 0x000e620000209400 */
[----:B------:R-:W2:Y:S01]  /*01e0*/  LDCU UR60, c[0x0][0x3b0] ;  /* 0x00007600ff3c77ac */ /* 0x000ea20008000800 */
[----:B------:R-:W2:Y:S01]  /*01f0*/  LDCU UR59, c[0x0][0x3b0] ;  /* 0x00007600ff3b77ac */ /* 0x000ea20008000800 */
[----:B------:R-:W2:Y:S01]  /*0200*/  LDCU UR58, c[0x0][0x3b0] ;  /* 0x00007600ff3a77ac */ /* 0x000ea20008000800 */
[----:B------:R-:W2:Y:S04]  /*0210*/  LDCU UR57, c[0x0][0x3b0] ;  /* 0x00007600ff3977ac */ /* 0x000ea80008000800 */
[----:B-1----:R-:W2:Y:S01]  /*0220*/  MUFU.RCP R0, R0 ;  /* 0x0000000000007308 */ /* 0x002ea20000001000 */
[----:B------:R-:W1:Y:S01]  /*0230*/  LDCU UR56, c[0x0][0x3b0] ;  /* 0x00007600ff3877ac */ /* 0x000e620008000800 */
[----:B------:R-:W1:Y:S01]  /*0240*/  LDCU UR55, c[0x0][0x3b0] ;  /* 0x00007600ff3777ac */ /* 0x000e620008000800 */
[----:B------:R-:W1:Y:S01]  /*0250*/  LDCU UR54, c[0x0][0x3b0] ;  /* 0x00007600ff3677ac */ /* 0x000e620008000800 */
[----:B------:R-:W1:Y:S01]  /*0260*/  LDCU UR53, c[0x0][0x3b0] ;  /* 0x00007600ff3577ac */ /* 0x000e620008000800 */
[----:B--2---:R-:W-:Y:S01]  /*0270*/  VIADD R2, R0, 0xffffffe ;  /* 0x0ffffffe00027836 */ /* 0x004fe20000000000 */
[----:B------:R-:W2:Y:S01]  /*0280*/  LDCU UR52, c[0x0][0x3b0] ;  /* 0x00007600ff3477ac */ /* 0x000ea20008000800 */
[----:B------:R-:W-:-:S02]  /*0290*/  IMAD.MOV R0, RZ, RZ, -R10 ;  /* 0x000000ffff007224 */ /* 0x000fc400078e0a0a */
[----:B------:R1:W2:Y:S01]  /*02a0*/  F2I.FTZ.U32.TRUNC.NTZ R3, R2 ;  /* 0x0000000200037305 */ /* 0x0002a2000021f000 */
[----:B------:R-:W3:Y:S01]  /*02b0*/  LDCU UR51, c[0x0][0x3b0] ;  /* 0x00007600ff3377ac */ /* 0x000ee20008000800 */
[----:B------:R-:W3:Y:S01]  /*02c0*/  LDCU UR50, c[0x0][0x3b0] ;  /* 0x00007600ff3277ac */ /* 0x000ee20008000800 */
[----:B-1----:R-:W-:Y:S01]  /*02d0*/  IMAD.MOV.U32 R2, RZ, RZ, RZ ;  /* 0x000000ffff027224 */ /* 0x002fe200078e00ff */
[----:B------:R-:W1:Y:S01]  /*02e0*/  LDCU UR49, c[0x0][0x3b0] ;  /* 0x00007600ff3177ac */ /* 0x000e620008000800 */
[----:B------:R-:W1:Y:S01]  /*02f0*/  LDCU UR48, c[0x0][0x3b0] ;  /* 0x00007600ff3077ac */ /* 0x000e620008000800 */
[----:B--2---:R-:W-:Y:S01]  /*0300*/  IMAD.MOV R6, RZ, RZ, -R3 ;  /* 0x000000ffff067224 */ /* 0x004fe200078e0a03 */
[----:B------:R-:W2:Y:S03]  /*0310*/  LDCU UR47, c[0x0][0x3b0] ;  /* 0x00007600ff2f77ac */ /* 0x000ea60008000800 */
[----:B------:R-:W-:-:S02]  /*0320*/  IMAD R9, R6, R5, RZ ;  /* 0x0000000506097224 */ /* 0x000fc400078e02ff */
[----:B------:R-:W-:Y:S01]  /*0330*/  IMAD.MOV.U32 R6, RZ, RZ, R8 ;  /* 0x000000ffff067224 */ /* 0x000fe200078e0008 */
[----:B------:R-:W1:Y:S01]  /*0340*/  LDCU UR46, c[0x0][0x3b0] ;  /* 0x00007600ff2e77ac */ /* 0x000e620008000800 */
[----:B------:R-:W-:Y:S01]  /*0350*/  IMAD.HI.U32 R3, R3, R9, R2 ;  /* 0x0000000903037227 */ /* 0x000fe200078e0002 */
[----:B------:R-:W1:Y:S05]  /*0360*/  LDCU UR45, c[0x0][0x3b0] ;  /* 0x00007600ff2d77ac */ /* 0x000e6a0008000800 */
[----:B------:R-:W-:Y:S01]  /*0370*/  IMAD.HI.U32 R3, R3, R6, RZ ;  /* 0x0000000603037227 */ /* 0x000fe200078e00ff */
[----:B------:R-:W1:Y:S03]  /*0380*/  LDCU UR44, c[0x0][0x3b0] ;  /* 0x00007600ff2c77ac */ /* 0x000e660008000800 */
[----:B------:R-:W-:Y:S01]  /*0390*/  IMAD R0, R3, R0, R6 ;  /* 0x0000000003007224 */ /* 0x000fe200078e0206 */
[----:B------:R-:W1:Y:S04]  /*03a0*/  LDCU UR7, c[0x0][0x3b0] ;  /* 0x00007600ff0777ac */ /* 0x000e680008000800 */
[----:B------:R-:W-:Y:S01]  /*03b0*/  ISETP.GT.U32.AND P1, PT, R5, R0, PT ;  /* 0x000000000500720c */ /* 0x000fe20003f24070 */
[----:B------:R-:W1:Y:S01]  /*03c0*/  LDCU UR43, c[0x0][0x3b0] ;  /* 0x00007600ff2b77ac */ /* 0x000e620008000800 */
[----:B------:R-:W1:Y:S01]  /*03d0*/  LDCU UR42, c[0x0][0x3b0] ;  /* 0x00007600ff2a77ac */ /* 0x000e620008000800 */
[----:B------:R-:W1:Y:S10]  /*03e0*/  LDCU UR39, c[0x0][0x3b0] ;  /* 0x00007600ff2777ac */ /* 0x000e740008000800 */
[----:B------:R-:W-:Y:S01]  /*03f0*/  @!P1 IMAD.IADD R0, R0, 0x1, -R5 ;  /* 0x0000000100009824 */ /* 0x000fe200078e0a05 */
[----:B------:R-:W1:Y:S01]  /*0400*/  LDCU UR38, c[0x0][0x3b0] ;  /* 0x00007600ff2677ac */ /* 0x000e620008000800 */
[----:B------:R-:W-:Y:S01]  /*0410*/  @!P1 VIADD R3, R3, 0x1 ;  /* 0x0000000103039836 */ /* 0x000fe20000000000 */
[----:B------:R-:W-:-:S02]  /*0420*/  ISETP.NE.AND P1, PT, R4, RZ, PT ;  /* 0x000000ff0400720c */ /* 0x000fc40003f25270 */
[----:B------:R-:W-:Y:S01]  /*0430*/  ISETP.GE.U32.AND P0, PT, R0, R5, PT ;  /* 0x000000050000720c */ /* 0x000fe20003f06070 */
[----:B------:R-:W1:Y:S01]  /*0440*/  LDCU UR37, c[0x0][0x3b0] ;  /* 0x00007600ff2577ac */ /* 0x000e620008000800 */
[-C--:B------:R-:W-:Y:S01]  /*0450*/  LOP3.LUT R0, R7, R4.reuse, RZ, 0x3c, !PT ;  /* 0x0000000407007212 */ /* 0x080fe200078e3cff */
[----:B------:R-:W1:Y:S03]  /*0460*/  LDCU UR36, c[0x0][0x3b0] ;  /* 0x00007600ff2477ac */ /* 0x000e660008000800 */
[----:B------:R-:W-:Y:S01]  /*0470*/  ISETP.GE.AND P2, PT, R0, RZ, PT ;  /* 0x000000ff0000720c */ /* 0x000fe20003f46270 */
[----:B------:R-:W-:Y:S01]  /*0480*/  VIADD R0, R13, 0x7f ;  /* 0x0000007f0d007836 */ /* 0x000fe20000000000 */
[----:B------:R-:W1:Y:S05]  /*0490*/  LDCU UR35, c[0x0][0x3b0] ;  /* 0x00007600ff2377ac */ /* 0x000e6a0008000800 */
[----:B------:R-:W-:Y:S01]  /*04a0*/  @P0 VIADD R3, R3, 0x1 ;  /* 0x0000000103030836 */ /* 0x000fe20000000000 */
[----:B------:R-:W1:Y:S03]  /*04b0*/  LDCU UR34, c[0x0][0x3b0] ;  /* 0x00007600ff2277ac */ /* 0x000e660008000800 */
[----:B------:R-:W-:Y:S01]  /*04c0*/  IMAD.MOV.U32 R2, RZ, RZ, R3 ;  /* 0x000000ffff027224 */ /* 0x000fe200078e0003 */
[----:B------:R-:W-:Y:S01]  /*04d0*/  SHF.R.S32.HI R3, RZ, 0x1f, R0 ;  /* 0x0000001fff037819 */ /* 0x000fe20000011400 */
[----:B------:R-:W1:Y:S02]  /*04e0*/  LDCU UR33, c[0x0][0x3b0] ;  /* 0x00007600ff2177ac */ /* 0x000e640008000800 */
[----:B------:R-:W-:Y:S01]  /*04f0*/  @!P2 IMAD.MOV R2, RZ, RZ, -R2 ;  /* 0x000000ffff02a224 */ /* 0x000fe200078e0a02 */
[----:B------:R-:W-:Y:S01]  /*0500*/  @!P1 LOP3.LUT R2, RZ, R4, RZ, 0x33, !PT ;  /* 0x00000004ff029212 */ /* 0x000fe200078e33ff */
[----:B------:R-:W1:Y:S01]  /*0510*/  LDCU UR32, c[0x0][0x3b0] ;  /* 0x00007600ff2077ac */ /* 0x000e620008000800 */
[----:B------:R-:W-:-:S02]  /*0520*/  LEA.HI R3, R3, R0, RZ, 0x7 ;  /* 0x0000000003037211 */ /* 0x000fc400078f38ff */
[----:B------:R-:W-:Y:S01]  /*0530*/  IABS R0, R13 ;  /* 0x0000000d00007213 */ /* 0x000fe20000000000 */
[----:B------:R-:W-:Y:S01]  /*0540*/  IMAD.SHL.U32 R12, R2, 0x8, RZ ;  /* 0x00000008020c7824 */ /* 0x000fe200078e00ff */
[----:B------:R-:W1:Y:S01]  /*0550*/  LDCU UR31, c[0x0][0x3b0] ;  /* 0x00007600ff1f77ac */ /* 0x000e620008000800 */
[----:B------:R-:W-:Y:S01]  /*0560*/  IMAD.MOV R2, RZ, RZ, -R2 ;  /* 0x000000ffff027224 */ /* 0x000fe200078e0a02 */
[----:B------:R-:W1:Y:S01]  /*0570*/  I2F.RP R6, R0 ;  /* 0x0000000000067306 */ /* 0x000e620000209400 */
[----:B------:R1:W-:Y:S01]  /*0580*/  STL [R1+0x53e8], R0 ;  /* 0x0053e80001007387 */ /* 0x0003e20000100800 */
[----:B------:R-:W-:Y:S01]  /*0590*/  LEA.HI.SX32 R3, R3, -R12, 0x19 ;  /* 0x8000000c03037211 */ /* 0x000fe200078fcaff */
[----:B------:R-:W-:Y:S01]  /*05a0*/  IMAD R11, R4, R2, R7 ;  /* 0x00000002040b7224 */ /* 0x000fe200078e0207 */
[----:B------:R-:W1:Y:S01]  /*05b0*/  LDCU UR30, c[0x0][0x3b0] ;  /* 0x00007600ff1e77ac */ /* 0x000e620008000800 */
[----:B------:R-:W-:Y:S01]  /*05c0*/  IMAD.MOV.U32 R2, RZ, RZ, RZ ;  /* 0x000000ffff027224 */ /* 0x000fe200078e00ff */
[----:B------:R-:W-:-:S02]  /*05d0*/  VIMNMX R10, PT, PT, R3, 0x8, PT ;  /* 0x00000008030a7848 */ /* 0x000fc40003fe0100 */
[----:B------:R-:W-:Y:S01]  /*05e0*/  IABS R4, R11 ;  /* 0x0000000b00047213 */ /* 0x000fe20000000000 */
[----:B------:R-:W2:Y:S01]  /*05f0*/  LDCU UR29, c[0x0][0x3b0] ;  /* 0x00007600ff1d77ac */ /* 0x000ea20008000800 */
[----:B------:R-:W-:Y:S01]  /*0600*/  IABS R9, R10 ;  /* 0x0000000a00097213 */ /* 0x000fe20000000000 */
[----:B------:R-:W2:Y:S03]  /*0610*/  LDCU UR28, c[0x0][0x3b0] ;  /* 0x00007600ff1c77ac */ /* 0x000ea60008000800 */
[----:B------:R-:W2:Y:S01]  /*0620*/  I2F.RP R5, R9 ;  /* 0x0000000900057306 */ /* 0x000ea20000209400 */
[----:B------:R-:W3:Y:S01]  /*0630*/  LDCU UR27, c[0x0][0x3b0] ;  /* 0x00007600ff1b77ac */ /* 0x000ee20008000800 */
[----:B------:R-:W3:Y:S06]  /*0640*/  LDCU UR26, c[0x0][0x3b0] ;  /* 0x00007600ff1a77ac */ /* 0x000eec0008000800 */
[----:B-1----:R-:W-:Y:S01]  /*0650*/  MUFU.RCP R6, R6 ;  /* 0x0000000600067308 */ /* 0x002fe20000001000 */
[----:B------:R-:W1:Y:S01]  /*0660*/  LDCU UR25, c[0x0][0x3b0] ;  /* 0x00007600ff1977ac */ /* 0x000e620008000800 */
[----:B------:R-:W1:Y:S06]  /*0670*/  LDCU UR24, c[0x0][0x3b0] ;  /* 0x00007600ff1877ac */ /* 0x000e6c0008000800 */
[----:B--2---:R-:W2:Y:S01]  /*0680*/  MUFU.RCP R5, R5 ;  /* 0x0000000500057308 */ /* 0x004ea20000001000 */
[----:B------:R-:W1:Y:S01]  /*0690*/  LDCU UR23, c[0x0][0x3b0] ;  /* 0x00007600ff1777ac */ /* 0x000e620008000800 */
[----:B------:R-:W1:Y:S01]  /*06a0*/  LDCU UR22, c[0x0][0x3b0] ;  /* 0x00007600ff1677ac */ /* 0x000e620008000800 */
[----:B------:R-:W1:Y:S01]  /*06b0*/  LDCU UR21, c[0x0][0x3b0] ;  /* 0x00007600ff1577ac */ /* 0x000e620008000800 */
[----:B------:R-:W1:Y:S01]  /*06c0*/  LDCU UR20, c[0x0][0x3b0] ;  /* 0x00007600ff1477ac */ /* 0x000e620008000800 */
[----:B--2---:R-:W-:-:S03]  /*06d0*/  VIADD R3, R5, 0xffffffe ;  /* 0x0ffffffe05037836 */ /* 0x004fc60000000000 */
[----:B------:R-:W2:Y:S01]  /*06e0*/  I2F.RP R5, R247 ;  /* 0x000000f700057306 */ /* 0x000ea20000209400 */
[----:B------:R-:W1:Y:S01]  /*06f0*/  LDCU UR19, c[0x0][0x3b0] ;  /* 0x00007600ff1377ac */ /* 0x000e620008000800 */
[----:B------:R-:W1:Y:S06]  /*0700*/  LDCU UR18, c[0x0][0x3b0] ;  /* 0x00007600ff1277ac */ /* 0x000e6c0008000800 */
[----:B------:R-:W1:Y:S01]  /*0710*/  F2I.FTZ.U32.TRUNC.NTZ R3, R3 ;  /* 0x0000000300037305 */ /* 0x000e62000021f000 */
[----:B------:R-:W3:Y:S01]  /*0720*/  LDCU UR17, c[0x0][0x3b0] ;  /* 0x00007600ff1177ac */ /* 0x000ee20008000800 */
[----:B------:R-:W3:Y:S06]  /*0730*/  LDCU UR16, c[0x0][0x3b0] ;  /* 0x00007600ff1077ac */ /* 0x000eec0008000800 */
[----:B--2---:R-:W2:Y:S01]  /*0740*/  MUFU.RCP R5, R5 ;  /* 0x0000000500057308 */ /* 0x004ea20000001000 */
[----:B------:R-:W2:Y:S01]  /*0750*/  LDCU UR15, c[0x0][0x3b0] ;  /* 0x00007600ff0f77ac */ /* 0x000ea20008000800 */
[----:B------:R-:W2:Y:S01]  /*0760*/  LDCU UR14, c[0x0][0x3b0] ;  /* 0x00007600ff0e77ac */ /* 0x000ea20008000800 */
[--C-:B-1----:R-:W-:Y:S01]  /*0770*/  IMAD.MOV R8, RZ, RZ, -R3.reuse ;  /* 0x000000ffff087224 */ /* 0x102fe200078e0a03 */
[----:B------:R-:W1:Y:S03]  /*0780*/  LDCU UR13, c[0x0][0x3b0] ;  /* 0x00007600ff0d77ac */ /* 0x000e660008000800 */
[----:B------:R-:W-:Y:S01]  /*0790*/  IMAD R7, R8, R9, RZ ;  /* 0x0000000908077224 */ /* 0x000fe200078e02ff */
[----:B------:R-:W-:Y:S01]  /*07a0*/  IABS R8, R10 ;  /* 0x0000000a00087213 */ /* 0x000fe20000000000 */
[----:B------:R-:W1:Y:S02]  /*07b0*/  LDCU UR12, c[0x0][0x3b0] ;  /* 0x00007600ff0c77ac */ /* 0x000e640008000800 */
[----:B------:R-:W-:Y:S01]  /*07c0*/  IMAD.HI.U32 R2, R3, R7, R2 ;  /* 0x0000000703027227 */ /* 0x000fe200078e0002 */
[----:B------:R-:W1:Y:S03]  /*07d0*/  LDCU UR11, c[0x0][0x3b0] ;  /* 0x00007600ff0b77ac */ /* 0x000e660008000800 */
[----:B------:R-:W-:-:S02]  /*07e0*/  IMAD.MOV.U32 R3, RZ, RZ, R4 ;  /* 0x000000ffff037224 */ /* 0x000fc400078e0004 */
[----:B------:R-:W-:Y:S01]  /*07f0*/  IMAD.MOV R4, RZ, RZ, -R8 ;  /* 0x000000ffff047224 */ /* 0x000fe200078e0a08 */
[----:B------:R-:W1:Y:S01]  /*0800*/  LDCU UR10, c[0x0][0x3b0] ;  /* 0x00007600ff0a77ac */ /* 0x000e620008000800 */
[----:B------:R-:W-:Y:S01]  /*0810*/  IMAD.HI.U32 R2, R2, R3, RZ ;  /* 0x0000000302027227 */ /* 0x000fe200078e00ff */
[----:B------:R-:W1:Y:S03]  /*0820*/  LDCU UR9, c[0x0][0x3b0] ;  /* 0x00007600ff0977ac */ /* 0x000e660008000800 */
[----:B------:R-:W-:Y:S02]  /*0830*/  IMAD R4, R2, R4, R3 ;  /* 0x0000000402047224 */ /* 0x000fe400078e0203 */
[----:B------:R-:W-:Y:S01]  /*0840*/  VIADD R3, R6, 0xffffffe ;  /* 0x0ffffffe06037836 */ /* 0x000fe20000000000 */
[----:B------:R-:W1:Y:S01]  /*0850*/  LDCU UR8, c[0x0][0x3b0] ;  /* 0x00007600ff0877ac */ /* 0x000e620008000800 */
[----:B--2---:R-:W-:Y:S01]  /*0860*/  VIADD R8, R5, 0xffffffe ;  /* 0x0ffffffe05087836 */ /* 0x004fe20000000000 */
[----:B------:R-:W-:Y:S01]  /*0870*/  ISETP.GT.U32.AND P1, PT, R9, R4, PT ;  /* 0x000000040900720c */ /* 0x000fe20003f24070 */
[----:B------:R-:W2:Y:S02]  /*0880*/  LDCU UR75, c[0x0][0x3b0] ;  /* 0x00007600ff4b77ac */ /* 0x000ea40008000800 */
[----:B------:R-:W1:Y:S01]  /*0890*/  F2I.FTZ.U32.TRUNC.NTZ R3, R3 ;  /* 0x0000000300037305 */ /* 0x000e62000021f000 */
[----:B------:R-:W2:Y:S01]  /*08a0*/  LDCU UR6, c[0x0][0x3b0] ;  /* 0x00007600ff0677ac */ /* 0x000ea20008000800 */
[----:B------:R-:W2:Y:S08]  /*08b0*/  LDCU UR5, c[0x0][0x3b0] ;  /* 0x00007600ff0577ac */ /* 0x000eb00008000800 */
[----:B------:R-:W-:Y:S01]  /*08c0*/  @!P1 IMAD.IADD R4, R4, 0x1, -R9 ;  /* 0x0000000104049824 */ /* 0x000fe200078e0a09 */
[----:B------:R-:W2:Y:S01]  /*08d0*/  LDCU UR74, c[0x0][0x3b0] ;  /* 0x00007600ff4a77ac */ /* 0x000ea20008000800 */
[----:B------:R-:W-:Y:S01]  /*08e0*/  @!P1 VIADD R2, R2, 0x1 ;  /* 0x0000000102029836 */ /* 0x000fe20000000000 */
[----:B------:R-:W-:-:S02]  /*08f0*/  ISETP.NE.AND P1, PT, R10, RZ, PT ;  /* 0x000000ff0a00720c */ /* 0x000fc40003f25270 */
[----:B------:R-:W-:Y:S01]  /*0900*/  ISETP.GE.U32.AND P0, PT, R4, R9, PT ;  /* 0x000000090400720c */ /* 0x000fe20003f06070 */
[----:B-1----:R-:W-:Y:S01]  /*0910*/  IMAD.MOV R5, RZ, RZ, -R3 ;  /* 0x000000ffff057224 */ /* 0x002fe200078e0a03 */
[----:B------:R-:W-:Y:S01]  /*0920*/  LOP3.LUT R4, R11, R10, RZ, 0x3c, !PT ;  /* 0x0000000a0b047212 */ /* 0x000fe200078e3cff */
[----:B------:R1:W2:Y:S01]  /*0930*/  F2I.FTZ.U32.TRUNC.NTZ R9, R8 ;  /* 0x0000000800097305 */ /* 0x0002a2000021f000 */
[----:B------:R-:W2:Y:S01]  /*0940*/  LDCU UR73, c[0x0][0x3b0] ;  /* 0x00007600ff4977ac */ /* 0x000ea20008000800 */
[----:B------:R-:W-:Y:S01]  /*0950*/  IMAD R5, R5, R0, RZ ;  /* 0x0000000005057224 */ /* 0x000fe200078e02ff */
[----:B------:R-:W-:Y:S01]  /*0960*/  ISETP.GE.AND P2, PT, R4, RZ, PT ;  /* 0x000000ff0400720c */ /* 0x000fe20003f46270 */
[----:B------:R-:W2:Y:S01]  /*0970*/  LDCU UR72, c[0x0][0x3b0] ;  /* 0x00007600ff4877ac */ /* 0x000ea20008000800 */
[----:B-1----:R-:W-:Y:S01]  /*0980*/  IMAD.MOV.U32 R8, RZ, RZ, RZ ;  /* 0x000000ffff087224 */ /* 0x002fe200078e00ff */
[----:B------:R-:W1:Y:S04]  /*0990*/  LDCU UR71, c[0x0][0x3b0] ;  /* 0x00007600ff4777ac */ /* 0x000e680008000800 */
[----:B------:R-:W-:Y:S01]  /*09a0*/  @P0 VIADD R2, R2, 0x1 ;  /* 0x0000000102020836 */ /* 0x000fe20000000000 */
[----:B------:R-:W1:Y:S03]  /*09b0*/  LDCU UR4, c[0x0][0x3a4] ;  /* 0x00007480ff0477ac */ /* 0x000e660008000800 */
[----:B------:R-:W-:-:S02]  /*09c0*/  IMAD.MOV.U32 R4, RZ, RZ, R2 ;  /* 0x000000ffff047224 */ /* 0x000fc400078e0002 */
[----:B------:R-:W-:Y:S02]  /*09d0*/  IMAD.MOV.U32 R2, RZ, RZ, RZ ;  /* 0x000000ffff027224 */ /* 0x000fe400078e00ff */
[----:B------:R-:W-:Y:S01]  /*09e0*/  @!P2 IMAD.MOV R4, RZ, RZ, -R4 ;  /* 0x000000ffff04a224 */ /* 0x000fe200078e0a04 */
[----:B------:R-:W-:Y:S01]  /*09f0*/  @!P1 LOP3.LUT R4, RZ, R10, RZ, 0x33, !PT ;  /* 0x0000000aff049212 */ /* 0x000fe200078e33ff */
[----:B------:R-:W-:-:S04]  /*0a00*/  IMAD.HI.U32 R0, R3, R5, R2 ;  /* 0x0000000503007227 */ /* 0x000fc800078e0002 */
[----:B------:R-:W-:Y:S01]  /*0a10*/  IMAD.SHL.U32 R40, R4, 0x200, RZ ;  /* 0x0000020004287824 */ /* 0x000fe200078e00ff */
[----:B------:R1:W-:Y:S01]  /*0a20*/  STL [R1+0x43c], R0 ;  /* 0x00043c0001007387 */ /* 0x0003e20000100800 */
[--C-:B--2---:R-:W-:Y:S02]  /*0a30*/  IMAD.MOV R6, RZ, RZ, -R9.reuse ;  /* 0x000000ffff067224 */ /* 0x104fe400078e0a09 */
[----:B------:R-:W-:Y:S01]  /*0a40*/  VIADD R13, R40, 0x1 ;  /* 0x00000001280d7836 */ /* 0x000fe20000000000 */
[----:B------:R-:W-:Y:S01]  /*0a50*/  STL [R1+0x1440], R40 ;  /* 0x0014402801007387 */ /* 0x000fe20000100800 */
[----:B------:R-:W-:Y:S01]  /*0a60*/  IMAD R7, R6, R247, RZ ;  /* 0x000000f706077224 */ /* 0x000fe200078e02ff */
[----:B------:R-:W-:Y:S01]  /*0a70*/  IABS R6, R40 ;  /* 0x0000002800067213 */ /* 0x000fe20000000000 */
[----:B------:R-:W-:Y:S01]  /*0a80*/  IMAD.MOV R3, RZ, RZ, -R4 ;  /* 0x000000ffff037224 */ /* 0x000fe200078e0a04 */
[----:B------:R-:W-:Y:S01]  /*0a90*/  IABS R4, R13 ;  /* 0x0000000d00047213 */ /* 0x000fe20000000000 */
[----:B------:R-:W-:Y:S01]  /*0aa0*/  IMAD.HI.U32 R2, R9, R7, R8 ;  /* 0x0000000709027227 */ /* 0x000fe200078e0008 */
[----:B------:R-:W-:Y:S03]  /*0ab0*/  STL [R1+0x4cb0], R13 ;  /* 0x004cb00d01007387 */ /* 0x000fe60000100800 */
[----:B-1----:R-:W-:-:S02]  /*0ac0*/  VIADD R0, R40, 0x2 ;  /* 0x0000000228007836 */ /* 0x002fc40000000000 */
[----:B------:R-:W-:Y:S02]  /*0ad0*/  IMAD R3, R10, R3, R11 ;  /* 0x000000030a037224 */ /* 0x000fe400078e020b */
[----:B------:R-:W-:Y:S01]  /*0ae0*/  IMAD.HI.U32 R8, R9, R7, R8 ;  /* 0x0000000709087227 */ /* 0x000fe200078e0008 */
[----:B------:R-:W-:Y:S01]  /*0af0*/  IABS R5, R0 ;  /* 0x0000000000057213 */ /* 0x000fe20000000000 */
[----:B------:R1:W-:Y:S02]  /*0b00*/  STL [R1+0x4cac], R0 ;  /* 0x004cac0001007387 */ /* 0x0003e40000100800 */
[----:B------:R-:W-:Y:S02]  /*0b10*/  IMAD.MOV.U32 R10, RZ, RZ, R4 ;  /* 0x000000ffff0a7224 */ /* 0x000fe400078e0004 */
[----:B------:R-:W-:Y:S02]  /*0b20*/  IMAD.MOV.U32 R7, RZ, RZ, R5 ;  /* 0x000000ffff077224 */ /* 0x000fe400078e0005 */
[----:B------:R-:W-:-:S04]  /*0b30*/  IMAD.HI.U32 R4, R2, R6, RZ ;  /* 0x0000000602047227 */ /* 0x000fc800078e00ff */
[----:B------:R-:W-:Y:S02]  /*0b40*/  IMAD.IADD R25, R12, 0x1, R3 ;  /* 0x000000010c197824 */ /* 0x000fe400078e0203 */
[----:B------:R-:W-:-:S04]  /*0b50*/  IMAD.HI.U32 R3, R2, R7, RZ ;  /* 0x0000000702037227 */ /* 0x000fc800078e00ff */
[----:B------:R-:W-:Y:S02]  /*0b60*/  IMAD.MOV R4, RZ, RZ, -R4 ;  /* 0x000000ffff047224 */ /* 0x000fe400078e0a04 */
[----:B------:R-:W-:-:S04]  /*0b70*/  IMAD.HI.U32 R5, R2, R10, RZ ;  /* 0x0000000a02057227 */ /* 0x000fc800078e00ff */
[C---:B------:R-:W-:Y:S02]  /*0b80*/  VIADD R11, R40.reuse, 0x3 ;  /* 0x00000003280b7836 */ /* 0x040fe40000000000 */
[C---:B-1----:R-:W-:Y:S02]  /*0b90*/  VIADD R0, R40.reuse, 0x4 ;  /* 0x0000000428007836 */ /* 0x042fe40000000000 */
[----:B------:R-:W-:Y:S01]  /*0ba0*/  IMAD.MOV R12, RZ, RZ, -R3 ;  /* 0x000000ffff0c7224 */ /* 0x000fe200078e0a03 */
[----:B------:R-:W-:Y:S01]  /*0bb0*/  STL [R1+0x4ca8], R11 ;  /* 0x004ca80b01007387 */ /* 0x000fe20000100800 */
[----:B------:R-:W-:Y:S01]  /*0bc0*/  IMAD R3, R247, R4, R6 ;  /* 0x00000004f7037224 */ /* 0x000fe200078e0206 */
[----:B------:R-:W-:Y:S01]  /*0bd0*/  IABS R9, R11 ;  /* 0x0000000b00097213 */ /* 0x000fe20000000000 */
[----:B------:R-:W-:Y:S01]  /*0be0*/  IMAD.MOV R5, RZ, RZ, -R5 ;  /* 0x000000ffff057224 */ /* 0x000fe200078e0a05 */
[----:B------:R-:W-:Y:S01]  /*0bf0*/  STL [R1+0x4ca4], R0 ;  /* 0x004ca40001007387 */ /* 0x000fe20000100800 */
[----:B------:R-:W-:-:S02]  /*0c00*/  VIADD R6, R40, 0x5 ;  /* 0x0000000528067836 */ /* 0x000fc40000000000 */
[C---:B------:R-:W-:Y:S01]  /*0c10*/  IMAD R4, R247.reuse, R5, R10 ;  /* 0x00000005f7047224 */ /* 0x040fe200078e020a */
[----:B------:R1:W-:Y:S01]  /*0c20*/  STL [R1+0x430], R3 ;  /* 0x0004300301007387 */ /* 0x0003e20000100800 */
[----:B------:R-:W-:Y:S01]  /*0c30*/  IMAD.MOV.U32 R5, RZ, RZ, R9 ;  /* 0x000000ffff057224 */ /* 0x000fe200078e0009 */
[----:B------:R-:W-:Y:S01]  /*0c40*/  IABS R9, R6 ;  /* 0x0000000600097213 */ /* 0x000fe20000000000 */
[C---:B------:R-:W-:Y:S01]  /*0c50*/  VIADD R13, R40.reuse, 0x8 ;  /* 0x00000008280d7836 */ /* 0x040fe20000000000 */
[----:B------:R2:W-:Y:S01]  /*0c60*/  STL [R1+0x42c], R4 ;  /* 0x00042c0401007387 */ /* 0x0005e20000100800 */
[C---:B------:R-:W-:Y:S02]  /*0c70*/  VIADD R14, R40.reuse, 0x1c ;  /* 0x0000001c280e7836 */ /* 0x040fe40000000000 */
[----:B------:R-:W-:Y:S01]  /*0c80*/  VIADD R41, R40, 0xf8 ;  /* 0x000000f828297836 */ /* 0x000fe20000000000 */
[----:B-1----:R-:W-:Y:S01]  /*0c90*/  IABS R3, R0 ;  /* 0x0000000000037213 */ /* 0x002fe20000000000 */
[----:B------:R-:W-:-:S02]  /*0ca0*/  IMAD R0, R247, R12, R7 ;  /* 0x0000000cf7007224 */ /* 0x000fc400078e0207 */
[----:B--2---:R-:W-:Y:S02]  /*0cb0*/  VIADD R4, R40, 0x6 ;  /* 0x0000000628047836 */ /* 0x004fe40000000000 */
[----:B------:R-:W-:Y:S01]  /*0cc0*/  IMAD.MOV.U32 R7, RZ, RZ, R3 ;  /* 0x000000ffff077224 */ /* 0x000fe200078e0003 */
[----:B------:R1:W-:Y:S01]  /*0cd0*/  STL [R1+0x428], R0 ;  /* 0x0004280001007387 */ /* 0x0003e20000100800 */
[----:B------:R-:W-:Y:S01]  /*0ce0*/  IMAD.HI.U32 R3, R2, R5, RZ ;  /* 0x0000000502037227 */ /* 0x000fe200078e00ff */
[----:B------:R-:W-:Y:S02]  /*0cf0*/  IABS R11, R4 ;  /* 0x00000004000b7213 */ /* 0x000fe40000000000 */
[----:B------:R2:W-:Y:S04]  /*0d00*/  STL [R1+0x4ca0], R6 ;  /* 0x004ca00601007387 */ /* 0x0005e80000100800 */
[----:B------:R3:W-:Y:S01]  /*0d10*/  STL [R1+0x4c9c], R4 ;  /* 0x004c9c0401007387 */ /* 0x0007e20000100800 */
[----:B-1----:R-:W-:-:S02]  /*0d20*/  VIADD R0, R40, 0x7 ;  /* 0x0000000728007836 */ /* 0x002fc40000000000 */
[----:B--2---:R-:W-:-:S03]  /*0d30*/  IMAD.MOV R6, RZ, RZ, -R3 ;  /* 0x000000ffff067224 */ /* 0x004fc600078e0a03 */
[----:B------:R1:W-:Y:S01]  /*0d40*/  STL [R1+0x4c98], R0 ;  /* 0x004c980001007387 */ /* 0x0003e20000100800 */
[----:B------:R-:W-:Y:S01]  /*0d50*/  IABS R12, R0 ;  /* 0x00000000000c7213 */ /* 0x000fe20000000000 */
[----:B------:R-:W-:-:S04]  /*0d60*/  IMAD.HI.U32 R3, R2, R9, RZ ;  /* 0x0000000902037227 */ /* 0x000fc800078e00ff */
[----:B---3--:R-:W-:-:S04]  /*0d70*/  IMAD.HI.U32 R4, R2, R7, RZ ;  /* 0x0000000702047227 */ /* 0x008fc800078e00ff */
[----:B-1----:R-:W-:Y:S02]  /*0d80*/  IMAD R0, R247, R6, R5 ;  /* 0x00000006f7007224 */ /* 0x002fe400078e0205 */
[----:B------:R-:W-:Y:S02]  /*0d90*/  IMAD.MOV R10, RZ, RZ, -R4 ;  /* 0x000000ffff0a7224 */ /* 0x000fe400078e0a04 */
[C---:B------:R-:W-:Y:S01]  /*0da0*/  IMAD.HI.U32 R4, R2.reuse, R11, RZ ;  /* 0x0000000b02047227 */ /* 0x040fe200078e00ff */
[----:B------:R1:W-:Y:S03]  /*0db0*/  STL [R1+0x424], R0 ;  /* 0x0004240001007387 */ /* 0x0003e60000100800 */
[----:B------:R-:W-:Y:S01]  /*0dc0*/  IMAD.MOV R6, RZ, RZ, -R3 ;  /* 0x000000ffff067224 */ /* 0x000fe200078e0a03 */
[----:B------:R-:W-:Y:S01]  /*0dd0*/  IABS R3, R13 ;  /* 0x0000000d00037213 */ /* 0x000fe20000000000 */
[----:B------:R-:W-:-:S04]  /*0de0*/  IMAD.HI.U32 R5, R2, R12, RZ ;  /* 0x0000000c02057227 */ /* 0x000fc800078e00ff */
[----:B------:R-:W-:Y:S02]  /*0df0*/  IMAD.MOV R4, RZ, RZ, -R4 ;  /* 0x000000ffff047224 */ /* 0x000fe400078e0a04 */
[C---:B-1----:R-:W-:Y:S02]  /*0e00*/  IMAD R0, R247.reuse, R10, R7 ;  /* 0x0000000af7007224 */ /* 0x042fe400078e0207 */
[C---:B------:R-:W-:Y:S02]  /*0e10*/  IMAD R6, R247.reuse, R6, R9 ;  /* 0x00000006f7067224 */ /* 0x040fe400078e0209 */
[----:B------:R-:W-:Y:S01]  /*0e20*/  IMAD.MOV R5, RZ, RZ, -R5 ;  /* 0x000000ffff057224 */ /* 0x000fe200078e0a05 */
[----:B------:R1:W-:Y:S01]  /*0e30*/  STL [R1+0x420], R0 ;  /* 0x0004200001007387 */ /* 0x0003e20000100800 */
[----:B------:R-:W-:Y:S02]  /*0e40*/  IMAD R7, R247, R4, R11 ;  /* 0x00000004f7077224 */ /* 0x000fe400078e020b */
[C---:B------:R-:W-:Y:S01]  /*0e50*/  VIADD R9, R40.reuse, 0xb ;  /* 0x0000000b28097836 */ /* 0x040fe20000000000 */
[----:B------:R2:W-:Y:S01]  /*0e60*/  STL [R1+0x4c94], R13 ;  /* 0x004c940d01007387 */ /* 0x0005e20000100800 */
[----:B-1----:R-:W-:-:S02]  /*0e70*/  VIADD R0, R40, 0x9 ;  /* 0x0000000928007836 */ /* 0x002fc40000000000 */
[----:B--2---:R-:W-:-:S03]  /*0e80*/  VIADD R13, R40, 0x12 ;  /* 0x00000012280d7836 */ /* 0x004fc60000000000 */
[----:B------:R1:W-:Y:S01]  /*0e90*/  STL [R1+0x4c90], R0 ;  /* 0x004c900001007387 */ /* 0x0003e20000100800 */
[----:B------:R-:W-:-:S03]  /*0ea0*/  IABS R4, R0 ;  /* 0x0000000000047213 */ /* 0x000fc60000000000 */
[----:B------:R2:W-:Y:S04]  /*0eb0*/  STL [R1+0x41c], R6 ;  /* 0x00041c0601007387 */ /* 0x0005e80000100800 */
[----:B------:R3:W-:Y:S01]  /*0ec0*/  STL [R1+0x418], R7 ;  /* 0x0004180701007387 */ /* 0x0007e20000100800 */
[----:B-1----:R-:W-:Y:S02]  /*0ed0*/  IMAD R0, R247, R5, R12 ;  /* 0x00000005f7007224 */ /* 0x002fe400078e020c */
[----:B------:R-:W-:Y:S02]  /*0ee0*/  IMAD.MOV.U32 R5, RZ, RZ, R4 ;  /* 0x000000ffff057224 */ /* 0x000fe400078e0004 */
[----:B--2---:R-:W-:Y:S01]  /*0ef0*/  IMAD.MOV.U32 R6, RZ, RZ, R3 ;  /* 0x000000ffff067224 */ /* 0x004fe200078e0003 */
[----:B------:R1:W-:Y:S01]  /*0f00*/  STL [R1+0x414], R0 ;  /* 0x0004140001007387 */ /* 0x0003e20000100800 */
[----:B------:R-:W-:-:S04]  /*0f10*/  IMAD.HI.U32 R4, R2, R5, RZ ;  /* 0x0000000502047227 */ /* 0x000fc800078e00ff */
[----:B---3--:R-:W-:Y:S02]  /*0f20*/  VIADD R7, R40, 0xa ;  /* 0x0000000a28077836 */ /* 0x008fe40000000000 */
[----:B------:R-:W-:-:S03]  /*0f30*/  IMAD.HI.U32 R3, R2, R6, RZ ;  /* 0x0000000602037227 */ /* 0x000fc600078e00ff */
[----:B------:R2:W-:Y:S01]  /*0f40*/  STL [R1+0x4c8c], R7 ;  /* 0x004c8c0701007387 */ /* 0x0005e20000100800 */
[C---:B-1----:R-:W-:Y:S02]  /*0f50*/  VIADD R0, R40.reuse, 0xc ;  /* 0x0000000c28007836 */ /* 0x042fe40000000000 */
[----:B------:R-:W-:Y:S01]  /*0f60*/  IMAD.MOV R3, RZ, RZ, -R3 ;  /* 0x000000ffff037224 */ /* 0x000fe200078e0a03 */
[----:B------:R1:W-:Y:S01]  /*0f70*/  STL [R1+0x4c88], R9 ;  /* 0x004c880901007387 */ /* 0x0003e20000100800 */
[----:B------:R-:W-:Y:S01]  /*0f80*/  IMAD.MOV R10, RZ, RZ, -R4 ;  /* 0x000000ffff0a7224 */ /* 0x000fe200078e0a04 */
[----:B------:R-:W-:Y:S01]  /*0f90*/  IABS R11, R0 ;  /* 0x00000000000b7213 */ /* 0x000fe20000000000 */
[----:B------:R-:W-:Y:S01]  /*0fa0*/  VIADD R12, R40, 0xd ;  /* 0x0000000d280c7836 */ /* 0x000fe20000000000 */
[----:B------:R3:W-:Y:S01]  /*0fb0*/  STL [R1+0x4c84], R0 ;  /* 0x004c840001007387 */ /* 0x0007e20000100800 */
[----:B--2---:R-:W-:Y:S02]  /*0fc0*/  IABS R7, R7 ;  /* 0x0000000700077213 */ /* 0x004fe40000000000 */
[----:B-1----:R-:W-:Y:S01]  /*0fd0*/  IABS R9, R9 ;  /* 0x0000000900097213 */ /* 0x002fe20000000000 */
[----:B---3--:R-:W-:-:S02]  /*0fe0*/  IMAD R0, R247, R3, R6 ;  /* 0x00000003f7007224 */ /* 0x008fc400078e0206 */
[----:B------:R-:W-:-:S03]  /*0ff0*/  IMAD.HI.U32 R3, R2, R7, RZ ;  /* 0x0000000702037227 */ /* 0x000fc600078e00ff */
[----:B------:R1:W-:Y:S01]  /*1000*/  STL [R1+0x410], R0 ;  /* 0x0004100001007387 */ /* 0x0003e20000100800 */
[----:B------:R-:W-:-:S04]  /*1010*/  IMAD.HI.U32 R4, R2, R9, RZ ;  /* 0x0000000902047227 */ /* 0x000fc800078e00ff */
[----:B------:R-:W-:Y:S01]  /*1020*/  IMAD.MOV R6, RZ, RZ, -R3 ;  /* 0x000000ffff067224 */ /* 0x000fe200078e0a03 */
[----:B------:R-:W-:Y:S01]  /*1030*/  IABS R3, R12 ;  /* 0x0000000c00037213 */ /* 0x000fe20000000000 */
[----:B------:R-:W-:Y:S02]  /*1040*/  IMAD.MOV R4, RZ, RZ, -R4 ;  /* 0x000000ffff047224 */ /* 0x000fe400078e0a04 */
[----:B-1----:R-:W-:Y:S02]  /*1050*/  IMAD R0, R247, R10, R5 ;  /* 0x0000000af7007224 */ /* 0x002fe400078e0205 */
[----:B------:R-:W-:-:S03]  /*1060*/  IMAD.HI.U32 R5, R2, R11, RZ ;  /* 0x0000000b02057227 */ /* 0x000fc600078e00ff */
[----:B------:R1:W-:Y:S01]  /*1070*/  STL [R1+0x40c], R0 ;  /* 0x00040c0001007387 */ /* 0x0003e20000100800 */
[----:B------:R-:W-:Y:S02]  /*1080*/  IMAD.MOV R10, RZ, RZ, -R5 ;  /* 0x000000ffff0a7224 */ /* 0x000fe400078e0a05 */
[C---:B------:R-:W-:Y:S01]  /*1090*/  IMAD R5, R247.reuse, R6, R7 ;  /* 0x00000006f7057224 */ /* 0x040fe200078e0207 */
[----:B------:R-:W-:Y:S01]  /*10a0*/  STL [R1+0x4c80], R12 ;  /* 0x004c800c01007387 */ /* 0x000fe20000100800 */
[C---:B------:R-:W-:Y:S02]  /*10b0*/  IMAD R4, R247.reuse, R4, R9 ;  /* 0x00000004f7047224 */ /* 0x040fe400078e0209 */
[C---:B------:R-:W-:Y:S02]  /*10c0*/  VIADD R6, R40.reuse, 0xf ;  /* 0x0000000f28067836 */ /* 0x040fe40000000000 */
[----:B------:R-:W-:Y:S02]  /*10d0*/  IMAD R20, R247, R10, R11 ;  /* 0x0000000af7147224 */ /* 0x000fe400078e020b */
[----:B-1----:R-:W-:Y:S01]  /*10e0*/  VIADD R0, R40, 0xe ;  /* 0x0000000e28007836 */ /* 0x002fe20000000000 */
[----:B------:R-:W-:-:S04]  /*10f0*/  IABS R9, R6 ;  /* 0x0000000600097213 */ /* 0x000fc80000000000 */
[----:B------:R1:W-:Y:S01]  /*1100*/  STL [R1+0x4c7c], R0 ;  /* 0x004c7c0001007387 */ /* 0x0003e20000100800 */
[----:B------:R-:W-:-:S03]  /*1110*/  IABS R7, R0 ;  /* 0x0000000000077213 */ /* 0x000fc60000000000 */
[----:B------:R2:W-:Y:S04]  /*1120*/  STL [R1+0x408], R5 ;  /* 0x0004080501007387 */ /* 0x0005e80000100800 */
[----:B------:R3:W-:Y:S01]  /*1130*/  STL [R1+0x404], R4 ;  /* 0x0004040401007387 */ /* 0x0007e20000100800 */
[----:B-1----:R-:W-:-:S03]  /*1140*/  VIADD R0, R40, 0x11 ;  /* 0x0000001128007836 */ /* 0x002fc60000000000 */
[----:B------:R1:W-:Y:S01]  /*1150*/  STL [R1+0x4c78], R6 ;  /* 0x004c780601007387 */ /* 0x0003e20000100800 */
[----:B--2---:R-:W-:Y:S01]  /*1160*/  IMAD.MOV.U32 R5, RZ, RZ, R3 ;  /* 0x000000ffff057224 */ /* 0x004fe200078e0003 */
[----:B------:R-:W-:Y:S01]  /*1170*/  IABS R12, R0 ;  /* 0x00000000000c7213 */ /* 0x000fe20000000000 */
[----:B---3--:R-:W-:Y:S02]  /*1180*/  VIADD R4, R40, 0x10 ;  /* 0x0000001028047836 */ /* 0x008fe40000000000 */
[----:B------:R-:W-:-:S03]  /*1190*/  IMAD.HI.U32 R3, R2, R5, RZ ;  /* 0x0000000502037227 */ /* 0x000fc600078e00ff */
[----:B------:R2:W-:Y:S01]  /*11a0*/  STL [R1+0x4c74], R4 ;  /* 0x004c740401007387 */ /* 0x0005e20000100800 */
[----:B------:R-:W-:Y:S01]  /*11b0*/  IABS R11, R4 ;  /* 0x00000004000b7213 */ /* 0x000fe20000000000 */
[----:B-1----:R-:W-:Y:S02]  /*11c0*/  IMAD.MOV R6, RZ, RZ, -R3 ;  /* 0x000000ffff067224 */ /* 0x002fe400078e0a03 */
[C---:B------:R-:W-:Y:S01]  /*11d0*/  IMAD.HI.U32 R3, R2.reuse, R9, RZ ;  /* 0x0000000902037227 */ /* 0x040fe200078e00ff */
[----:B------:R1:W-:Y:S03]  /*11e0*/  STL [R1+0x4c70], R0 ;  /* 0x004c700001007387 */ /* 0x0003e60000100800 */
[----:B------:R-:W-:Y:S01]  /*11f0*/  IMAD R36, R247, R6, R5 ;  /* 0x00000006f7247224 */ /* 0x000fe200078e0205 */
[----:B------:R3:W-:Y:S01]  /*1200*/  STL [R1+0x4c6c], R13 ;  /* 0x004c6c0d01007387 */ /* 0x0007e20000100800 */
[----:B--2---:R-:W-:-:S04]  /*1210*/  IMAD.HI.U32 R4, R2, R7, RZ ;  /* 0x0000000702047227 */ /* 0x004fc800078e00ff */
[----:B------:R-:W-:Y:S02]  /*1220*/  IMAD.MOV R10, RZ, RZ, -R4 ;  /* 0x000000ffff0a7224 */ /* 0x000fe400078e0a04 */
[----:B------:R-:W-:-:S04]  /*1230*/  IMAD.HI.U32 R4, R2, R11, RZ ;  /* 0x0000000b02047227 */ /* 0x000fc800078e00ff */
[----:B------:R-:W-:Y:S02]  /*1240*/  IMAD.MOV R4, RZ, RZ, -R4 ;  /* 0x000000ffff047224 */ /* 0x000fe400078e0a04 */
[----:B-1----:R-:W-:Y:S02]  /*1250*/  VIADD R0, R40, 0x13 ;  /* 0x0000001328007836 */ /* 0x002fe40000000000 */
[----:B------:R-:W-:-:S03]  /*1260*/  IMAD.HI.U32 R5, R2, R12, RZ ;  /* 0x0000000c02057227 */ /* 0x000fc600078e00ff */
[----:B------:R1:W-:Y:S01]  /*1270*/  STL [R1+0x4c68], R0 ;  /* 0x004c680001007387 */ /* 0x0003e20000100800 */
[----:B------:R-:W-:Y:S01]  /*1280*/  IMAD.MOV R6, RZ, RZ, -R3 ;  /* 0x000000ffff067224 */ /* 0x000fe200078e0a03 */
[----:B------:R-:W-:Y:S01]  /*1290*/  IABS R3, R13 ;  /* 0x0000000d00037213 */ /* 0x000fe20000000000 */
[C---:B------:R-:W-:Y:S01]  /*12a0*/  IMAD R17, R247.reuse, R4, R11 ;  /* 0x00000004f7117224 */ /* 0x040fe200078e020b */
[----:B------:R-:W-:Y:S01]  /*12b0*/  IABS R4, R0 ;  /* 0x0000000000047213 */ /* 0x000fe20000000000 */
[----:B------:R-:W-:Y:S02]  /*12c0*/  IMAD.MOV R5, RZ, RZ, -R5 ;  /* 0x000000ffff057224 */ /* 0x000fe400078e0a05 */
[C---:B---3--:R-:W-:Y:S02]  /*12d0*/  IMAD R13, R247.reuse, R6, R9 ;  /* 0x00000006f70d7224 */ /* 0x048fe400078e0209 */
[----:B------:R-:W-:Y:S02]  /*12e0*/  IMAD.MOV.U32 R6, RZ, RZ, R3 ;  /* 0x000000ffff067224 */ /* 0x000fe400078e0003 */
[----:B------:R-:W-:-:S02]  /*12f0*/  IMAD R30, R247, R10, R7 ;  /* 0x0000000af71e7224 */ /* 0x000fc400078e0207 */
[----:B------:R-:W-:Y:S02]  /*1300*/  IMAD R27, R247, R5, R12 ;  /* 0x00000005f71b7224 */ /* 0x000fe400078e020c */
[----:B------:R-:W-:Y:S02]  /*1310*/  VIADD R7, R40, 0x14 ;  /* 0x0000001428077836 */ /* 0x000fe40000000000 */
[----:B------:R-:W-:Y:S02]  /*1320*/  IMAD.MOV.U32 R5, RZ, RZ, R4 ;  /* 0x000000ffff057224 */ /* 0x000fe400078e0004 */
[----:B------:R-:W-:Y:S01]  /*1330*/  IMAD.HI.U32 R3, R2, R6, RZ ;  /* 0x0000000602037227 */ /* 0x000fe200078e00ff */
[----:B------:R2:W-:Y:S03]  /*1340*/  STL [R1+0x4c64], R7 ;  /* 0x004c640701007387 */ /* 0x0005e60000100800 */
[----:B------:R-:W-:-:S02]  /*1350*/  VIADD R9, R40, 0x15 ;  /* 0x0000001528097836 */ /* 0x000fc40000000000 */
[----:B-1----:R-:W-:Y:S02]  /*1360*/  VIADD R0, R40, 0x16 ;  /* 0x0000001628007836 */ /* 0x002fe40000000000 */
[----:B------:R-:W-:Y:S01]  /*1370*/  IMAD.HI.U32 R4, R2, R5, RZ ;  /* 0x0000000502047227 */ /* 0x000fe200078e00ff */
[----:B------:R1:W-:Y:S01]  /*1380*/  STL [R1+0x4c60], R9 ;  /* 0x004c600901007387 */ /* 0x0003e20000100800 */
[----:B--2---:R-:W-:Y:S02]  /*1390*/  IABS R7, R7 ;  /* 0x0000000700077213 */ /* 0x004fe40000000000 */
[----:B------:R-:W-:Y:S01]  /*13a0*/  IMAD.MOV R3, RZ, RZ, -R3 ;  /* 0x000000ffff037224 */ /* 0x000fe200078e0a03 */
[----:B------:R-:W-:Y:S01]  /*13b0*/  IABS R11, R0 ;  /* 0x00000000000b7213 */ /* 0x000fe20000000000 */
[----:B------:R-:W-:Y:S01]  /*13c0*/  IMAD.MOV R10, RZ, RZ, -R4 ;  /* 0x000000ffff0a7224 */ /* 0x000fe200078e0a04 */
[----:B------:R2:W-:Y:S01]  /*13d0*/  STL [R1+0x4c5c], R0 ;  /* 0x004c5c0001007387 */ /* 0x0005e20000100800 */
[----:B------:R-:W-:-:S02]  /*13e0*/  IMAD R23, R247, R3, R6 ;  /* 0x00000003f7177224 */ /* 0x000fc400078e0206 */
[----:B------:R-:W-:Y:S01]  /*13f0*/  IMAD.HI.U32 R3, R2, R7, RZ ;  /* 0x0000000702037227 */ /* 0x000fe200078e00ff */
[----:B-1----:R-:W-:-:S03]  /*1400*/  IABS R9, R9 ;  /* 0x0000000900097213 */ /* 0x002fc60000000000 */
[----:B------:R-:W-:Y:S02]  /*1410*/  IMAD R35, R247, R10, R5 ;  /* 0x0000000af7237224 */ /* 0x000fe400078e0205 */
[----:B------:R-:W-:-:S04]  /*1420*/  IMAD.HI.U32 R5, R2, R11, RZ ;  /* 0x0000000b02057227 */ /* 0x000fc800078e00ff */
[----:B------:R-:W-:-:S04]  /*1430*/  IMAD.HI.U32 R4, R2, R9, RZ ;  /* 0x0000000902047227 */ /* 0x000fc800078e00ff */
[C---:B------:R-:W-:Y:S02]  /*1440*/  VIADD R12, R40.reuse, 0x17 ;  /* 0x00000017280c7836 */ /* 0x040fe40000000000 */
[----:B------:R-:W-:Y:S02]  /*1450*/  IMAD.MOV R6, RZ, RZ, -R3 ;  /* 0x000000ffff067224 */ /* 0x000fe400078e0a03 */
[C---:B--2---:R-:W-:Y:S01]  /*1460*/  VIADD R0, R40.reuse, 0x18 ;  /* 0x0000001828007836 */ /* 0x044fe20000000000 */
[----:B------:R-:W-:Y:S01]  /*1470*/  IABS R3, R12 ;  /* 0x0000000c00037213 */ /* 0x000fe20000000000 */
[----:B------:R-:W-:Y:S01]  /*1480*/  IMAD.MOV R10, RZ, RZ, -R5 ;  /* 0x000000ffff0a7224 */ /* 0x000fe200078e0a05 */
[----:B------:R-:W-:Y:S01]  /*1490*/  STL [R1+0x4c58], R12 ;  /* 0x004c580c01007387 */ /* 0x000fe20000100800 */
[----:B------:R-:W-:Y:S02]  /*14a0*/  IMAD.MOV R4, RZ, RZ, -R4 ;  /* 0x000000ffff047224 */ /* 0x000fe400078e0a04 */
[C---:B------:R-:W-:Y:S01]  /*14b0*/  IMAD R5, R247.reuse, R6, R7 ;  /* 0x00000006f7057224 */ /* 0x040fe200078e0207 */
[----:B------:R1:W-:Y:S01]  /*14c0*/  STL [R1+0x4c54], R0 ;  /* 0x004c540001007387 */ /* 0x0003e20000100800 */
[C---:B------:R-:W-:Y:S01]  /*14d0*/  IMAD R4, R247.reuse, R4, R9 ;  /* 0x00000004f7047224 */ /* 0x040fe200078e0209 */
[----:B------:R-:W-:Y:S01]  /*14e0*/  IABS R7, R0 ;  /* 0x0000000000077213 */ /* 0x000fe20000000000 */
[----:B------:R-:W-:Y:S01]  /*14f0*/  VIADD R6, R40, 0x19 ;  /* 0x0000001928067836 */ /* 0x000fe20000000000 */
[----:B------:R2:W-:Y:S04]  /*1500*/  STL [R1+0x3e0], R5 ;  /* 0x0003e00501007387 */ /* 0x0005e80000100800 */
[----:B------:R3:W-:Y:S01]  /*1510*/  STL [R1+0x3dc], R4 ;  /* 0x0003dc0401007387 */ /* 0x0007e20000100800 */
[----:B------:R-:W-:Y:S01]  /*1520*/  IABS R9, R6 ;  /* 0x0000000600097213 */ /* 0x000fe20000000000 */
[----:B-1----:R-:W-:-:S02]  /*1530*/  IMAD R0, R247, R10, R11 ;  /* 0x0000000af7007224 */ /* 0x002fc400078e020b */
[----:B--2---:R-:W-:-:S03]  /*1540*/  IMAD.MOV.U32 R5, RZ, RZ, R3 ;  /* 0x000000ffff057224 */ /* 0x004fc600078e0003 */
[----:B------:R1:W-:Y:S01]  /*1550*/  STL [R1+0x3d8], R0 ;  /* 0x0003d80001007387 */ /* 0x0003e20000100800 */
[----:B---3--:R-:W-:-:S03]  /*1560*/  VIADD R4, R40, 0x1a ;  /* 0x0000001a28047836 */ /* 0x008fc60000000000 */
[----:B------:R2:W-:Y:S01]  /*1570*/  STL [R1+0x4c50], R6 ;  /* 0x004c500601007387 */ /* 0x0005e20000100800 */
[----:B------:R-:W-:-:S03]  /*1580*/  IMAD.HI.U32 R3, R2, R5, RZ ;  /* 0x0000000502037227 */ /* 0x000fc600078e00ff */
[----:B------:R3:W-:Y:S01]  /*1590*/  STL [R1+0x4c4c], R4 ;  /* 0x004c4c0401007387 */ /* 0x0007e20000100800 */
[----:B------:R-:W-:Y:S01]  /*15a0*/  IABS R11, R4 ;  /* 0x00000004000b7213 */ /* 0x000fe20000000000 */
[----:B-1----:R-:W-:Y:S02]  /*15b0*/  VIADD R0, R40, 0x1b ;  /* 0x0000001b28007836 */ /* 0x002fe40000000000 */
        /* <DEDUP_REMOVED lines=56> */
[----:B------:R-:W-:Y:S02]  /*1940*/  IMAD R4, R247, R4, R9 ;  /* 0x00000004f7047224 */ /* 0x000fe400078e0209 */
[C---:B------:R-:W-:Y:S02]  /*1950*/  VIADD R6, R40.reuse, 0x23 ;  /* 0x0000002328067836 */ /* 0x040fe40000000000 */
[----:B-1----:R-:W-:-:S03]  /*1960*/  VIADD R0, R40, 0x22 ;  /* 0x0000002228007836 */ /* 0x002fc60000000000 */
[----:B------:R-:W-:Y:S02]  /*1970*/  IABS R9, R6 ;  /* 0x0000000600097213 */ /* 0x000fe40000000000 */
[----:B------:R1:W-:Y:S01]  /*1980*/  STL [R1+0x4c2c], R0 ;  /* 0x004c2c0001007387 */ /* 0x0003e20000100800 */
[----:B------:R-:W-:-:S03]  /*1990*/  IABS R7, R0 ;  /* 0x0000000000077213 */ /* 0x000fc60000000000 */
[----:B------:R2:W-:Y:S04]  /*19a0*/  STL [R1+0x3b8], R5 ;  /* 0x0003b80501007387 */ /* 0x0005e80000100800 */
[----:B------:R3:W-:Y:S01]  /*19b0*/  STL [R1+0x3b4], R4 ;  /* 0x0003b40401007387 */ /* 0x0007e20000100800 */
[----:B-1----:R-:W-:Y:S02]  /*19c0*/  IMAD R0, R247, R10, R11 ;  /* 0x0000000af7007224 */ /* 0x002fe400078e020b */
        /* <DEDUP_REMOVED lines=30> */
[----:B------:R-:W-:Y:S01]  /*1bb0*/  IABS R4, R0 ;  /* 0x0000000000047213 */ /* 0x000fe20000000000 */
[----:B------:R1:W-:Y:S04]  /*1bc0*/  STL [R1+0x4c18], R0 ;  /* 0x004c180001007387 */ /* 0x0003e80000100800 */
[----:B------:R2:W-:Y:S04]  /*1bd0*/  STL [R1+0x3a4], R6 ;  /* 0x0003a40601007387 */ /* 0x0005e80000100800 */
[----:B------:R3:W-:Y:S01]  /*1be0*/  STL [R1+0x3a0], R7 ;  /* 0x0003a00701007387 */ /* 0x0007e20000100800 */
[----:B-1----:R-:W-:-:S02]  /*1bf0*/  IMAD R0, R247, R5, R12 ;  /* 0x00000005f7007224 */ /* 0x002fc400078e020c */
        /* <DEDUP_REMOVED lines=12> */
[----:B------:R-:W-:Y:S01]  /*1cc0*/  IMAD R16, R247, R3, R6 ;  /* 0x00000003f7107224 */ /* 0x000fe200078e0206 */
[----:B------:R3:W-:Y:S01]  /*1cd0*/  STL [R1+0x4c0c], R0 ;  /* 0x004c0c0001007387 */ /* 0x0007e20000100800 */
[----:B------:R-:W-:Y:S01]  /*1ce0*/  VIADD R12, R40, 0x2b ;  /* 0x0000002b280c7836 */ /* 0x000fe20000000000 */
[----:B--2---:R-:W-:-:S02]  /*1cf0*/  IABS R7, R7 ;  /* 0x0000000700077213 */ /* 0x004fc40000000000 */
[----:B-1----:R-:W-:-:S03]  /*1d00*/  IABS R9, R9 ;  /* 0x0000000900097213 */ /* 0x002fc60000000000 */
[----:B------:R-:W-:-:S04]  /*1d10*/  IMAD.HI.U32 R3, R2, R7, RZ ;  /* 0x0000000702037227 */ /* 0x000fc800078e00ff */
[----:B---3--:R-:W-:Y:S02]  /*1d20*/  IMAD R0, R247, R10, R5 ;  /* 0x0000000af7007224 */ /* 0x008fe400078e0205 */
[----:B------:R-:W-:-:S03]  /*1d30*/  IMAD.HI.U32 R5, R2, R11, RZ ;  /* 0x0000000b02057227 */ /* 0x000fc600078e00ff */
[----:B------:R1:W-:Y:S01]  /*1d40*/  STL [R1+0x394], R0 ;  /* 0x0003940001007387 */ /* 0x0003e20000100800 */
[----:B------:R-:W-:-:S03]  /*1d50*/  IMAD.HI.U32 R4, R2, R9, RZ ;  /* 0x0000000902047227 */ /* 0x000fc600078e00ff */
[----:B------:R-:W-:Y:S01]  /*1d60*/  STL [R1+0x4c08], R12 ;  /* 0x004c080c01007387 */ /* 0x000fe20000100800 */
[----:B------:R-:W-:Y:S01]  /*1d70*/  IMAD.MOV R6, RZ, RZ, -R3 ;  /* 0x000000ffff067224 */ /* 0x000fe200078e0a03 */
[----:B------:R-:W-:Y:S01]  /*1d80*/  IABS R3, R12 ;  /* 0x0000000c00037213 */ /* 0x000fe20000000000 */
[----:B------:R-:W-:Y:S02]  /*1d90*/  IMAD.MOV R10, RZ, RZ, -R5 ;  /* 0x000000ffff0a7224 */ /* 0x000fe400078e0a05 */
[----:B------:R-:W-:Y:S02]  /*1da0*/  IMAD.MOV R4, RZ, RZ, -R4 ;  /* 0x000000ffff047224 */ /* 0x000fe400078e0a04 */
[C---:B-1----:R-:W-:Y:S02]  /*1db0*/  VIADD R0, R40.reuse, 0x2c ;  /* 0x0000002c28007836 */ /* 0x042fe40000000000 */
[C---:B------:R-:W-:Y:S02]  /*1dc0*/  IMAD R5, R247.reuse, R6, R7 ;  /* 0x00000006f7057224 */ /* 0x040fe400078e0207 */
[----:B------:R-:W-:Y:S01]  /*1dd0*/  IMAD R4, R247, R4, R9 ;  /* 0x00000004f7047224 */ /* 0x000fe200078e0209 */
[----:B------:R1:W-:Y:S01]  /*1de0*/  STL [R1+0x4c04], R0 ;  /* 0x004c040001007387 */ /* 0x0003e20000100800 */
[----:B------:R-:W-:Y:S01]  /*1df0*/  IABS R7, R0 ;  /* 0x0000000000077213 */ /* 0x000fe20000000000 */
[----:B------:R-:W-:-:S02]  /*1e00*/  VIADD R6, R40, 0x2d ;  /* 0x0000002d28067836 */ /* 0x000fc40000000000 */
[----:B------:R2:W-:Y:S03]  /*1e10*/  STL [R1+0x390], R5 ;  /* 0x0003900501007387 */ /* 0x0005e60000100800 */
[----:B------:R-:W-:Y:S01]  /*1e20*/  IABS R9, R6 ;  /* 0x0000000600097213 */ /* 0x000fe20000000000 */
        /* <DEDUP_REMOVED lines=56> */
[----:B------:R-:W-:Y:S01]  /*21b0*/  IMAD.MOV R6, RZ, RZ, -R3 ;  /* 0x000000ffff067224 */ /* 0x000fe200078e0a03 */
[----:B------:R-:W-:Y:S01]  /*21c0*/  IABS R3, R12 ;  /* 0x0000000c00037213 */ /* 0x000fe20000000000 */
[----:B------:R-:W-:-:S04]  /*21d0*/  IMAD.HI.U32 R4, R2, R9, RZ ;  /* 0x0000000902047227 */ /* 0x000fc800078e00ff */
[----:B------:R-:W-:Y:S02]  /*21e0*/  IMAD.MOV R4, RZ, RZ, -R4 ;  /* 0x000000ffff047224 */ /* 0x000fe400078e0a04 */
[----:B-1----:R-:W-:Y:S02]  /*21f0*/  IMAD R0, R247, R10, R5 ;  /* 0x0000000af7007224 */ /* 0x002fe400078e0205 */
[----:B------:R-:W-:-:S03]  /*2200*/  IMAD.HI.U32 R5, R2, R11, RZ ;  /* 0x0000000b02057227 */ /* 0x000fc600078e00ff */
[----:B------:R1:W-:Y:S01]  /*2210*/  STL [R1+0x36c], R0 ;  /* 0x00036c0001007387 */ /* 0x0003e20000100800 */
[----:B------:R-:W-:Y:S02]  /*2220*/  IMAD.MOV R10, RZ, RZ, -R5 ;  /* 0x000000ffff0a7224 */ /* 0x000fe400078e0a05 */
[C---:B------:R-:W-:Y:S01]  /*2230*/  IMAD R5, R247.reuse, R6, R7 ;  /* 0x00000006f7057224 */ /* 0x040fe200078e0207 */
[----:B------:R-:W-:Y:S01]  /*2240*/  STL [R1+0x4be0], R12 ;  /* 0x004be00c01007387 */ /* 0x000fe20000100800 */
[C---:B------:R-:W-:Y:S02]  /*2250*/  VIADD R6, R40.reuse, 0x37 ;  /* 0x0000003728067836 */ /* 0x040fe40000000000 */
[----:B------:R-:W-:Y:S02]  /*2260*/  IMAD R28, R247, R4, R9 ;  /* 0x00000004f71c7224 */ /* 0x000fe400078e0209 */
[C---:B------:R-:W-:Y:S01]  /*2270*/  VIADD R4, R40.reuse, 0x38 ;  /* 0x0000003828047836 */ /* 0x040fe20000000000 */
[----:B------:R-:W-:Y:S01]  /*2280*/  IABS R9, R6 ;  /* 0x0000000600097213 */ /* 0x000fe20000000000 */
[----:B-1----:R-:W-:-:S05]  /*2290*/  VIADD R0, R40, 0x36 ;  /* 0x0000003628007836 */ /* 0x002fca0000000000 */
[----:B------:R1:W-:Y:S01]  /*22a0*/  STL [R1+0x4bdc], R0 ;  /* 0x004bdc0001007387 */ /* 0x0003e20000100800 */
[----:B------:R-:W-:-:S03]  /*22b0*/  IABS R7, R0 ;  /* 0x0000000000077213 */ /* 0x000fc60000000000 */
[----:B------:R2:W-:Y:S01]  /*22c0*/  STL [R1+0x368], R5 ;  /* 0x0003680501007387 */ /* 0x0005e20000100800 */
[----:B-1----:R-:W-:Y:S01]  /*22d0*/  IMAD R0, R247, R10, R11 ;  /* 0x0000000af7007224 */ /* 0x002fe200078e020b */
[----:B------:R-:W-:Y:S01]  /*22e0*/  IABS R11, R4 ;  /* 0x00000004000b7213 */ /* 0x000fe20000000000 */
[----:B--2---:R-:W-:-:S03]  /*22f0*/  IMAD.MOV.U32 R5, RZ, RZ, R3 ;  /* 0x000000ffff057224 */ /* 0x004fc600078e0003 */
[----:B------:R1:W-:Y:S01]  /*2300*/  STL [R1+0x360], R0 ;  /* 0x0003600001007387 */ /* 0x0003e20000100800 */
[----:B------:R-:W-:-:S03]  /*2310*/  IMAD.HI.U32 R3, R2, R5, RZ ;  /* 0x0000000502037227 */ /* 0x000fc600078e00ff */
[----:B------:R2:W-:Y:S04]  /*2320*/  STL [R1+0x4bd8], R6 ;  /* 0x004bd80601007387 */ /* 0x0005e80000100800 */
[----:B------:R3:W-:Y:S01]  /*2330*/  STL [R1+0x4bd4], R4 ;  /* 0x004bd40401007387 */ /* 0x0007e20000100800 */
        /* <DEDUP_REMOVED lines=85> */
[----:B------:R-:W-:Y:S01]  /*2890*/  IMAD.HI.U32 R5, R2, R12, RZ ;  /* 0x0000000c02057227 */ /* 0x000fe200078e00ff */
[----:B------:R2:W-:Y:S03]  /*28a0*/  STL [R1+0x4ba4], R14 ;  /* 0x004ba40e01007387 */ /* 0x0005e60000100800 */
[----:B------:R-:W-:-:S02]  /*28b0*/  IMAD.MOV R4, RZ, RZ, -R4 ;  /* 0x000000ffff047224 */ /* 0x000fc400078e0a04 */
[C---:B-1----:R-:W-:Y:S02]  /*28c0*/  VIADD R0, R40.reuse, 0x45 ;  /* 0x0000004528007836 */ /* 0x042fe40000000000 */
[C---:B------:R-:W-:Y:S02]  /*28d0*/  IMAD R6, R247.reuse, R6, R9 ;  /* 0x00000006f7067224 */ /* 0x040fe400078e0209 */
[----:B------:R-:W-:Y:S01]  /*28e0*/  IMAD.MOV R5, RZ, RZ, -R5 ;  /* 0x000000ffff057224 */ /* 0x000fe200078e0a05 */
[----:B------:R1:W-:Y:S01]  /*28f0*/  STL [R1+0x4ba0], R0 ;  /* 0x004ba00001007387 */ /* 0x0003e20000100800 */
[C---:B------:R-:W-:Y:S02]  /*2900*/  IMAD R32, R247.reuse, R10, R7 ;  /* 0x0000000af7207224 */ /* 0x040fe400078e0207 */
[----:B------:R-:W-:Y:S01]  /*2910*/  IMAD R7, R247, R4, R11 ;  /* 0x00000004f7077224 */ /* 0x000fe200078e020b */
[----:B------:R3:W-:Y:S01]  /*2920*/  STL [R1+0x32c], R6 ;  /* 0x00032c0601007387 */ /* 0x0007e20000100800 */
[----:B------:R-:W-:Y:S01]  /*2930*/  IABS R4, R0 ;  /* 0x0000000000047213 */ /* 0x000fe20000000000 */
[----:B------:R-:W-:-:S02]  /*2940*/  VIADD R9, R40, 0x47 ;  /* 0x0000004728097836 */ /* 0x000fc40000000000 */
[----:B------:R4:W-:Y:S01]  /*2950*/  STL [R1+0x328], R7 ;  /* 0x0003280701007387 */ /* 0x0009e20000100800 */
[----:B--2---:R-:W-:Y:S02]  /*2960*/  VIADD R14, R40, 0x4e ;  /* 0x0000004e280e7836 */ /* 0x004fe40000000000 */
[----:B-1----:R-:W-:Y:S02]  /*2970*/  IMAD R0, R247, R5, R12 ;  /* 0x00000005f7007224 */ /* 0x002fe400078e020c */
[----:B------:R-:W-:Y:S02]  /*2980*/  IMAD.MOV.U32 R5, RZ, RZ, R4 ;  /* 0x000000ffff057224 */ /* 0x000fe400078e0004 */
[----:B---3--:R-:W-:Y:S01]  /*2990*/  IMAD.MOV.U32 R6, RZ, RZ, R3 ;  /* 0x000000ffff067224 */ /* 0x008fe200078e0003 */
[----:B------:R1:W-:Y:S01]  /*29a0*/  STL [R1+0x324], R0 ;  /* 0x0003240001007387 */ /* 0x0003e20000100800 */
[----:B------:R-:W-:-:S04]  /*29b0*/  IMAD.HI.U32 R4, R2, R5, RZ ;  /* 0x0000000502047227 */ /* 0x000fc800078e00ff */
[----:B----4-:R-:W-:Y:S02]  /*29c0*/  VIADD R7, R40, 0x46 ;  /* 0x0000004628077836 */ /* 0x010fe40000000000 */
        /* <DEDUP_REMOVED lines=48> */
[----:B------:R-:W-:Y:S01]  /*2cd0*/  IMAD.MOV R6, RZ, RZ, -R3 ;  /* 0x000000ffff067224 */ /* 0x000fe200078e0a03 */
[----:B------:R1:W-:Y:S01]  /*2ce0*/  STL [R1+0x30c], R0 ;  /* 0x00030c0001007387 */ /* 0x0003e20000100800 */
[----:B------:R-:W-:Y:S01]  /*2cf0*/  IMAD.HI.U32 R4, R2, R11, RZ ;  /* 0x0000000b02047227 */ /* 0x000fe200078e00ff */
[----:B------:R-:W-:-:S03]  /*2d00*/  IABS R3, R14 ;  /* 0x0000000e00037213 */ /* 0x000fc60000000000 */
[----:B------:R-:W-:Y:S02]  /*2d10*/  IMAD R6, R247, R6, R9 ;  /* 0x00000006f7067224 */ /* 0x000fe400078e0209 */
[----:B------:R-:W-:Y:S02]  /*2d20*/  IMAD.MOV R4, RZ, RZ, -R4 ;  /* 0x000000ffff047224 */ /* 0x000fe400078e0a04 */
[----:B------:R-:W-:-:S04]  /*2d30*/  IMAD.HI.U32 R5, R2, R12, RZ ;  /* 0x0000000c02057227 */ /* 0x000fc800078e00ff */
[C---:B-1----:R-:W-:Y:S02]  /*2d40*/  IMAD R0, R247.reuse, R10, R7 ;  /* 0x0000000af7007224 */ /* 0x042fe400078e0207 */
[C---:B------:R-:W-:Y:S02]  /*2d50*/  IMAD R24, R247.reuse, R4, R11 ;  /* 0x00000004f7187224 */ /* 0x040fe400078e020b */
[----:B------:R-:W-:Y:S01]  /*2d60*/  IMAD.MOV R5, RZ, RZ, -R5 ;  /* 0x000000ffff057224 */ /* 0x000fe200078e0a05 */
[----:B------:R1:W-:Y:S01]  /*2d70*/  STL [R1+0x308], R0 ;  /* 0x0003080001007387 */ /* 0x0003e20000100800 */
[C---:B------:R-:W-:Y:S02]  /*2d80*/  VIADD R7, R40.reuse, 0x50 ;  /* 0x0000005028077836 */ /* 0x040fe40000000000 */
[----:B------:R-:W-:Y:S01]  /*2d90*/  IMAD R19, R247, R5, R12 ;  /* 0x00000005f7137224 */ /* 0x000fe200078e020c */
[----:B------:R2:W-:Y:S01]  /*2da0*/  STL [R1+0x4b7c], R14 ;  /* 0x004b7c0e01007387 */ /* 0x0005e20000100800 */
[----:B------:R-:W-:-:S02]  /*2db0*/  VIADD R9, R40, 0x51 ;  /* 0x0000005128097836 */ /* 0x000fc40000000000 */
[C---:B------:R-:W-:Y:S02]  /*2dc0*/  VIADD R12, R40.reuse, 0x53 ;  /* 0x00000053280c7836 */ /* 0x040fe40000000000 */
[C---:B-1----:R-:W-:Y:S02]  /*2dd0*/  VIADD R0, R40.reuse, 0x4f ;  /* 0x0000004f28007836 */ /* 0x042fe40000000000 */
[----:B--2---:R-:W-:-:S03]  /*2de0*/  VIADD R14, R40, 0x58 ;  /* 0x00000058280e7836 */ /* 0x004fc60000000000 */
[----:B------:R1:W-:Y:S01]  /*2df0*/  STL [R1+0x4b78], R0 ;  /* 0x004b780001007387 */ /* 0x0003e20000100800 */
[----:B------:R-:W-:-:S03]  /*2e00*/  IABS R4, R0 ;  /* 0x0000000000047213 */ /* 0x000fc60000000000 */
[----:B------:R2:W-:Y:S02]  /*2e10*/  STL [R1+0x304], R6 ;  /* 0x0003040601007387 */ /* 0x0005e40000100800 */
[----:B------:R-:W-:Y:S02]  /*2e20*/  IMAD.MOV.U32 R5, RZ, RZ, R4 ;  /* 0x000000ffff057224 */ /* 0x000fe400078e0004 */
[----:B------:R3:W-:Y:S01]  /*2e30*/  STL [R1+0x4b74], R7 ;  /* 0x004b740701007387 */ /* 0x0007e20000100800 */
[----:B-1----:R-:W-:-:S03]  /*2e40*/  VIADD R0, R40, 0x52 ;  /* 0x0000005228007836 */ /* 0x002fc60000000000 */
[----:B------:R1:W-:Y:S01]  /*2e50*/  STL [R1+0x4b70], R9 ;  /* 0x004b700901007387 */ /* 0x0003e20000100800 */
[C---:B------:R-:W-:Y:S01]  /*2e60*/  IMAD.HI.U32 R4, R2.reuse, R5, RZ ;  /* 0x0000000502047227 */ /* 0x040fe200078e00ff */
[----:B------:R-:W-:Y:S02]  /*2e70*/  IABS R11, R0 ;  /* 0x00000000000b7213 */ /* 0x000fe40000000000 */
[----:B------:R4:W-:Y:S01]  /*2e80*/  STL [R1+0x4b6c], R0 ;  /* 0x004b6c0001007387 */ /* 0x0009e20000100800 */
[----:B--2---:R-:W-:Y:S01]  /*2e90*/  IMAD.MOV.U32 R6, RZ, RZ, R3 ;  /* 0x000000ffff067224 */ /* 0x004fe200078e0003 */
[----:B---3--:R-:W-:Y:S01]  /*2ea0*/  IABS R7, R7 ;  /* 0x0000000700077213 */ /* 0x008fe20000000000 */
[----:B------:R-:W-:Y:S02]  /*2eb0*/  IMAD.MOV R10, RZ, RZ, -R4 ;  /* 0x000000ffff0a7224 */ /* 0x000fe400078e0a04 */
[----:B------:R-:W-:Y:S01]  /*2ec0*/  IMAD.HI.U32 R3, R2, R6, RZ ;  /* 0x0000000602037227 */ /* 0x000fe200078e00ff */
[----:B-1----:R-:W-:-:S03]  /*2ed0*/  IABS R9, R9 ;  /* 0x0000000900097213 */ /* 0x002fc60000000000 */
[----:B------:R-:W-:Y:S02]  /*2ee0*/  IMAD.MOV R3, RZ, RZ, -R3 ;  /* 0x000000ffff037224 */ /* 0x000fe400078e0a03 */
[----:B------:R-:W-:-:S04]  /*2ef0*/  IMAD.HI.U32 R4, R2, R9, RZ ;  /* 0x0000000902047227 */ /* 0x000fc800078e00ff */
[----:B----4-:R-:W-:Y:S02]  /*2f00*/  IMAD R0, R247, R3, R6 ;  /* 0x00000003f7007224 */ /* 0x010fe400078e0206 */
[----:B------:R-:W-:-:S03]  /*2f10*/  IMAD.HI.U32 R3, R2, R7, RZ ;  /* 0x0000000702037227 */ /* 0x000fc600078e00ff */
[----:B------:R1:W-:Y:S01]  /*2f20*/  STL [R1+0x2f8], R0 ;  /* 0x0002f80001007387 */ /* 0x0003e20000100800 */
[----:B------:R-:W-:Y:S01]  /*2f30*/  IMAD.MOV R6, RZ, RZ, -R3 ;  /* 0x000000ffff067224 */ /* 0x000fe200078e0a03 */
[----:B------:R-:W-:Y:S01]  /*2f40*/  IABS R3, R12 ;  /* 0x0000000c00037213 */ /* 0x000fe20000000000 */
[----:B------:R-:W-:-:S04]  /*2f50*/  IMAD.MOV R4, RZ, RZ, -R4 ;  /* 0x000000ffff047224 */ /* 0x000fc800078e0a04 */
[C---:B------:R-:W-:Y:S02]  /*2f60*/  IMAD R4, R247.reuse, R4, R9 ;  /* 0x00000004f7047224 */ /* 0x040fe400078e0209 */
[----:B-1----:R-:W-:Y:S02]  /*2f70*/  IMAD R0, R247, R10, R5 ;  /* 0x0000000af7007224 */ /* 0x002fe400078e0205 */
[----:B------:R-:W-:-:S03]  /*2f80*/  IMAD.HI.U32 R5, R2, R11, RZ ;  /* 0x0000000b02057227 */ /* 0x000fc600078e00ff */
[----:B------:R1:W-:Y:S01]  /*2f90*/  STL [R1+0x2f4], R0 ;  /* 0x0002f40001007387 */ /* 0x0003e20000100800 */
[----:B------:R-:W-:Y:S02]  /*2fa0*/  IMAD.MOV R10, RZ, RZ, -R5 ;  /* 0x000000ffff0a7224 */ /* 0x000fe400078e0a05 */
[----:B------:R-:W-:Y:S01]  /*2fb0*/  IMAD R5, R247, R6, R7 ;  /* 0x00000006f7057224 */ /* 0x000fe200078e0207 */
[----:B------:R-:W-:Y:S01]  /*2fc0*/  STL [R1+0x4b68], R12 ;  /* 0x004b680c01007387 */ /* 0x000fe20000100800 */
        /* <DEDUP_REMOVED lines=161> */
[----:B-1----:R-:W-:Y:S01]  /*39e0*/  IMAD.MOV R6, RZ, RZ, -R3 ;  /* 0x000000ffff067224 */ /* 0x002fe200078e0a03 */
[----:B------:R-:W-:Y:S01]  /*39f0*/  IABS R11, R4 ;  /* 0x00000004000b7213 */ /* 0x000fe20000000000 */
[C---:B------:R-:W-:Y:S01]  /*3a00*/  IMAD.HI.U32 R3, R2.reuse, R9, RZ ;  /* 0x0000000902037227 */ /* 0x040fe200078e00ff */
[----:B------:R1:W-:Y:S03]  /*3a10*/  STL [R1+0x4b08], R0 ;  /* 0x004b080001007387 */ /* 0x0003e60000100800 */
[----:B--2---:R-:W-:-:S04]  /*3a20*/  IMAD.HI.U32 R4, R2, R7, RZ ;  /* 0x0000000702047227 */ /* 0x004fc800078e00ff */
        /* <DEDUP_REMOVED lines=14> */
[----:B------:R-:W-:Y:S01]  /*3b10*/  STL [R1+0x4b04], R14 ;  /* 0x004b040e01007387 */ /* 0x000fe20000100800 */
[----:B-1----:R-:W-:-:S05]  /*3b20*/  VIADD R0, R40, 0x6d ;  /* 0x0000006d28007836 */ /* 0x002fca0000000000 */
        /* <DEDUP_REMOVED lines=33> */
[----:B------:R2:W-:Y:S01]  /*3d40*/  STL [R1+0x4af0], R12 ;  /* 0x004af00c01007387 */ /* 0x0005e20000100800 */
[----:B------:R-:W-:Y:S02]  /*3d50*/  IMAD R4, R247, R4, R9 ;  /* 0x00000004f7047224 */ /* 0x000fe400078e0209 */
[----:B------:R-:W-:Y:S02]  /*3d60*/  IMAD.MOV.U32 R9, RZ, RZ, R3 ;  /* 0x000000ffff097224 */ /* 0x000fe400078e0003 */
[----:B-1----:R-:W-:Y:S02]  /*3d70*/  VIADD R0, R40, 0x72 ;  /* 0x0000007228007836 */ /* 0x002fe40000000000 */
[----:B------:R-:W-:-:S03]  /*3d80*/  IMAD.HI.U32 R3, R2, R9, RZ ;  /* 0x0000000902037227 */ /* 0x000fc600078e00ff */
[----:B------:R1:W-:Y:S01]  /*3d90*/  STL [R1+0x4aec], R0 ;  /* 0x004aec0001007387 */ /* 0x0003e20000100800 */
[----:B------:R-:W-:Y:S01]  /*3da0*/  IABS R6, R0 ;  /* 0x0000000000067213 */ /* 0x000fe20000000000 */
[----:B--2---:R-:W-:Y:S02]  /*3db0*/  VIADD R12, R40, 0x76 ;  /* 0x00000076280c7836 */ /* 0x004fe40000000000 */
[----:B------:R2:W-:Y:S02]  /*3dc0*/  STL [R1+0x278], R5 ;  /* 0x0002780501007387 */ /* 0x0005e40000100800 */
[----:B------:R-:W-:Y:S02]  /*3dd0*/  IMAD.HI.U32 R7, R2, R6, RZ ;  /* 0x0000000602077227 */ /* 0x000fe400078e00ff */
[----:B------:R3:W-:Y:S02]  /*3de0*/  STL [R1+0x274], R4 ;  /* 0x0002740401007387 */ /* 0x0007e40000100800 */
[----:B-1----:R-:W-:-:S02]  /*3df0*/  IMAD R0, R247, R10, R11 ;  /* 0x0000000af7007224 */ /* 0x002fc400078e020b */
[----:B------:R-:W-:Y:S02]  /*3e00*/  IMAD.MOV R10, RZ, RZ, -R3 ;  /* 0x000000ffff0a7224 */ /* 0x000fe400078e0a03 */
[C---:B--2---:R-:W-:Y:S01]  /*3e10*/  VIADD R5, R40.reuse, 0x73 ;  /* 0x0000007328057836 */ /* 0x044fe20000000000 */
[----:B------:R1:W-:Y:S01]  /*3e20*/  STL [R1+0x270], R0 ;  /* 0x0002700001007387 */ /* 0x0003e20000100800 */
[----:B------:R-:W-:Y:S02]  /*3e30*/  IMAD.MOV R11, RZ, RZ, -R7 ;  /* 0x000000ffff0b7224 */ /* 0x000fe400078e0a07 */
[C---:B---3--:R-:W-:Y:S01]  /*3e40*/  VIADD R4, R40.reuse, 0x74 ;  /* 0x0000007428047836 */ /* 0x048fe20000000000 */
[----:B------:R2:W-:Y:S04]  /*3e50*/  STL [R1+0x4ae8], R5 ;  /* 0x004ae80501007387 */ /* 0x0005e80000100800 */
[----:B------:R3:W-:Y:S01]  /*3e60*/  STL [R1+0x4ae4], R4 ;  /* 0x004ae40401007387 */ /* 0x0007e20000100800 */
[----:B-1----:R-:W-:Y:S01]  /*3e70*/  VIADD R0, R40, 0x75 ;  /* 0x0000007528007836 */ /* 0x002fe20000000000 */
[----:B--2---:R-:W-:-:S04]  /*3e80*/  IABS R5, R5 ;  /* 0x0000000500057213 */ /* 0x004fc80000000000 */
[----:B------:R1:W-:Y:S01]  /*3e90*/  STL [R1+0x4ae0], R0 ;  /* 0x004ae00001007387 */ /* 0x0003e20000100800 */
[----:B------:R-:W-:Y:S02]  /*3ea0*/  IABS R3, R0 ;  /* 0x0000000000037213 */ /* 0x000fe40000000000 */
[----:B---3--:R-:W-:Y:S01]  /*3eb0*/  IABS R4, R4 ;  /* 0x0000000400047213 */ /* 0x008fe20000000000 */
[----:B------:R-:W-:-:S04]  /*3ec0*/  IMAD.HI.U32 R7, R2, R5, RZ ;  /* 0x0000000502077227 */ /* 0x000fc800078e00ff */
[----:B-1----:R-:W-:Y:S02]  /*3ed0*/  IMAD R0, R247, R10, R9 ;  /* 0x0000000af7007224 */ /* 0x002fe400078e0209 */
[----:B------:R-:W-:-:S03]  /*3ee0*/  IMAD.HI.U32 R9, R2, R4, RZ ;  /* 0x0000000402097227 */ /* 0x000fc600078e00ff */
[----:B------:R1:W-:Y:S01]  /*3ef0*/  STL [R1+0x26c], R0 ;  /* 0x00026c0001007387 */ /* 0x0003e20000100800 */
[----:B------:R-:W-:Y:S02]  /*3f00*/  IMAD.MOV R9, RZ, RZ, -R9 ;  /* 0x000000ffff097224 */ /* 0x000fe400078e0a09 */
[----:B------:R-:W-:Y:S01]  /*3f10*/  IMAD.MOV R10, RZ, RZ, -R7 ;  /* 0x000000ffff0a7224 */ /* 0x000fe200078e0a07 */
[----:B------:R-:W-:Y:S01]  /*3f20*/  IABS R7, R12 ;  /* 0x0000000c00077213 */ /* 0x000fe20000000000 */
[C---:B------:R-:W-:Y:S02]  /*3f30*/  IMAD R26, R247.reuse, R9, R4 ;  /* 0x00000009f71a7224 */ /* 0x040fe400078e0204 */
[C---:B------:R-:W-:Y:S02]  /*3f40*/  IMAD R5, R247.reuse, R10, R5 ;  /* 0x0000000af7057224 */ /* 0x040fe400078e0205 */
[----:B------:R-:W-:Y:S02]  /*3f50*/  VIADD R9, R40, 0x78 ;  /* 0x0000007828097836 */ /* 0x000fe40000000000 */
[----:B-1----:R-:W-:-:S02]  /*3f60*/  IMAD R0, R247, R11, R6 ;  /* 0x0000000bf7007224 */ /* 0x002fc400078e0206 */
[----:B------:R-:W-:-:S03]  /*3f70*/  IMAD.HI.U32 R6, R2, R3, RZ ;  /* 0x0000000302067227 */ /* 0x000fc600078e00ff */
[----:B------:R1:W-:Y:S01]  /*3f80*/  STL [R1+0x268], R0 ;  /* 0x0002680001007387 */ /* 0x0003e20000100800 */
[----:B------:R-:W-:Y:S02]  /*3f90*/  IMAD.MOV R6, RZ, RZ, -R6 ;  /* 0x000000ffff067224 */ /* 0x000fe400078e0a06 */
[----:B------:R-:W-:Y:S01]  /*3fa0*/  IMAD.HI.U32 R10, R2, R7, RZ ;  /* 0x00000007020a7227 */ /* 0x000fe200078e00ff */
[----:B------:R2:W-:Y:S03]  /*3fb0*/  STL [R1+0x4adc], R12 ;  /* 0x004adc0c01007387 */ /* 0x0005e60000100800 */
[----:B------:R-:W-:Y:S02]  /*3fc0*/  IMAD.MOV R10, RZ, RZ, -R10 ;  /* 0x000000ffff0a7224 */ /* 0x000fe400078e0a0a */
[C---:B------:R-:W-:Y:S02]  /*3fd0*/  VIADD R11, R40.reuse, 0x7b ;  /* 0x0000007b280b7836 */ /* 0x040fe40000000000 */
[----:B-1----:R-:W-:-:S02]  /*3fe0*/  VIADD R0, R40, 0x77 ;  /* 0x0000007728007836 */ /* 0x002fc40000000000 */
[----:B--2---:R-:W-:-:S03]  /*3ff0*/  VIADD R12, R40, 0xad ;  /* 0x000000ad280c7836 */ /* 0x004fc60000000000 */
[----:B------:R1:W-:Y:S01]  /*4000*/  STL [R1+0x4ad8], R0 ;  /* 0x004ad80001007387 */ /* 0x0003e20000100800 */
[----:B------:R-:W-:-:S03]  /*4010*/  IABS R4, R0 ;  /* 0x0000000000047213 */ /* 0x000fc60000000000 */
[----:B------:R2:W-:Y:S01]  /*4020*/  STL [R1+0x264], R5 ;  /* 0x0002640501007387 */ /* 0x0005e20000100800 */
[----:B-1----:R-:W-:Y:S02]  /*4030*/  IMAD R0, R247, R6, R3 ;  /* 0x00000006f7007224 */ /* 0x002fe400078e0203 */
[----:B------:R-:W-:-:S03]  /*4040*/  IMAD.HI.U32 R6, R2, R4, RZ ;  /* 0x0000000402067227 */ /* 0x000fc600078e00ff */
[----:B------:R1:W-:Y:S01]  /*4050*/  STL [R1+0x25c], R0 ;  /* 0x00025c0001007387 */ /* 0x0003e20000100800 */
[C---:B--2---:R-:W-:Y:S02]  /*4060*/  VIADD R5, R40.reuse, 0x79 ;  /* 0x0000007928057836 */ /* 0x044fe40000000000 */
[----:B------:R-:W-:Y:S01]  /*4070*/  IMAD.MOV R6, RZ, RZ, -R6 ;  /* 0x000000ffff067224 */ /* 0x000fe200078e0a06 */
[----:B------:R2:W-:Y:S04]  /*4080*/  STL [R1+0x4ad4], R9 ;  /* 0x004ad40901007387 */ /* 0x0005e80000100800 */
[----:B------:R3:W-:Y:S01]  /*4090*/  STL [R1+0x4ad0], R5 ;  /* 0x004ad00501007387 */ /* 0x0007e20000100800 */
[----:B-1----:R-:W-:Y:S01]  /*40a0*/  VIADD R0, R40, 0x7a ;  /* 0x0000007a28007836 */ /* 0x002fe20000000000 */
[----:B--2---:R-:W-:-:S04]  /*40b0*/  IABS R9, R9 ;  /* 0x0000000900097213 */ /* 0x004fc80000000000 */
[----:B------:R1:W-:Y:S01]  /*40c0*/  STL [R1+0x4acc], R0 ;  /* 0x004acc0001007387 */ /* 0x0003e20000100800 */
[----:B------:R-:W-:Y:S02]  /*40d0*/  IABS R3, R0 ;  /* 0x0000000000037213 */ /* 0x000fe40000000000 */
[----:B---3--:R-:W-:Y:S01]  /*40e0*/  IABS R5, R5 ;  /* 0x0000000500057213 */ /* 0x008fe20000000000 */
[----:B-1----:R-:W-:Y:S02]  /*40f0*/  IMAD R0, R247, R10, R7 ;  /* 0x0000000af7007224 */ /* 0x002fe400078e0207 */
[----:B------:R-:W-:-:S03]  /*4100*/  IMAD.HI.U32 R10, R2, R9, RZ ;  /* 0x00000009020a7227 */ /* 0x000fc600078e00ff */
[----:B------:R1:W-:Y:S01]  /*4110*/  STL [R1+0x258], R0 ;  /* 0x0002580001007387 */ /* 0x0003e20000100800 */
[----:B------:R-:W-:-:S04]  /*4120*/  IMAD.HI.U32 R7, R2, R5, RZ ;  /* 0x0000000502077227 */ /* 0x000fc800078e00ff */
[----:B------:R-:W-:Y:S02]  /*4130*/  IMAD.MOV R10, RZ, RZ, -R10 ;  /* 0x000000ffff0a7224 */ /* 0x000fe400078e0a0a */
[----:B------:R-:W-:Y:S02]  /*4140*/  IMAD.MOV R7, RZ, RZ, -R7 ;  /* 0x000000ffff077224 */ /* 0x000fe400078e0a07 */
[C---:B------:R-:W-:Y:S02]  /*4150*/  IMAD R9, R247.reuse, R10, R9 ;  /* 0x0000000af7097224 */ /* 0x040fe400078e0209 */
[----:B-1----:R-:W-:Y:S01]  /*4160*/  IMAD R0, R247, R6, R4 ;  /* 0x00000006f7007224 */ /* 0x002fe200078e0204 */
[----:B------:R-:W-:Y:S01]  /*4170*/  IABS R6, R11 ;  /* 0x0000000b00067213 */ /* 0x000fe20000000000 */
[----:B------:R-:W-:-:S03]  /*4180*/  IMAD.HI.U32 R4, R2, R3, RZ ;  /* 0x0000000302047227 */ /* 0x000fc600078e00ff */
[----:B------:R1:W-:Y:S01]  /*4190*/  STL [R1+0x254], R0 ;  /* 0x0002540001007387 */ /* 0x0003e20000100800 */
[----:B------:R-:W-:Y:S02]  /*41a0*/  IMAD.MOV R4, RZ, RZ, -R4 ;  /* 0x000000ffff047224 */ /* 0x000fe400078e0a04 */
[----:B------:R-:W-:Y:S01]  /*41b0*/  IMAD R7, R247, R7, R5 ;  /* 0x00000007f7077224 */ /* 0x000fe200078e0205 */
[----:B------:R2:W-:Y:S01]  /*41c0*/  STL [R1+0x4ac8], R11 ;  /* 0x004ac80b01007387 */ /* 0x0005e20000100800 */
[----:B------:R-:W-:-:S04]  /*41d0*/  IMAD.HI.U32 R10, R2, R6, RZ ;  /* 0x00000006020a7227 */ /* 0x000fc800078e00ff */
[----:B------:R-:W-:Y:S02]  /*41e0*/  IMAD.MOV R10, RZ, RZ, -R10 ;  /* 0x000000ffff0a7224 */ /* 0x000fe400078e0a0a */
[C---:B-1----:R-:W-:Y:S02]  /*41f0*/  VIADD R0, R40.reuse, 0x7c ;  /* 0x0000007c28007836 */ /* 0x042fe40000000000 */
[----:B--2---:R-:W-:-:S03]  /*4200*/  VIADD R11, R40, 0x80 ;  /* 0x00000080280b7836 */ /* 0x004fc60000000000 */
[----:B------:R1:W-:Y:S01]  /*4210*/  STL [R1+0x4ac4], R0 ;  /* 0x004ac40001007387 */ /* 0x0003e20000100800 */
[----:B------:R-:W-:-:S03]  /*4220*/  IABS R5, R0 ;  /* 0x0000000000057213 */ /* 0x000fc60000000000 */
[----:B------:R2:W-:Y:S04]  /*4230*/  STL [R1+0x250], R9 ;  /* 0x0002500901007387 */ /* 0x0005e80000100800 */
[----:B------:R3:W-:Y:S01]  /*4240*/  STL [R1+0x24c], R7 ;  /* 0x00024c0701007387 */ /* 0x0007e20000100800 */
[----:B-1----:R-:W-:Y:S02]  /*4250*/  IMAD R0, R247, R4, R3 ;  /* 0x00000004f7007224 */ /* 0x002fe400078e0203 */
[----:B--2---:R-:W-:-:S03]  /*4260*/  VIADD R9, R40, 0x7d ;  /* 0x0000007d28097836 */ /* 0x004fc60000000000 */
[----:B------:R1:W-:Y:S01]  /*4270*/  STL [R1+0x248], R0 ;  /* 0x0002480001007387 */ /* 0x0003e20000100800 */
[----:B---3--:R-:W-:-:S03]  /*4280*/  VIADD R7, R40, 0x7e ;  /* 0x0000007e28077836 */ /* 0x008fc60000000000 */
[----:B------:R2:W-:Y:S04]  /*4290*/  STL [R1+0x4ac0], R9 ;  /* 0x004ac00901007387 */ /* 0x0005e80000100800 */
[----:B------:R3:W-:Y:S01]  /*42a0*/  STL [R1+0x4abc], R7 ;  /* 0x004abc0701007387 */ /* 0x0007e20000100800 */
[----:B------:R-:W-:Y:S01]  /*42b0*/  IABS R4, R7 ;  /* 0x0000000700047213 */ /* 0x000fe20000000000 */
[----:B-1----:R-:W-:Y:S01]  /*42c0*/  VIADD R0, R40, 0x7f ;  /* 0x0000007f28007836 */ /* 0x002fe20000000000 */
[----:B--2---:R-:W-:-:S04]  /*42d0*/  IABS R9, R9 ;  /* 0x0000000900097213 */ /* 0x004fc80000000000 */
[----:B------:R1:W-:Y:S01]  /*42e0*/  STL [R1+0x4ab8], R0 ;  /* 0x004ab80001007387 */ /* 0x0003e20000100800 */
[----:B------:R-:W-:Y:S01]  /*42f0*/  IABS R3, R0 ;  /* 0x0000000000037213 */ /* 0x000fe20000000000 */
[----:B---3--:R-:W-:-:S04]  /*4300*/  IMAD.HI.U32 R7, R2, R5, RZ ;  /* 0x0000000502077227 */ /* 0x008fc800078e00ff */
[----:B------:R-:W-:Y:S02]  /*4310*/  IMAD.MOV R7, RZ, RZ, -R7 ;  /* 0x000000ffff077224 */ /* 0x000fe400078e0a07 */
        /* <DEDUP_REMOVED lines=224> */
[----:B------:R-:W-:Y:S02]  /*5120*/  VIADD R9, R40, 0xa0 ;  /* 0x000000a028097836 */ /* 0x000fe40000000000 */
[----:B------:R-:W-:-:S04]  /*5130*/  IMAD.HI.U32 R10, R2, R7, RZ ;  /* 0x00000007020a7227 */ /* 0x000fc800078e00ff */
[C---:B-1----:R-:W-:Y:S02]  /*5140*/  VIADD R0, R40.reuse, 0x9f ;  /* 0x0000009f28007836 */ /* 0x042fe40000000000 */
[----:B------:R-:W-:Y:S02]  /*5150*/  IMAD.MOV R10, RZ, RZ, -R10 ;  /* 0x000000ffff0a7224 */ /* 0x000fe400078e0a0a */
[----:B--2---:R-:W-:Y:S01]  /*5160*/  VIADD R11, R40, 0xa3 ;  /* 0x000000a3280b7836 */ /* 0x004fe20000000000 */
[----:B------:R1:W-:Y:S01]  /*5170*/  STL [R1+0x4a38], R0 ;  /* 0x004a380001007387 */ /* 0x0003e20000100800 */
[----:B------:R-:W-:-:S03]  /*5180*/  IABS R4, R0 ;  /* 0x0000000000047213 */ /* 0x000fc60000000000 */
[----:B------:R2:W-:Y:S01]  /*5190*/  STL [R1+0x1c0], R6 ;  /* 0x0001c00601007387 */ /* 0x0005e20000100800 */
[----:B-1----:R-:W-:Y:S02]  /*51a0*/  IMAD R0, R247, R5, R3 ;  /* 0x00000005f7007224 */ /* 0x002fe400078e0203 */
[----:B--2---:R-:W-:-:S03]  /*51b0*/  VIADD R6, R40, 0xa1 ;  /* 0x000000a128067836 */ /* 0x004fc60000000000 */
[----:B------:R1:W-:Y:S04]  /*51c0*/  STL [R1+0x1bc], R0 ;  /* 0x0001bc0001007387 */ /* 0x0003e80000100800 */
[----:B------:R2:W-:Y:S01]  /*51d0*/  STL [R1+0x4a34], R9 ;  /* 0x004a340901007387 */ /* 0x0005e20000100800 */
[----:B------:R-:W-:-:S03]  /*51e0*/  IABS R5, R6 ;  /* 0x0000000600057213 */ /* 0x000fc60000000000 */
[----:B------:R3:W-:Y:S01]  /*51f0*/  STL [R1+0x4a30], R6 ;  /* 0x004a300601007387 */ /* 0x0007e20000100800 */
        /* <DEDUP_REMOVED lines=77> */
[----:B------:R-:W-:-:S04]  /*56d0*/  IMAD.HI.U32 R10, R2, R9, RZ ;  /* 0x00000009020a7227 */ /* 0x000fc800078e00ff */
[----:B------:R-:W-:-:S04]  /*56e0*/  IMAD.HI.U32 R7, R2, R5, RZ ;  /* 0x0000000502077227 */ /* 0x000fc800078e00ff */
[C---:B------:R-:W-:Y:S02]  /*56f0*/  IMAD R6, R247.reuse, R6, R4 ;  /* 0x00000006f7067224 */ /* 0x040fe400078e0204 */
[----:B------:R-:W-:Y:S02]  /*5700*/  IMAD.MOV R10, RZ, RZ, -R10 ;  /* 0x000000ffff0a7224 */ /* 0x000fe400078e0a0a */
[----:B------:R-:W-:Y:S01]  /*5710*/  IMAD.HI.U32 R4, R2, R3, RZ ;  /* 0x0000000302047227 */ /* 0x000fe200078e00ff */
[----:B------:R1:W-:Y:S03]  /*5720*/  STL [R1+0x18c], R6 ;  /* 0x00018c0601007387 */ /* 0x0003e60000100800 */
[----:B------:R-:W-:Y:S01]  /*5730*/  IMAD.MOV R7, RZ, RZ, -R7 ;  /* 0x000000ffff077224 */ /* 0x000fe200078e0a07 */
[----:B------:R2:W-:Y:S01]  /*5740*/  STL [R1+0x4a00], R12 ;  /* 0x004a000c01007387 */ /* 0x0005e20000100800 */
[----:B------:R-:W-:-:S02]  /*5750*/  IMAD R9, R247, R10, R9 ;  /* 0x0000000af7097224 */ /* 0x000fc400078e0209 */
[----:B------:R-:W-:Y:S01]  /*5760*/  IMAD.MOV R4, RZ, RZ, -R4 ;  /* 0x000000ffff047224 */ /* 0x000fe200078e0a04 */
[----:B------:R-:W-:Y:S01]  /*5770*/  STL [R1+0x49fc], R11 ;  /* 0x0049fc0b01007387 */ /* 0x000fe20000100800 */
[C---:B------:R-:W-:Y:S01]  /*5780*/  IMAD R7, R247.reuse, R7, R5 ;  /* 0x00000007f7077224 */ /* 0x040fe200078e0205 */
[----:B-1----:R-:W-:Y:S01]  /*5790*/  IABS R6, R12 ;  /* 0x0000000c00067213 */ /* 0x002fe20000000000 */
[----:B------:R-:W-:Y:S01]  /*57a0*/  IMAD R3, R247, R4, R3 ;  /* 0x00000004f7037224 */ /* 0x000fe200078e0203 */
[----:B------:R1:W-:Y:S01]  /*57b0*/  STL [R1+0x188], R9 ;  /* 0x0001880901007387 */ /* 0x0003e20000100800 */
[----:B------:R-:W-:Y:S01]  /*57c0*/  IABS R5, R11 ;  /* 0x0000000b00057213 */ /* 0x000fe20000000000 */
[----:B--2---:R-:W-:Y:S02]  /*57d0*/  VIADD R12, R40, 0xb2 ;  /* 0x000000b2280c7836 */ /* 0x004fe40000000000 */
[----:B------:R-:W-:Y:S01]  /*57e0*/  IMAD.HI.U32 R10, R2, R6, RZ ;  /* 0x00000006020a7227 */ /* 0x000fe200078e00ff */
[----:B------:R2:W-:Y:S03]  /*57f0*/  STL [R1+0x184], R7 ;  /* 0x0001840701007387 */ /* 0x0005e60000100800 */
[----:B------:R-:W-:Y:S01]  /*5800*/  IMAD.MOV R10, RZ, RZ, -R10 ;  /* 0x000000ffff0a7224 */ /* 0x000fe200078e0a0a */
[----:B------:R3:W-:Y:S01]  /*5810*/  STL [R1+0x180], R3 ;  /* 0x0001800301007387 */ /* 0x0007e20000100800 */
[----:B-1----:R-:W-:-:S02]  /*5820*/  VIADD R9, R40, 0xaf ;  /* 0x000000af28097836 */ /* 0x002fc40000000000 */
[C---:B------:R-:W-:Y:S02]  /*5830*/  VIADD R11, R40.reuse, 0xb1 ;  /* 0x000000b1280b7836 */ /* 0x040fe40000000000 */
[----:B------:R-:W-:Y:S01]  /*5840*/  IMAD R6, R247, R10, R6 ;  /* 0x0000000af7067224 */ /* 0x000fe200078e0206 */
[----:B------:R1:W-:Y:S01]  /*5850*/  STL [R1+0x49f8], R9 ;  /* 0x0049f80901007387 */ /* 0x0003e20000100800 */
[----:B--2---:R-:W-:Y:S01]  /*5860*/  VIADD R7, R40, 0xb0 ;  /* 0x000000b028077836 */ /* 0x004fe20000000000 */
[----:B---3--:R-:W-:-:S04]  /*5870*/  IABS R3, R11 ;  /* 0x0000000b00037213 */ /* 0x008fc80000000000 */
[----:B------:R2:W-:Y:S01]  /*5880*/  STL [R1+0x49f4], R7 ;  /* 0x0049f40701007387 */ /* 0x0005e20000100800 */
[----:B------:R-:W-:Y:S02]  /*5890*/  IABS R4, R7 ;  /* 0x0000000700047213 */ /* 0x000fe40000000000 */
[----:B-1----:R-:W-:Y:S01]  /*58a0*/  IABS R9, R9 ;  /* 0x0000000900097213 */ /* 0x002fe20000000000 */
[----:B------:R-:W-:Y:S04]  /*58b0*/  STL [R1+0x49f0], R11 ;  /* 0x0049f00b01007387 */ /* 0x000fe80000100800 */
[C---:B------:R-:W-:Y:S01]  /*58c0*/  IMAD.HI.U32 R10, R2.reuse, R9, RZ ;  /* 0x00000009020a7227 */ /* 0x040fe200078e00ff */
[----:B------:R1:W-:Y:S03]  /*58d0*/  STL [R1+0x17c], R6 ;  /* 0x00017c0601007387 */ /* 0x0003e60000100800 */
[----:B--2---:R-:W-:-:S04]  /*58e0*/  IMAD.HI.U32 R7, R2, R5, RZ ;  /* 0x0000000502077227 */ /* 0x004fc800078e00ff */
[----:B------:R-:W-:Y:S02]  /*58f0*/  IMAD.MOV R7, RZ, RZ, -R7 ;  /* 0x000000ffff077224 */ /* 0x000fe400078e0a07 */
[----:B------:R-:W-:Y:S02]  /*5900*/  IMAD.MOV R10, RZ, RZ, -R10 ;  /* 0x000000ffff0a7224 */ /* 0x000fe400078e0a0a */
[----:B-1----:R-:W-:-:S04]  /*5910*/  IMAD.HI.U32 R6, R2, R4, RZ ;  /* 0x0000000402067227 */ /* 0x002fc800078e00ff */
[----:B------:R-:W-:Y:S02]  /*5920*/  IMAD R7, R247, R7, R5 ;  /* 0x00000007f7077224 */ /* 0x000fe400078e0205 */
[----:B------:R-:W-:-:S03]  /*5930*/  IMAD.HI.U32 R5, R2, R3, RZ ;  /* 0x0000000302057227 */ /* 0x000fc600078e00ff */
[----:B------:R1:W-:Y:S01]  /*5940*/  STL [R1+0x178], R7 ;  /* 0x0001780701007387 */ /* 0x0003e20000100800 */
[----:B------:R-:W-:Y:S02]  /*5950*/  IMAD.MOV R6, RZ, RZ, -R6 ;  /* 0x000000ffff067224 */ /* 0x000fe400078e0a06 */
[C---:B------:R-:W-:Y:S01]  /*5960*/  VIADD R11, R40.reuse, 0xb3 ;  /* 0x000000b3280b7836 */ /* 0x040fe20000000000 */
[----:B------:R2:W-:Y:S01]  /*5970*/  STL [R1+0x49ec], R12 ;  /* 0x0049ec0c01007387 */ /* 0x0005e20000100800 */
[C---:B------:R-:W-:Y:S02]  /*5980*/  IMAD R9, R247.reuse, R10, R9 ;  /* 0x0000000af7097224 */ /* 0x040fe400078e0209 */
[----:B------:R-:W-:Y:S01]  /*5990*/  IMAD.MOV R5, RZ, RZ, -R5 ;  /* 0x000000ffff057224 */ /* 0x000fe200078e0a05 */
[----:B------:R3:W-:Y:S01]  /*59a0*/  STL [R1+0x49e8], R11 ;  /* 0x0049e80b01007387 */ /* 0x0007e20000100800 */
[C---:B------:R-:W-:Y:S01]  /*59b0*/  IMAD R6, R247.reuse, R6, R4 ;  /* 0x00000006f7067224 */ /* 0x040fe200078e0204 */
[----:B-1----:R-:W-:Y:S01]  /*59c0*/  IABS R7, R12 ;  /* 0x0000000c00077213 */ /* 0x002fe20000000000 */
[----:B------:R-:W-:Y:S01]  /*59d0*/  IMAD R3, R247, R5, R3 ;  /* 0x00000005f7037224 */ /* 0x000fe200078e0203 */
[----:B------:R1:W-:Y:S01]  /*59e0*/  STL [R1+0x174], R9 ;  /* 0x0001740901007387 */ /* 0x0003e20000100800 */
[----:B------:R-:W-:Y:S01]  /*59f0*/  IABS R4, R11 ;  /* 0x0000000b00047213 */ /* 0x000fe20000000000 */
[----:B--2---:R-:W-:-:S02]  /*5a00*/  VIADD R12, R40, 0xb7 ;  /* 0x000000b7280c7836 */ /* 0x004fc40000000000 */
[----:B------:R2:W-:Y:S01]  /*5a10*/  STL [R1+0x170], R6 ;  /* 0x0001700601007387 */ /* 0x0005e20000100800 */
[----:B------:R-:W-:-:S03]  /*5a20*/  IMAD.HI.U32 R10, R2, R7, RZ ;  /* 0x00000007020a7227 */ /* 0x000fc600078e00ff */
[----:B------:R4:W-:Y:S01]  /*5a30*/  STL [R1+0x16c], R3 ;  /* 0x00016c0301007387 */ /* 0x0009e20000100800 */
[C---:B---3--:R-:W-:Y:S02]  /*5a40*/  VIADD R11, R40.reuse, 0xb6 ;  /* 0x000000b6280b7836 */ /* 0x048fe40000000000 */
[C---:B-1----:R-:W-:Y:S02]  /*5a50*/  VIADD R9, R40.reuse, 0xb4 ;  /* 0x000000b428097836 */ /* 0x042fe40000000000 */
[----:B------:R-:W-:Y:S02]  /*5a60*/  IMAD.MOV R10, RZ, RZ, -R10 ;  /* 0x000000ffff0a7224 */ /* 0x000fe400078e0a0a */
[----:B--2---:R-:W-:Y:S01]  /*5a70*/  VIADD R6, R40, 0xb5 ;  /* 0x000000b528067836 */ /* 0x004fe20000000000 */
[----:B------:R1:W-:Y:S01]  /*5a80*/  STL [R1+0x49e4], R9 ;  /* 0x0049e40901007387 */ /* 0x0003e20000100800 */
[----:B------:R-:W-:Y:S01]  /*5a90*/  IMAD R7, R247, R10, R7 ;  /* 0x0000000af7077224 */ /* 0x000fe200078e0207 */
[----:B----4-:R-:W-:-:S02]  /*5aa0*/  IABS R3, R11 ;  /* 0x0000000b00037213 */ /* 0x010fc40000000000 */
[----:B------:R2:W-:Y:S01]  /*5ab0*/  STL [R1+0x49e0], R6 ;  /* 0x0049e00601007387 */ /* 0x0005e20000100800 */
[----:B------:R-:W-:-:S03]  /*5ac0*/  IABS R5, R6 ;  /* 0x0000000600057213 */ /* 0x000fc60000000000 */
[----:B------:R-:W-:Y:S01]  /*5ad0*/  STL [R1+0x49dc], R11 ;  /* 0x0049dc0b01007387 */ /* 0x000fe20000100800 */
[----:B-1----:R-:W-:-:S03]  /*5ae0*/  IABS R9, R9 ;  /* 0x0000000900097213 */ /* 0x002fc60000000000 */
[----:B------:R1:W-:Y:S01]  /*5af0*/  STL [R1+0x168], R7 ;  /* 0x0001680701007387 */ /* 0x0003e20000100800 */
[----:B--2---:R-:W-:-:S04]  /*5b00*/  IMAD.HI.U32 R6, R2, R4, RZ ;  /* 0x0000000402067227 */ /* 0x004fc800078e00ff */
[----:B------:R-:W-:Y:S02]  /*5b10*/  IMAD.MOV R6, RZ, RZ, -R6 ;  /* 0x000000ffff067224 */ /* 0x000fe400078e0a06 */
[----:B------:R-:W-:-:S04]  /*5b20*/  IMAD.HI.U32 R10, R2, R9, RZ ;  /* 0x00000009020a7227 */ /* 0x000fc800078e00ff */
[----:B------:R-:W-:Y:S02]  /*5b30*/  IMAD R6, R247, R6, R4 ;  /* 0x00000006f7067224 */ /* 0x000fe400078e0204 */
[----:B------:R-:W-:Y:S02]  /*5b40*/  IMAD.MOV R10, RZ, RZ, -R10 ;  /* 0x000000ffff0a7224 */ /* 0x000fe400078e0a0a */
[C---:B------:R-:W-:Y:S01]  /*5b50*/  IMAD.HI.U32 R4, R2.reuse, R3, RZ ;  /* 0x0000000302047227 */ /* 0x040fe200078e00ff */
[----:B------:R2:W-:Y:S03]  /*5b60*/  STL [R1+0x164], R6 ;  /* 0x0001640601007387 */ /* 0x0005e60000100800 */
[----:B-1----:R-:W-:Y:S01]  /*5b70*/  IMAD.HI.U32 R7, R2, R5, RZ ;  /* 0x0000000502077227 */ /* 0x002fe200078e00ff */
[----:B------:R-:W-:Y:S03]  /*5b80*/  STL [R1+0x49d8], R12 ;  /* 0x0049d80c01007387 */ /* 0x000fe60000100800 */
[----:B------:R-:W-:-:S02]  /*5b90*/  VIADD R11, R40, 0xb8 ;  /* 0x000000b8280b7836 */ /* 0x000fc40000000000 */
[C---:B------:R-:W-:Y:S01]  /*5ba0*/  IMAD R9, R247.reuse, R10, R9 ;  /* 0x0000000af7097224 */ /* 0x040fe200078e0209 */
[----:B--2---:R-:W-:Y:S01]  /*5bb0*/  IABS R6, R12 ;  /* 0x0000000c00067213 */ /* 0x004fe20000000000 */
[----:B------:R-:W-:Y:S01]  /*5bc0*/  IMAD.MOV R4, RZ, RZ, -R4 ;  /* 0x000000ffff047224 */ /* 0x000fe200078e0a04 */
[----:B------:R-:W-:Y:S01]  /*5bd0*/  STL [R1+0x49d4], R11 ;  /* 0x0049d40b01007387 */ /* 0x000fe20000100800 */
[----:B------:R-:W-:Y:S02]  /*5be0*/  IMAD.MOV R7, RZ, RZ, -R7 ;  /* 0x000000ffff077224 */ /* 0x000fe400078e0a07 */
[----:B------:R-:W-:Y:S01]  /*5bf0*/  IMAD.HI.U32 R10, R2, R6, RZ ;  /* 0x00000006020a7227 */ /* 0x000fe200078e00ff */
[----:B------:R1:W-:Y:S03]  /*5c00*/  STL [R1+0x160], R9 ;  /* 0x0001600901007387 */ /* 0x0003e60000100800 */
[----:B------:R-:W-:-:S02]  /*5c10*/  IMAD R3, R247, R4, R3 ;  /* 0x00000004f7037224 */ /* 0x000fc400078e0203 */
[C---:B------:R-:W-:Y:S01]  /*5c20*/  IMAD R15, R247.reuse, R7, R5 ;  /* 0x00000007f70f7224 */ /* 0x040fe200078e0205 */
[----:B------:R-:W-:Y:S01]  /*5c30*/  IABS R5, R11 ;  /* 0x0000000b00057213 */ /* 0x000fe20000000000 */
[C---:B------:R-:W-:Y:S01]  /*5c40*/  VIADD R7, R40.reuse, 0xba ;  /* 0x000000ba28077836 */ /* 0x040fe20000000000 */
[----:B------:R2:W-:Y:S01]  /*5c50*/  STL [R1+0x158], R3 ;  /* 0x0001580301007387 */ /* 0x0005e20000100800 */
[----:B------:R-:W-:Y:S02]  /*5c60*/  IMAD.MOV R10, RZ, RZ, -R10 ;  /* 0x000000ffff0a7224 */ /* 0x000fe400078e0a0a */
[C---:B-1----:R-:W-:Y:S01]  /*5c70*/  VIADD R9, R40.reuse, 0xb9 ;  /* 0x000000b928097836 */ /* 0x042fe20000000000 */
[----:B------:R-:W-:Y:S01]  /*5c80*/  IABS R4, R7 ;  /* 0x0000000700047213 */ /* 0x000fe20000000000 */
[C---:B------:R-:W-:Y:S02]  /*5c90*/  VIADD R11, R40.reuse, 0xbb ;  /* 0x000000bb280b7836 */ /* 0x040fe40000000000 */
[----:B------:R-:W-:Y:S01]  /*5ca0*/  IMAD R6, R247, R10, R6 ;  /* 0x0000000af7067224 */ /* 0x000fe200078e0206 */
[----:B------:R1:W-:Y:S01]  /*5cb0*/  STL [R1+0x49d0], R9 ;  /* 0x0049d00901007387 */ /* 0x0003e20000100800 */
[----:B------:R-:W-:Y:S01]  /*5cc0*/  VIADD R12, R40, 0xbc ;  /* 0x000000bc280c7836 */ /* 0x000fe20000000000 */
[----:B--2---:R-:W-:-:S02]  /*5cd0*/  IABS R3, R11 ;  /* 0x0000000b00037213 */ /* 0x004fc40000000000 */
[----:B------:R2:W-:Y:S04]  /*5ce0*/  STL [R1+0x49cc], R7 ;  /* 0x0049cc0701007387 */ /* 0x0005e80000100800 */
[----:B------:R-:W-:Y:S01]  /*5cf0*/  STL [R1+0x49c8], R11 ;  /* 0x0049c80b01007387 */ /* 0x000fe20000100800 */
[----:B-1----:R-:W-:-:S03]  /*5d00*/  IABS R9, R9 ;  /* 0x0000000900097213 */ /* 0x002fc60000000000 */
[----:B------:R1:W-:Y:S01]  /*5d10*/  STL [R1+0x154], R6 ;  /* 0x0001540601007387 */ /* 0x0003e20000100800 */
[----:B--2---:R-:W-:-:S04]  /*5d20*/  IMAD.HI.U32 R7, R2, R5, RZ ;  /* 0x0000000502077227 */ /* 0x004fc800078e00ff */
[----:B------:R-:W-:Y:S02]  /*5d30*/  IMAD.MOV R7, RZ, RZ, -R7 ;  /* 0x000000ffff077224 */ /* 0x000fe400078e0a07 */
[----:B------:R-:W-:-:S04]  /*5d40*/  IMAD.HI.U32 R10, R2, R9, RZ ;  /* 0x00000009020a7227 */ /* 0x000fc800078e00ff */
[----:B-1----:R-:W-:-:S04]  /*5d50*/  IMAD.HI.U32 R6, R2, R4, RZ ;  /* 0x0000000402067227 */ /* 0x002fc800078e00ff */
[----:B------:R-:W-:Y:S02]  /*5d60*/  IMAD R7, R247, R7, R5 ;  /* 0x00000007f7077224 */ /* 0x000fe400078e0205 */
[----:B------:R-:W-:Y:S02]  /*5d70*/  IMAD.MOV R10, RZ, RZ, -R10 ;  /* 0x000000ffff0a7224 */ /* 0x000fe400078e0a0a */
[----:B------:R-:W-:Y:S01]  /*5d80*/  IMAD.HI.U32 R5, R2, R3, RZ ;  /* 0x0000000302057227 */ /* 0x000fe200078e00ff */
[----:B------:R1:W-:Y:S03]  /*5d90*/  STL [R1+0x150], R7 ;  /* 0x0001500701007387 */ /* 0x0003e60000100800 */
[----:B------:R-:W-:Y:S01]  /*5da0*/  IMAD.MOV R6, RZ, RZ, -R6 ;  /* 0x000000ffff067224 */ /* 0x000fe200078e0a06 */
[----:B------:R2:W-:Y:S01]  /*5db0*/  STL [R1+0x49c4], R12 ;  /* 0x0049c40c01007387 */ /* 0x0005e20000100800 */
[----:B------:R-:W-:-:S02]  /*5dc0*/  VIADD R11, R40, 0xbd ;  /* 0x000000bd280b7836 */ /* 0x000fc40000000000 */
[C---:B------:R-:W-:Y:S02]  /*5dd0*/  IMAD R9, R247.reuse, R10, R9 ;  /* 0x0000000af7097224 */ /* 0x040fe400078e0209 */
[----:B------:R-:W-:Y:S01]  /*5de0*/  IMAD.MOV R5, RZ, RZ, -R5 ;  /* 0x000000ffff057224 */ /* 0x000fe200078e0a05 */
[----:B-1----:R-:W-:Y:S01]  /*5df0*/  IABS R7, R12 ;  /* 0x0000000c00077213 */ /* 0x002fe20000000000 */
[C---:B------:R-:W-:Y:S01]  /*5e00*/  IMAD R6, R247.reuse, R6, R4 ;  /* 0x00000006f7067224 */ /* 0x040fe200078e0204 */
[----:B------:R1:W-:Y:S01]  /*5e10*/  STL [R1+0x49c0], R11 ;  /* 0x0049c00b01007387 */ /* 0x0003e20000100800 */
[----:B------:R-:W-:Y:S01]  /*5e20*/  IMAD R3, R247, R5, R3 ;  /* 0x00000005f7037224 */ /* 0x000fe200078e0203 */
[----:B------:R-:W-:Y:S01]  /*5e30*/  IABS R4, R11 ;  /* 0x0000000b00047213 */ /* 0x000fe20000000000 */
[----:B------:R-:W-:Y:S01]  /*5e40*/  IMAD.HI.U32 R10, R2, R7, RZ ;  /* 0x00000007020a7227 */ /* 0x000fe200078e00ff */
[----:B------:R3:W-:Y:S03]  /*5e50*/  STL [R1+0x14c], R9 ;  /* 0x00014c0901007387 */ /* 0x0007e60000100800 */
[----:B------:R-:W-:Y:S01]  /*5e60*/  IMAD.MOV R10, RZ, RZ, -R10 ;  /* 0x000000ffff0a7224 */ /* 0x000fe200078e0a0a */
[----:B------:R4:W-:Y:S01]  /*5e70*/  STL [R1+0x148], R6 ;  /* 0x0001480601007387 */ /* 0x0009e20000100800 */
[----:B--2---:R-:W-:-:S02]  /*5e80*/  VIADD R12, R40, 0xc1 ;  /* 0x000000c1280c7836 */ /* 0x004fc40000000000 */
[C---:B-1----:R-:W-:Y:S01]  /*5e90*/  VIADD R11, R40.reuse, 0xc0 ;  /* 0x000000c0280b7836 */ /* 0x042fe20000000000 */
[----:B------:R1:W-:Y:S01]  /*5ea0*/  STL [R1+0x144], R3 ;  /* 0x0001440301007387 */ /* 0x0003e20000100800 */
[----:B------:R-:W-:Y:S02]  /*5eb0*/  IMAD R7, R247, R10, R7 ;  /* 0x0000000af7077224 */ /* 0x000fe400078e0207 */
[C---:B---3--:R-:W-:Y:S02]  /*5ec0*/  VIADD R9, R40.reuse, 0xbe ;  /* 0x000000be28097836 */ /* 0x048fe40000000000 */
[----:B----4-:R-:W-:-:S03]  /*5ed0*/  VIADD R6, R40, 0xbf ;  /* 0x000000bf28067836 */ /* 0x010fc60000000000 */
[----:B------:R2:W-:Y:S01]  /*5ee0*/  STL [R1+0x49bc], R9 ;  /* 0x0049bc0901007387 */ /* 0x0005e20000100800 */
[----:B-1----:R-:W-:-:S03]  /*5ef0*/  IABS R3, R11 ;  /* 0x0000000b00037213 */ /* 0x002fc60000000000 */
[----:B------:R1:W-:Y:S01]  /*5f00*/  STL [R1+0x49b8], R6 ;  /* 0x0049b80601007387 */ /* 0x0003e20000100800 */
[----:B------:R-:W-:-:S03]  /*5f10*/  IABS R5, R6 ;  /* 0x0000000600057213 */ /* 0x000fc60000000000 */
[----:B------:R-:W-:Y:S01]  /*5f20*/  STL [R1+0x49b4], R11 ;  /* 0x0049b40b01007387 */ /* 0x000fe20000100800 */
[----:B--2---:R-:W-:-:S03]  /*5f30*/  IABS R9, R9 ;  /* 0x0000000900097213 */ /* 0x004fc60000000000 */
[----:B------:R2:W-:Y:S01]  /*5f40*/  STL [R1+0x140], R7 ;  /* 0x0001400701007387 */ /* 0x0005e20000100800 */
[----:B-1----:R-:W-:-:S04]  /*5f50*/  IMAD.HI.U32 R6, R2, R4, RZ ;  /* 0x0000000402067227 */ /* 0x002fc800078e00ff */
[----:B------:R-:W-:Y:S02]  /*5f60*/  IMAD.MOV R6, RZ, RZ, -R6 ;  /* 0x000000ffff067224 */ /* 0x000fe400078e0a06 */
[----:B------:R-:W-:-:S04]  /*5f70*/  IMAD.HI.U32 R10, R2, R9, RZ ;  /* 0x00000009020a7227 */ /* 0x000fc800078e00ff */
[----:B--2---:R-:W-:-:S04]  /*5f80*/  IMAD.HI.U32 R7, R2, R5, RZ ;  /* 0x0000000502077227 */ /* 0x004fc800078e00ff */
        /* <DEDUP_REMOVED lines=31> */
[----:B-1----:R-:W-:-:S03]  /*6180*/  IMAD.HI.U32 R7, R2, R5, RZ ;  /* 0x0000000502077227 */ /* 0x002fc600078e00ff */
[----:B------:R-:W-:Y:S01]  /*6190*/  STL [R1+0x499c], R12 ;  /* 0x00499c0c01007387 */ /* 0x000fe20000100800 */
[----:B------:R-:W-:Y:S02]  /*61a0*/  IMAD.MOV R7, RZ, RZ, -R7 ;  /* 0x000000ffff077224 */ /* 0x000fe400078e0a07 */
[----:B------:R-:W-:-:S04]  /*61b0*/  IMAD.HI.U32 R10, R2, R9, RZ ;  /* 0x00000009020a7227 */ /* 0x000fc800078e00ff */
[----:B--2---:R-:W-:-:S04]  /*61c0*/  IMAD.HI.U32 R6, R2, R4, RZ ;  /* 0x0000000402067227 */ /* 0x004fc800078e00ff */
[----:B------:R-:W-:Y:S01]  /*61d0*/  IMAD R14, R247, R7, R5 ;  /* 0x00000007f70e7224 */ /* 0x000fe200078e0205 */
[----:B------:R-:W-:Y:S01]  /*61e0*/  IABS R7, R12 ;  /* 0x0000000c00077213 */ /* 0x000fe20000000000 */
[----:B------:R-:W-:Y:S02]  /*61f0*/  IMAD.MOV R10, RZ, RZ, -R10 ;  /* 0x000000ffff0a7224 */ /* 0x000fe400078e0a0a */
[----:B------:R-:W-:-:S04]  /*6200*/  IMAD.HI.U32 R5, R2, R3, RZ ;  /* 0x0000000302057227 */ /* 0x000fc800078e00ff */
[----:B------:R-:W-:Y:S02]  /*6210*/  IMAD.MOV R6, RZ, RZ, -R6 ;  /* 0x000000ffff067224 */ /* 0x000fe400078e0a06 */
[----:B------:R-:W-:Y:S02]  /*6220*/  VIADD R11, R40, 0xc7 ;  /* 0x000000c7280b7836 */ /* 0x000fe40000000000 */
[C---:B------:R-:W-:Y:S02]  /*6230*/  IMAD R9, R247.reuse, R10, R9 ;  /* 0x0000000af7097224 */ /* 0x040fe400078e0209 */
[----:B------:R-:W-:Y:S01]  /*6240*/  IMAD.MOV R5, RZ, RZ, -R5 ;  /* 0x000000ffff057224 */ /* 0x000fe200078e0a05 */
[----:B------:R1:W-:Y:S01]  /*6250*/  STL [R1+0x4998], R11 ;  /* 0x0049980b01007387 */ /* 0x0003e20000100800 */
[C---:B------:R-:W-:Y:S01]  /*6260*/  IMAD R6, R247.reuse, R6, R4 ;  /* 0x00000006f7067224 */ /* 0x040fe200078e0204 */
[----:B------:R-:W-:Y:S01]  /*6270*/  IABS R4, R11 ;  /* 0x0000000b00047213 */ /* 0x000fe20000000000 */
[----:B------:R-:W-:Y:S01]  /*6280*/  IMAD.HI.U32 R10, R2, R7, RZ ;  /* 0x00000007020a7227 */ /* 0x000fe200078e00ff */
[----:B------:R2:W-:Y:S03]  /*6290*/  STL [R1+0x124], R9 ;  /* 0x0001240901007387 */ /* 0x0005e60000100800 */
[----:B------:R-:W-:Y:S01]  /*62a0*/  IMAD R3, R247, R5, R3 ;  /* 0x00000005f7037224 */ /* 0x000fe200078e0203 */
[----:B------:R3:W-:Y:S01]  /*62b0*/  STL [R1+0x120], R6 ;  /* 0x0001200601007387 */ /* 0x0007e20000100800 */
[----:B------:R-:W-:-:S02]  /*62c0*/  IMAD.MOV R10, RZ, RZ, -R10 ;  /* 0x000000ffff0a7224 */ /* 0x000fc400078e0a0a */
[C---:B-1----:R-:W-:Y:S01]  /*62d0*/  VIADD R11, R40.reuse, 0xca ;  /* 0x000000ca280b7836 */ /* 0x042fe20000000000 */
[----:B------:R1:W-:Y:S01]  /*62e0*/  STL [R1+0x11c], R3 ;  /* 0x00011c0301007387 */ /* 0x0003e20000100800 */
[----:B------:R-:W-:Y:S02]  /*62f0*/  IMAD R7, R247, R10, R7 ;  /* 0x0000000af7077224 */ /* 0x000fe400078e0207 */
[C---:B--2---:R-:W-:Y:S02]  /*6300*/  VIADD R9, R40.reuse, 0xc8 ;  /* 0x000000c828097836 */ /* 0x044fe40000000000 */
[C---:B------:R-:W-:Y:S02]  /*6310*/  VIADD R12, R40.reuse, 0xcb ;  /* 0x000000cb280c7836 */ /* 0x040fe40000000000 */
[----:B---3--:R-:W-:Y:S01]  /*6320*/  VIADD R6, R40, 0xc9 ;  /* 0x000000c928067836 */ /* 0x008fe20000000000 */
        /* <DEDUP_REMOVED lines=46> */
[C---:B------:R-:W-:Y:S02]  /*6610*/  IMAD R7, R247.reuse, R7, R5 ;  /* 0x00000007f7077224 */ /* 0x040fe400078e0205 */
[----:B------:R-:W-:Y:S02]  /*6620*/  IMAD.MOV R10, RZ, RZ, -R10 ;  /* 0x000000ffff0a7224 */ /* 0x000fe400078e0a0a */
[----:B------:R-:W-:Y:S01]  /*6630*/  IMAD.MOV R6, RZ, RZ, -R6 ;  /* 0x000000ffff067224 */ /* 0x000fe200078e0a06 */
[----:B------:R1:W-:Y:S01]  /*6640*/  STL [R1+0x100], R7 ;  /* 0x0001000701007387 */ /* 0x0003e20000100800 */
[----:B------:R-:W-:Y:S02]  /*6650*/  VIADD R11, R40, 0xd1 ;  /* 0x000000d1280b7836 */ /* 0x000fe40000000000 */
[C---:B------:R-:W-:Y:S01]  /*6660*/  IMAD R9, R247.reuse, R10, R9 ;  /* 0x0000000af7097224 */ /* 0x040fe200078e0209 */
[----:B------:R2:W-:Y:S01]  /*6670*/  STL [R1+0x4974], R12 ;  /* 0x0049740c01007387 */ /* 0x0005e20000100800 */
[----:B------:R-:W-:Y:S01]  /*6680*/  IMAD R6, R247, R6, R4 ;  /* 0x00000006f7067224 */ /* 0x000fe200078e0204 */
[----:B------:R-:W-:Y:S01]  /*6690*/  IABS R4, R11 ;  /* 0x0000000b00047213 */ /* 0x000fe20000000000 */
[----:B------:R-:W-:Y:S01]  /*66a0*/  IMAD.HI.U32 R5, R2, R3, RZ ;  /* 0x0000000302057227 */ /* 0x000fe200078e00ff */
[----:B------:R-:W-:Y:S01]  /*66b0*/  STL [R1+0x4970], R11 ;  /* 0x0049700b01007387 */ /* 0x000fe20000100800 */
[----:B-1----:R-:W-:-:S02]  /*66c0*/  IABS R7, R12 ;  /* 0x0000000c00077213 */ /* 0x002fc40000000000 */
[----:B------:R-:W-:Y:S01]  /*66d0*/  IMAD.MOV R5, RZ, RZ, -R5 ;  /* 0x000000ffff057224 */ /* 0x000fe200078e0a05 */
[----:B------:R1:W-:Y:S01]  /*66e0*/  STL [R1+0xfc], R9 ;  /* 0x0000fc0901007387 */ /* 0x0003e20000100800 */
[----:B--2---:R-:W-:Y:S02]  /*66f0*/  VIADD R12, R40, 0xd5 ;  /* 0x000000d5280c7836 */ /* 0x004fe40000000000 */
[----:B------:R-:W-:Y:S01]  /*6700*/  IMAD.HI.U32 R10, R2, R7, RZ ;  /* 0x00000007020a7227 */ /* 0x000fe200078e00ff */
[----:B------:R2:W-:Y:S03]  /*6710*/  STL [R1+0xf8], R6 ;  /* 0x0000f80601007387 */ /* 0x0005e60000100800 */
[----:B------:R-:W-:Y:S02]  /*6720*/  IMAD.MOV R10, RZ, RZ, -R10 ;  /* 0x000000ffff0a7224 */ /* 0x000fe400078e0a0a */
[----:B-1----:R-:W-:-:S02]  /*6730*/  VIADD R9, R40, 0xd2 ;  /* 0x000000d228097836 */ /* 0x002fc40000000000 */
[C---:B------:R-:W-:Y:S02]  /*6740*/  IMAD R37, R247.reuse, R5, R3 ;  /* 0x00000005f7257224 */ /* 0x040fe400078e0203 */
[C---:B------:R-:W-:Y:S01]  /*6750*/  VIADD R11, R40.reuse, 0xd4 ;  /* 0x000000d4280b7836 */ /* 0x040fe20000000000 */
[----:B------:R1:W-:Y:S01]  /*6760*/  STL [R1+0x496c], R9 ;  /* 0x00496c0901007387 */ /* 0x0003e20000100800 */
[----:B--2---:R-:W-:Y:S02]  /*6770*/  VIADD R6, R40, 0xd3 ;  /* 0x000000d328067836 */ /* 0x004fe40000000000 */
[----:B------:R-:W-:Y:S01]  /*6780*/  IMAD R7, R247, R10, R7 ;  /* 0x0000000af7077224 */ /* 0x000fe200078e0207 */
[----:B------:R-:W-:Y:S02]  /*6790*/  IABS R3, R11 ;  /* 0x0000000b00037213 */ /* 0x000fe40000000000 */
[----:B------:R2:W-:Y:S01]  /*67a0*/  STL [R1+0x4968], R6 ;  /* 0x0049680601007387 */ /* 0x0005e20000100800 */
[----:B------:R-:W-:-:S02]  /*67b0*/  IABS R5, R6 ;  /* 0x0000000600057213 */ /* 0x000fc40000000000 */
        /* <DEDUP_REMOVED lines=16> */
[----:B------:R-:W-:Y:S01]  /*68c0*/  STL [R1+0x495c], R11 ;  /* 0x00495c0b01007387 */ /* 0x000fe20000100800 */
        /* <DEDUP_REMOVED lines=9> */
[----:B------:R-:W-:Y:S02]  /*6960*/  IMAD.MOV R10, RZ, RZ, -R10 ;  /* 0x000000ffff0a7224 */ /* 0x000fe400078e0a0a */
[C---:B-1----:R-:W-:Y:S02]  /*6970*/  VIADD R9, R40.reuse, 0xd7 ;  /* 0x000000d728097836 */ /* 0x042fe40000000000 */
[C---:B------:R-:W-:Y:S02]  /*6980*/  VIADD R11, R40.reuse, 0xd9 ;  /* 0x000000d9280b7836 */ /* 0x040fe40000000000 */
[----:B--2---:R-:W-:Y:S01]  /*6990*/  VIADD R7, R40, 0xd8 ;  /* 0x000000d828077836 */ /* 0x004fe20000000000 */
[----:B------:R1:W-:Y:S01]  /*69a0*/  STL [R1+0x4958], R9 ;  /* 0x0049580901007387 */ /* 0x0003e20000100800 */
[----:B------:R-:W-:Y:S01]  /*69b0*/  IMAD R6, R247, R10, R6 ;  /* 0x0000000af7067224 */ /* 0x000fe200078e0206 */
[----:B---3--:R-:W-:-:S02]  /*69c0*/  IABS R3, R11 ;  /* 0x0000000b00037213 */ /* 0x008fc40000000000 */
        /* <DEDUP_REMOVED lines=111> */
[----:B------:R-:W-:-:S04]  /*70c0*/  IMAD.HI.U32 R10, R2, R9, RZ ;  /* 0x00000009020a7227 */ /* 0x000fc800078e00ff */
[----:B------:R-:W-:Y:S02]  /*70d0*/  IMAD.MOV R6, RZ, RZ, -R6 ;  /* 0x000000ffff067224 */ /* 0x000fe400078e0a06 */
[----:B--2---:R-:W-:-:S04]  /*70e0*/  IMAD.HI.U32 R7, R2, R5, RZ ;  /* 0x0000000502077227 */ /* 0x004fc800078e00ff */
[----:B------:R-:W-:Y:S02]  /*70f0*/  IMAD.MOV R10, RZ, RZ, -R10 ;  /* 0x000000ffff0a7224 */ /* 0x000fe400078e0a0a */
[C---:B------:R-:W-:Y:S02]  /*7100*/  IMAD R6, R247.reuse, R6, R4 ;  /* 0x00000006f7067224 */ /* 0x040fe400078e0204 */
[----:B------:R-:W-:Y:S02]  /*7110*/  IMAD.MOV R7, RZ, RZ, -R7 ;  /* 0x000000ffff077224 */ /* 0x000fe400078e0a07 */
[----:B------:R-:W-:Y:S01]  /*7120*/  VIADD R11, R40, 0xea ;  /* 0x000000ea280b7836 */ /* 0x000fe20000000000 */
[----:B------:R1:W-:Y:S01]  /*7130*/  STL [R1+0x90], R6 ;  /* 0x0000900601007387 */ /* 0x0003e20000100800 */
[C---:B------:R-:W-:Y:S02]  /*7140*/  IMAD R9, R247.reuse, R10, R9 ;  /* 0x0000000af7097224 */ /* 0x040fe400078e0209 */
[----:B------:R-:W-:Y:S01]  /*7150*/  IMAD R7, R247, R7, R5 ;  /* 0x00000007f7077224 */ /* 0x000fe200078e0205 */
[----:B------:R-:W-:Y:S01]  /*7160*/  STL [R1+0x4910], R12 ;  /* 0x0049100c01007387 */ /* 0x000fe20000100800 */
[----:B------:R-:W-:Y:S01]  /*7170*/  IMAD.HI.U32 R4, R2, R3, RZ ;  /* 0x0000000302047227 */ /* 0x000fe200078e00ff */
[----:B------:R-:W-:-:S02]  /*7180*/  IABS R5, R11 ;  /* 0x0000000b00057213 */ /* 0x000fc40000000000 */
[----:B------:R2:W-:Y:S01]  /*7190*/  STL [R1+0x490c], R11 ;  /* 0x00490c0b01007387 */ /* 0x0005e20000100800 */
[----:B------:R-:W-:Y:S01]  /*71a0*/  IMAD.MOV R4, RZ, RZ, -R4 ;  /* 0x000000ffff047224 */ /* 0x000fe200078e0a04 */
[----:B-1----:R-:W-:Y:S02]  /*71b0*/  IABS R6, R12 ;  /* 0x0000000c00067213 */ /* 0x002fe40000000000 */
[----:B------:R1:W-:Y:S01]  /*71c0*/  STL [R1+0x8c], R9 ;  /* 0x00008c0901007387 */ /* 0x0003e20000100800 */
[----:B------:R-:W-:Y:S02]  /*71d0*/  IMAD R38, R247, R4, R3 ;  /* 0x00000004f7267224 */ /* 0x000fe400078e0203 */
[----:B------:R-:W-:Y:S01]  /*71e0*/  IMAD.HI.U32 R10, R2, R6, RZ ;  /* 0x00000006020a7227 */ /* 0x000fe200078e00ff */
[----:B------:R3:W-:Y:S03]  /*71f0*/  STL [R1+0x88], R7 ;  /* 0x0000880701007387 */ /* 0x0007e60000100800 */
[----:B------:R-:W-:-:S02]  /*7200*/  IMAD.MOV R10, RZ, RZ, -R10 ;  /* 0x000000ffff0a7224 */ /* 0x000fc400078e0a0a */
[C---:B--2---:R-:W-:Y:S02]  /*7210*/  VIADD R11, R40.reuse, 0xed ;  /* 0x000000ed280b7836 */ /* 0x044fe40000000000 */
[C---:B-1----:R-:W-:Y:S02]  /*7220*/  VIADD R9, R40.reuse, 0xeb ;  /* 0x000000eb28097836 */ /* 0x042fe40000000000 */
[----:B------:R-:W-:Y:S01]  /*7230*/  IMAD R34, R247, R10, R6 ;  /* 0x0000000af7227224 */ /* 0x000fe200078e0206 */
[----:B------:R-:W-:Y:S01]  /*7240*/  IABS R4, R11 ;  /* 0x0000000b00047213 */ /* 0x000fe20000000000 */
[C---:B---3--:R-:W-:Y:S01]  /*7250*/  VIADD R7, R40.reuse, 0xec ;  /* 0x000000ec28077836 */ /* 0x048fe20000000000 */
[----:B------:R1:W-:Y:S01]  /*7260*/  STL [R1+0x4908], R9 ;  /* 0x0049080901007387 */ /* 0x0003e20000100800 */
[----:B------:R-:W-:-:S03]  /*7270*/  VIADD R12, R40, 0xee ;  /* 0x000000ee280c7836 */ /* 0x000fc60000000000 */
[----:B------:R-:W-:Y:S01]  /*7280*/  IABS R3, R7 ;  /* 0x0000000700037213 */ /* 0x000fe20000000000 */
[----:B------:R2:W-:Y:S04]  /*7290*/  STL [R1+0x4904], R7 ;  /* 0x0049040701007387 */ /* 0x0005e80000100800 */
[C---:B------:R-:W-:Y:S01]  /*72a0*/  IMAD.HI.U32 R6, R2.reuse, R3, RZ ;  /* 0x0000000302067227 */ /* 0x040fe200078e00ff */
[----:B-1----:R-:W-:Y:S01]  /*72b0*/  IABS R9, R9 ;  /* 0x0000000900097213 */ /* 0x002fe20000000000 */
[----:B------:R1:W-:Y:S02]  /*72c0*/  STL [R1+0x4900], R11 ;  /* 0x0049000b01007387 */ /* 0x0003e40000100800 */
[----:B------:R-:W-:Y:S02]  /*72d0*/  IMAD.MOV R6, RZ, RZ, -R6 ;  /* 0x000000ffff067224 */ /* 0x000fe400078e0a06 */
[C---:B--2---:R-:W-:Y:S01]  /*72e0*/  IMAD.HI.U32 R7, R2.reuse, R5, RZ ;  /* 0x0000000502077227 */ /* 0x044fe200078e00ff */
[----:B------:R-:W-:Y:S03]  /*72f0*/  STL [R1+0x48fc], R12 ;  /* 0x0048fc0c01007387 */ /* 0x000fe60000100800 */
[----:B------:R-:W-:-:S04]  /*7300*/  IMAD.HI.U32 R10, R2, R9, RZ ;  /* 0x00000009020a7227 */ /* 0x000fc800078e00ff */
[----:B------:R-:W-:Y:S02]  /*7310*/  IMAD.MOV R7, RZ, RZ, -R7 ;  /* 0x000000ffff077224 */ /* 0x000fe400078e0a07 */
[----:B------:R-:W-:Y:S02]  /*7320*/  IMAD.MOV R10, RZ, RZ, -R10 ;  /* 0x000000ffff0a7224 */ /* 0x000fe400078e0a0a */
[----:B------:R-:W-:Y:S01]  /*7330*/  IMAD R21, R247, R7, R5 ;  /* 0x00000007f7157224 */ /* 0x000fe200078e0205 */
[----:B------:R-:W-:Y:S01]  /*7340*/  IABS R7, R12 ;  /* 0x0000000c00077213 */ /* 0x000fe20000000000 */
[----:B-1----:R-:W-:Y:S02]  /*7350*/  VIADD R11, R40, 0xef ;  /* 0x000000ef280b7836 */ /* 0x002fe40000000000 */
[----:B------:R-:W-:-:S03]  /*7360*/  IMAD.HI.U32 R5, R2, R4, RZ ;  /* 0x0000000402057227 */ /* 0x000fc600078e00ff */
[----:B------:R1:W-:Y:S01]  /*7370*/  STL [R1+0x48f8], R11 ;  /* 0x0048f80b01007387 */ /* 0x0003e20000100800 */
[C---:B------:R-:W-:Y:S02]  /*7380*/  IMAD R18, R247.reuse, R10, R9 ;  /* 0x0000000af7127224 */ /* 0x040fe400078e0209 */
[----:B------:R-:W-:Y:S01]  /*7390*/  IMAD R29, R247, R6, R3 ;  /* 0x00000006f71d7224 */ /* 0x000fe200078e0203 */
[----:B------:R-:W-:Y:S01]  /*73a0*/  IABS R3, R11 ;  /* 0x0000000b00037213 */ /* 0x000fe20000000000 */
[C---:B------:R-:W-:Y:S02]  /*73b0*/  VIADD R9, R40.reuse, 0xf0 ;  /* 0x000000f028097836 */ /* 0x040fe40000000000 */
[----:B------:R-:W-:Y:S02]  /*73c0*/  VIADD R6, R40, 0xf1 ;  /* 0x000000f128067836 */ /* 0x000fe40000000000 */
[----:B------:R-:W-:Y:S01]  /*73d0*/  IMAD.MOV R5, RZ, RZ, -R5 ;  /* 0x000000ffff057224 */ /* 0x000fe200078e0a05 */
[----:B------:R2:W-:Y:S01]  /*73e0*/  STL [R1+0x48f4], R9 ;  /* 0x0048f40901007387 */ /* 0x0005e20000100800 */
[----:B------:R-:W-:-:S03]  /*73f0*/  IMAD.HI.U32 R10, R2, R7, RZ ;  /* 0x00000007020a7227 */ /* 0x000fc600078e00ff */
[----:B------:R3:W-:Y:S01]  /*7400*/  STL [R1+0x48f0], R6 ;  /* 0x0048f00601007387 */ /* 0x0007e20000100800 */
[C---:B------:R-:W-:Y:S02]  /*7410*/  IMAD R39, R247.reuse, R5, R4 ;  /* 0x00000005f7277224 */ /* 0x040fe400078e0204 */
[----:B-1----:R-:W-:Y:S02]  /*7420*/  VIADD R11, R40, 0xf2 ;  /* 0x000000f2280b7836 */ /* 0x002fe40000000000 */
[----:B------:R-:W-:Y:S01]  /*7430*/  IMAD.HI.U32 R5, R2, R3, RZ ;  /* 0x0000000302057227 */ /* 0x000fe200078e00ff */
[----:B--2---:R-:W-:Y:S02]  /*7440*/  IABS R9, R9 ;  /* 0x0000000900097213 */ /* 0x004fe40000000000 */
[----:B------:R-:W-:Y:S01]  /*7450*/  IABS R4, R11 ;  /* 0x0000000b00047213 */ /* 0x000fe20000000000 */
[----:B------:R-:W-:Y:S01]  /*7460*/  IMAD.MOV R10, RZ, RZ, -R10 ;  /* 0x000000ffff0a7224 */ /* 0x000fe200078e0a0a */
[----:B---3--:R-:W-:Y:S01]  /*7470*/  IABS R6, R6 ;  /* 0x0000000600067213 */ /* 0x008fe20000000000 */
[----:B------:R-:W-:Y:S01]  /*7480*/  IMAD.MOV R5, RZ, RZ, -R5 ;  /* 0x000000ffff057224 */ /* 0x000fe200078e0a05 */
[----:B------:R1:W-:Y:S01]  /*7490*/  STL [R1+0x48ec], R11 ;  /* 0x0048ec0b01007387 */ /* 0x0003e20000100800 */
[----:B------:R-:W-:-:S02]  /*74a0*/  IMAD R252, R247, R10, R7 ;  /* 0x0000000af7fc7224 */ /* 0x000fc400078e0207 */
[----:B------:R-:W-:-:S04]  /*74b0*/  IMAD.HI.U32 R7, R2, R6, RZ ;  /* 0x0000000602077227 */ /* 0x000fc800078e00ff */
[----:B------:R-:W-:Y:S02]  /*74c0*/  IMAD R33, R247, R5, R3 ;  /* 0x00000005f7217224 */ /* 0x000fe400078e0203 */
[----:B------:R-:W-:-:S04]  /*74d0*/  IMAD.HI.U32 R10, R2, R9, RZ ;  /* 0x00000009020a7227 */ /* 0x000fc800078e00ff */
[----:B------:R-:W-:-:S04]  /*74e0*/  IMAD.HI.U32 R5, R2, R4, RZ ;  /* 0x0000000402057227 */ /* 0x000fc800078e00ff */
[----:B------:R-:W-:Y:S02]  /*74f0*/  IMAD.MOV R7, RZ, RZ, -R7 ;  /* 0x000000ffff077224 */ /* 0x000fe400078e0a07 */
[C---:B------:R-:W-:Y:S02]  /*7500*/  VIADD R12, R40.reuse, 0xf3 ;  /* 0x000000f3280c7836 */ /* 0x040fe40000000000 */
[----:B-1----:R-:W-:Y:S02]  /*7510*/  VIADD R11, R40, 0xf4 ;  /* 0x000000f4280b7836 */ /* 0x002fe40000000000 */
[----:B------:R-:W-:Y:S01]  /*7520*/  IMAD.MOV R10, RZ, RZ, -R10 ;  /* 0x000000ffff0a7224 */ /* 0x000fe200078e0a0a */
[----:B------:R1:W-:Y:S01]  /*7530*/  STL [R1+0x48e8], R12 ;  /* 0x0048e80c01007387 */ /* 0x0003e20000100800 */
[----:B------:R-:W-:Y:S01]  /*7540*/  IMAD.MOV R5, RZ, RZ, -R5 ;  /* 0x000000ffff057224 */ /* 0x000fe200078e0a05 */
[----:B------:R-:W-:Y:S01]  /*7550*/  IABS R3, R12 ;  /* 0x0000000c00037213 */ /* 0x000fe20000000000 */
[C---:B------:R-:W-:Y:S01]  /*7560*/  IMAD R7, R247.reuse, R7, R6 ;  /* 0x00000007f7077224 */ /* 0x040fe200078e0206 */
[----:B------:R2:W-:Y:S01]  /*7570*/  STL [R1+0x48e4], R11 ;  /* 0x0048e40b01007387 */ /* 0x0005e20000100800 */
[----:B------:R-:W-:Y:S01]  /*7580*/  IMAD R4, R247, R5, R4 ;  /* 0x00000005f7047224 */ /* 0x000fe200078e0204 */
[----:B------:R-:W-:-:S02]  /*7590*/  IABS R6, R11 ;  /* 0x0000000b00067213 */ /* 0x000fc40000000000 */
[----:B------:R3:W-:Y:S01]  /*75a0*/  STL [R1+0x60], R7 ;  /* 0x0000600701007387 */ /* 0x0007e20000100800 */
[----:B-1----:R-:W-:Y:S02]  /*75b0*/  IMAD R12, R247, R10, R9 ;  /* 0x0000000af70c7224 */ /* 0x002fe400078e0209 */
[C---:B------:R-:W-:Y:S01]  /*75c0*/  VIADD R9, R40.reuse, 0xf5 ;  /* 0x000000f528097836 */ /* 0x040fe20000000000 */
[----:B------:R1:W-:Y:S01]  /*75d0*/  STL [R1+0x5c], R4 ;  /* 0x00005c0401007387 */ /* 0x0003e20000100800 */
[----:B--2---:R-:W-:Y:S02]  /*75e0*/  VIADD R11, R40, 0xf7 ;  /* 0x000000f7280b7836 */ /* 0x004fe40000000000 */
[----:B------:R-:W-:Y:S01]  /*75f0*/  IMAD.HI.U32 R10, R2, R6, RZ ;  /* 0x00000006020a7227 */ /* 0x000fe200078e00ff */
[----:B------:R2:W-:Y:S01]  /*7600*/  STL [R1+0x48e0], R9 ;  /* 0x0048e00901007387 */ /* 0x0005e20000100800 */
[----:B------:R-:W-:Y:S02]  /*7610*/  IABS R5, R9 ;  /* 0x0000000900057213 */ /* 0x000fe40000000000 */
[----:B---3--:R-:W-:-:S02]  /*7620*/  VIADD R7, R40, 0xf6 ;  /* 0x000000f628077836 */ /* 0x008fc40000000000 */
[----:B-1----:R-:W-:-:S03]  /*7630*/  IMAD.HI.U32 R4, R2, R3, RZ ;  /* 0x0000000302047227 */ /* 0x002fc600078e00ff */
[----:B------:R1:W-:Y:S01]  /*7640*/  STL [R1+0x48dc], R7 ;  /* 0x0048dc0701007387 */ /* 0x0003e20000100800 */
[----:B--2---:R-:W-:-:S03]  /*7650*/  IMAD.MOV R9, RZ, RZ, -R4 ;  /* 0x000000ffff097224 */ /* 0x004fc600078e0a04 */
[----:B------:R2:W-:Y:S01]  /*7660*/  STL [R1+0x48d8], R11 ;  /* 0x0048d80b01007387 */ /* 0x0005e20000100800 */
[----:B-1----:R-:W-:Y:S02]  /*7670*/  IABS R7, R7 ;  /* 0x0000000700077213 */ /* 0x002fe40000000000 */
[----:B--2---:R-:W-:-:S03]  /*7680*/  IABS R11, R11 ;  /* 0x0000000b000b7213 */ /* 0x004fc60000000000 */
[----:B------:R-:W-:Y:S02]  /*7690*/  IMAD.MOV.U32 R4, RZ, RZ, R7 ;  /* 0x000000ffff047224 */ /* 0x000fe400078e0007 */
[----:B------:R-:W-:Y:S02]  /*76a0*/  IMAD.MOV R7, RZ, RZ, -R10 ;  /* 0x000000ffff077224 */ /* 0x000fe400078e0a0a */
[C---:B------:R-:W-:Y:S02]  /*76b0*/  IMAD R10, R247.reuse, R9, R3 ;  /* 0x00000009f70a7224 */ /* 0x040fe400078e0203 */
[----:B------:R-:W-:Y:S02]  /*76c0*/  IMAD R6, R247, R7, R6 ;  /* 0x00000007f7067224 */ /* 0x000fe400078e0206 */
[----:B------:R-:W-:Y:S01]  /*76d0*/  IMAD.HI.U32 R9, R2, R5, RZ ;  /* 0x0000000502097227 */ /* 0x000fe200078e00ff */
[----:B------:R1:W-:Y:S03]  /*76e0*/  STL [R1+0x58], R10 ;  /* 0x0000580a01007387 */ /* 0x0003e60000100800 */
[----:B------:R-:W-:Y:S01]  /*76f0*/  IMAD.MOV.U32 R3, RZ, RZ, R11 ;  /* 0x000000ffff037224 */ /* 0x000fe200078e000b */
[----:B------:R2:W-:Y:S01]  /*7700*/  STL [R1+0x54], R6 ;  /* 0x0000540601007387 */ /* 0x0005e20000100800 */
[----:B------:R-:W-:-:S02]  /*7710*/  VIADD R11, R40, 0xf9 ;  /* 0x000000f9280b7836 */ /* 0x000fc40000000000 */
[C---:B------:R-:W-:Y:S01]  /*7720*/  IMAD.HI.U32 R7, R2.reuse, R3, RZ ;  /* 0x0000000302077227 */ /* 0x040fe200078e00ff */
[----:B------:R3:W-:Y:S03]  /*7730*/  STL [R1+0x48d4], R41 ;  /* 0x0048d42901007387 */ /* 0x0007e60000100800 */
[----:B-1----:R-:W-:Y:S01]  /*7740*/  IMAD.HI.U32 R10, R2, R4, RZ ;  /* 0x00000004020a7227 */ /* 0x002fe200078e00ff */
[----:B------:R-:W-:Y:S03]  /*7750*/  STL [R1+0x48d0], R11 ;  /* 0x0048d00b01007387 */ /* 0x000fe60000100800 */
[----:B--2---:R-:W-:Y:S02]  /*7760*/  IMAD.MOV R6, RZ, RZ, -R9 ;  /* 0x000000ffff067224 */ /* 0x004fe400078e0a09 */
[----:B------:R-:W-:Y:S01]  /*7770*/  IMAD.MOV R9, RZ, RZ, -R10 ;  /* 0x000000ffff097224 */ /* 0x000fe200078e0a0a */
[----:B------:R-:W-:Y:S01]  /*7780*/  IABS R10, R41 ;  /* 0x00000029000a7213 */ /* 0x000fe20000000000 */
[----:B------:R-:W-:-:S02]  /*7790*/  IMAD R5, R247, R6, R5 ;  /* 0x00000006f7057224 */ /* 0x000fc400078e0205 */
[----:B------:R-:W-:Y:S02]  /*77a0*/  IMAD.MOV R7, RZ, RZ, -R7 ;  /* 0x000000ffff077224 */ /* 0x000fe400078e0a07 */
[C---:B------:R-:W-:Y:S01]  /*77b0*/  IMAD R6, R247.reuse, R9, R4 ;  /* 0x00000009f7067224 */ /* 0x040fe200078e0204 */
[----:B------:R1:W-:Y:S01]  /*77c0*/  STL [R1+0x50], R5 ;  /* 0x0000500501007387 */ /* 0x0003e20000100800 */
[----:B------:R-:W-:Y:S02]  /*77d0*/  IMAD R3, R247, R7, R3 ;  /* 0x00000007f7037224 */ /* 0x000fe400078e0203 */
[----:B------:R-:W-:Y:S01]  /*77e0*/  IMAD.MOV.U32 R4, RZ, RZ, R10 ;  /* 0x000000ffff047224 */ /* 0x000fe200078e000a */
[----:B------:R2:W-:Y:S01]  /*77f0*/  STL [R1+0x4c], R6 ;  /* 0x00004c0601007387 */ /* 0x0005e20000100800 */
[C---:B------:R-:W-:Y:S02]  /*7800*/  VIADD R9, R40.reuse, 0xfb ;  /* 0x000000fb28097836 */ /* 0x040fe40000000000 */
[C---:B------:R-:W-:Y:S01]  /*7810*/  VIADD R10, R40.reuse, 0xfa ;  /* 0x000000fa280a7836 */ /* 0x040fe20000000000 */
[----:B------:R4:W-:Y:S01]  /*7820*/  STL [R1+0x48], R3 ;  /* 0x0000480301007387 */ /* 0x0009e20000100800 */
[C---:B---3--:R-:W-:Y:S01]  /*7830*/  VIADD R41, R40.reuse, 0xfd ;  /* 0x000000fd28297836 */ /* 0x048fe20000000000 */
[----:B-1----:R-:W-:Y:S01]  /*7840*/  IABS R5, R11 ;  /* 0x0000000b00057213 */ /* 0x002fe20000000000 */
[----:B------:R-:W-:Y:S01]  /*7850*/  VIADD R11, R40, 0xfc ;  /* 0x000000fc280b7836 */ /* 0x000fe20000000000 */
[----:B------:R-:W-:Y:S01]  /*7860*/  IABS R7, R9 ;  /* 0x0000000900077213 */ /* 0x000fe20000000000 */
[----:B------:R1:W-:Y:S01]  /*7870*/  STL [R1+0x48cc], R10 ;  /* 0x0048cc0a01007387 */ /* 0x0003e20000100800 */
[----:B--2---:R-:W-:-:S03]  /*7880*/  IMAD.HI.U32 R6, R2, R4, RZ ;  /* 0x0000000402067227 */ /* 0x004fc600078e00ff */
[----:B------:R2:W-:Y:S01]  /*7890*/  STL [R1+0x48c8], R9 ;  /* 0x0048c80901007387 */ /* 0x0005e20000100800 */
[----:B----4-:R-:W-:Y:S01]  /*78a0*/  IMAD.MOV.U32 R3, RZ, RZ, R5 ;  /* 0x000000ffff037224 */ /* 0x010fe200078e0005 */
[----:B------:R-:W-:Y:S02]  /*78b0*/  IABS R5, R10 ;  /* 0x0000000a00057213 */ /* 0x000fe40000000000 */
[----:B------:R3:W-:Y:S01]  /*78c0*/  STL [R1+0x48c4], R11 ;  /* 0x0048c40b01007387 */ /* 0x0007e20000100800 */
[----:B-1----:R-:W-:-:S04]  /*78d0*/  IMAD.HI.U32 R10, R2, R3, RZ ;  /* 0x00000003020a7227 */ /* 0x002fc800078e00ff */
[----:B--2---:R-:W-:Y:S02]  /*78e0*/  IMAD.MOV R9, RZ, RZ, -R6 ;  /* 0x000000ffff097224 */ /* 0x004fe400078e0a06 */
[----:B------:R-:W-:Y:S02]  /*78f0*/  IMAD.MOV.U32 R6, RZ, RZ, R7 ;  /* 0x000000ffff067224 */ /* 0x000fe400078e0007 */
[----:B------:R-:W-:Y:S01]  /*7900*/  IMAD.MOV R7, RZ, RZ, -R10 ;  /* 0x000000ffff077224 */ /* 0x000fe200078e0a0a */
[----:B---3--:R-:W-:Y:S01]  /*7910*/  IABS R11, R11 ;  /* 0x0000000b000b7213 */ /* 0x008fe20000000000 */
[C---:B------:R-:W-:Y:S02]  /*7920*/  IMAD R10, R247.reuse, R9, R4 ;  /* 0x00000009f70a7224 */ /* 0x040fe400078e0204 */
[----:B------:R-:W-:Y:S02]  /*7930*/  IMAD R3, R247, R7, R3 ;  /* 0x00000007f7037224 */ /* 0x000fe400078e0203 */
[----:B------:R-:W-:Y:S01]  /*7940*/  IMAD.MOV.U32 R4, RZ, RZ, R11 ;  /* 0x000000ffff047224 */ /* 0x000fe200078e000b */
[----:B------:R1:W-:Y:S01]  /*7950*/  STL [R1+0x44], R10 ;  /* 0x0000440a01007387 */ /* 0x0003e20000100800 */
[----:B------:R-:W-:-:S03]  /*7960*/  IMAD.HI.U32 R9, R2, R5, RZ ;  /* 0x0000000502097227 */ /* 0x000fc600078e00ff */
[----:B------:R2:W-:Y:S01]  /*7970*/  STL [R1+0x40], R3 ;  /* 0x0000400301007387 */ /* 0x0005e20000100800 */
[----:B------:R-:W-:-:S03]  /*7980*/  IMAD.HI.U32 R7, R2, R4, RZ ;  /* 0x0000000402077227 */ /* 0x000fc600078e00ff */
[----:B------:R-:W-:Y:S01]  /*7990*/  STL [R1+0x48c0], R41 ;  /* 0x0048c02901007387 */ /* 0x000fe20000100800 */
[----:B------:R-:W-:Y:S02]  /*79a0*/  VIADD R11, R40, 0xfe ;  /* 0x000000fe280b7836 */ /* 0x000fe40000000000 */
[----:B-1----:R-:W-:-:S03]  /*79b0*/  IMAD.HI.U32 R10, R2, R6, RZ ;  /* 0x00000006020a7227 */ /* 0x002fc600078e00ff */
[----:B------:R1:W-:Y:S01]  /*79c0*/  STL [R1+0x48bc], R11 ;  /* 0x0048bc0b01007387 */ /* 0x0003e20000100800 */
[----:B--2---:R-:W-:Y:S02]  /*79d0*/  IMAD.MOV R3, RZ, RZ, -R9 ;  /* 0x000000ffff037224 */ /* 0x004fe400078e0a09 */
[----:B------:R-:W-:Y:S01]  /*79e0*/  IMAD.MOV R9, RZ, RZ, -R10 ;  /* 0x000000ffff097224 */ /* 0x000fe200078e0a0a */
[----:B------:R-:W-:Y:S01]  /*79f0*/  IABS R10, R41 ;  /* 0x00000029000a7213 */ /* 0x000fe20000000000 */
[----:B------:R-:W-:Y:S02]  /*7a00*/  IMAD.MOV R7, RZ, RZ, -R7 ;  /* 0x000000ffff077224 */ /* 0x000fe400078e0a07 */
[C---:B------:R-:W-:Y:S01]  /*7a10*/  IMAD R3, R247.reuse, R3, R5 ;  /* 0x00000003f7037224 */ /* 0x040fe200078e0205 */
[----:B------:R-:W-:Y:S01]  /*7a20*/  IABS R5, R11 ;  /* 0x0000000b00057213 */ /* 0x000fe20000000000 */
[C---:B------:R-:W-:Y:S02]  /*7a30*/  IMAD R6, R247.reuse, R9, R6 ;  /* 0x00000009f7067224 */ /* 0x040fe400078e0206 */
[----:B------:R-:W-:Y:S01]  /*7a40*/  IMAD R4, R247, R7, R4 ;  /* 0x00000007f7047224 */ /* 0x000fe200078e0204 */
[----:B------:R2:W-:Y:S01]  /*7a50*/  STL [R1+0x3c], R3 ;  /* 0x00003c0301007387 */ /* 0x0005e20000100800 */
[----:B------:R-:W-:-:S02]  /*7a60*/  VIADD R9, R40, 0x100 ;  /* 0x0000010028097836 */ /* 0x000fc40000000000 */
[C---:B-1----:R-:W-:Y:S01]  /*7a70*/  VIADD R11, R40.reuse, 0x101 ;  /* 0x00000101280b7836 */ /* 0x042fe20000000000 */
[----:B------:R1:W-:Y:S01]  /*7a80*/  STL [R1+0x38], R6 ;  /* 0x0000380601007387 */ /* 0x0003e20000100800 */
[C---:B------:R-:W-:Y:S01]  /*7a90*/  VIADD R41, R40.reuse, 0x103 ;  /* 0x0000010328297836 */ /* 0x040fe20000000000 */
[----:B------:R-:W-:Y:S02]  /*7aa0*/  IABS R7, R9 ;  /* 0x0000000900077213 */ /* 0x000fe40000000000 */
[----:B------:R3:W-:Y:S01]  /*7ab0*/  STL [R1+0x34], R4 ;  /* 0x0000340401007387 */ /* 0x0007e20000100800 */
[----:B--2---:R-:W-:Y:S02]  /*7ac0*/  IMAD.MOV.U32 R3, RZ, RZ, R10 ;  /* 0x000000ffff037224 */ /* 0x004fe400078e000a */
[----:B------:R-:W-:Y:S02]  /*7ad0*/  VIADD R10, R40, 0xff ;  /* 0x000000ff280a7836 */ /* 0x000fe40000000000 */
[----:B-1----:R-:W-:-:S03]  /*7ae0*/  IMAD.HI.U32 R6, R2, R3, RZ ;  /* 0x0000000302067227 */ /* 0x002fc600078e00ff */
[----:B------:R1:W-:Y:S01]  /*7af0*/  STL [R1+0x48b8], R10 ;  /* 0x0048b80a01007387 */ /* 0x0003e20000100800 */
[----:B---3--:R-:W-:Y:S01]  /*7b00*/  IMAD.MOV.U32 R4, RZ, RZ, R5 ;  /* 0x000000ffff047224 */ /* 0x008fe200078e0005 */
[----:B------:R-:W-:Y:S02]  /*7b10*/  IABS R5, R10 ;  /* 0x0000000a00057213 */ /* 0x000fe40000000000 */
[----:B------:R2:W-:Y:S04]  /*7b20*/  STL [R1+0x48b4], R9 ;  /* 0x0048b40901007387 */ /* 0x0005e80000100800 */
[----:B------:R3:W-:Y:S01]  /*7b30*/  STL [R1+0x48b0], R11 ;  /* 0x0048b00b01007387 */ /* 0x0007e20000100800 */
[----:B-1----:R-:W-:Y:S02]  /*7b40*/  IMAD.MOV R10, RZ, RZ, -R6 ;  /* 0x000000ffff0a7224 */ /* 0x002fe400078e0a06 */
[----:B------:R-:W-:-:S02]  /*7b50*/  IMAD.MOV.U32 R6, RZ, RZ, R7 ;  /* 0x000000ffff067224 */ /* 0x000fc400078e0007 */
[----:B--2---:R-:W-:Y:S01]  /*7b60*/  IMAD.HI.U32 R9, R2, R4, RZ ;  /* 0x0000000402097227 */ /* 0x004fe200078e00ff */
[----:B---3--:R-:W-:-:S03]  /*7b70*/  IABS R11, R11 ;  /* 0x0000000b000b7213 */ /* 0x008fc60000000000 */
[----:B------:R-:W-:Y:S02]  /*7b80*/  IMAD.MOV R9, RZ, RZ, -R9 ;  /* 0x000000ffff097224 */ /* 0x000fe400078e0a09 */
[C---:B------:R-:W-:Y:S02]  /*7b90*/  IMAD R10, R247.reuse, R10, R3 ;  /* 0x0000000af70a7224 */ /* 0x040fe400078e0203 */
[----:B------:R-:W-:Y:S02]  /*7ba0*/  IMAD R9, R247, R9, R4 ;  /* 0x00000009f7097224 */ /* 0x000fe400078e0204 */
[----:B------:R-:W-:Y:S01]  /*7bb0*/  IMAD.MOV.U32 R7, RZ, RZ, R11 ;  /* 0x000000ffff077224 */ /* 0x000fe200078e000b */
[----:B------:R1:W-:Y:S01]  /*7bc0*/  STL [R1+0x30], R10 ;  /* 0x0000300a01007387 */ /* 0x0003e20000100800 */
[----:B------:R-:W-:-:S03]  /*7bd0*/  IMAD.HI.U32 R3, R2, R5, RZ ;  /* 0x0000000502037227 */ /* 0x000fc600078e00ff */
[----:B------:R2:W-:Y:S01]  /*7be0*/  STL [R1+0x2c], R9 ;  /* 0x00002c0901007387 */ /* 0x0005e20000100800 */
[----:B------:R-:W-:Y:S02]  /*7bf0*/  VIADD R11, R40, 0x102 ;  /* 0x00000102280b7836 */ /* 0x000fe40000000000 */
[----:B------:R-:W-:-:S03]  /*7c00*/  IMAD.HI.U32 R4, R2, R7, RZ ;  /* 0x0000000702047227 */ /* 0x000fc600078e00ff */
[----:B------:R3:W-:Y:S01]  /*7c10*/  STL [R1+0x48a8], R11 ;  /* 0x0048a80b01007387 */ /* 0x0007e20000100800 */
[----:B-1----:R-:W-:-:S03]  /*7c20*/  IMAD.HI.U32 R10, R2, R6, RZ ;  /* 0x00000006020a7227 */ /* 0x002fc600078e00ff */
[----:B------:R1:W-:Y:S01]  /*7c30*/  STL [R1+0x48a4], R41 ;  /* 0x0048a42901007387 */ /* 0x0003e20000100800 */
[----:B------:R-:W-:Y:S02]  /*7c40*/  IMAD.MOV R3, RZ, RZ, -R3 ;  /* 0x000000ffff037224 */ /* 0x000fe400078e0a03 */
[----:B--2---:R-:W-:Y:S01]  /*7c50*/  IMAD.MOV R9, RZ, RZ, -R10 ;  /* 0x000000ffff097224 */ /* 0x004fe200078e0a0a */
[----:B------:R-:W-:Y:S01]  /*7c60*/  IABS R10, R11 ;  /* 0x0000000b000a7213 */ /* 0x000fe20000000000 */
[C---:B------:R-:W-:Y:S02]  /*7c70*/  IMAD R3, R247.reuse, R3, R5 ;  /* 0x00000003f7037224 */ /* 0x040fe400078e0205 */
[----:B---3--:R-:W-:Y:S01]  /*7c80*/  IMAD.MOV R11, RZ, RZ, -R4 ;  /* 0x000000ffff0b7224 */ /* 0x008fe200078e0a04 */
[----:B------:R-:W-:Y:S01]  /*7c90*/  IABS R4, R41 ;  /* 0x0000002900047213 */ /* 0x000fe20000000000 */
[C---:B------:R-:W-:Y:S01]  /*7ca0*/  IMAD R5, R247.reuse, R9, R6 ;  /* 0x00000009f7057224 */ /* 0x040fe200078e0206 */
[----:B------:R2:W-:Y:S01]  /*7cb0*/  STL [R1+0x28], R3 ;  /* 0x0000280301007387 */ /* 0x0005e20000100800 */
[----:B------:R-:W-:-:S02]  /*7cc0*/  IMAD R6, R247, R11, R7 ;  /* 0x0000000bf7067224 */ /* 0x000fc400078e0207 */
[C---:B------:R-:W-:Y:S01]  /*7cd0*/  VIADD R9, R40.reuse, 0x105 ;  /* 0x0000010528097836 */ /* 0x040fe20000000000 */
[----:B------:R3:W-:Y:S01]  /*7ce0*/  STL [R1+0x24], R5 ;  /* 0x0000240501007387 */ /* 0x0007e20000100800 */
[----:B-1----:R-:W-:-:S03]  /*7cf0*/  VIADD R41, R40, 0x106 ;  /* 0x0000010628297836 */ /* 0x002fc60000000000 */
[----:B------:R1:W-:Y:S01]  /*7d00*/  STL [R1+0x20], R6 ;  /* 0x0000200601007387 */ /* 0x0003e20000100800 */
[----:B------:R-:W-:Y:S01]  /*7d10*/  IABS R7, R9 ;  /* 0x0000000900077213 */ /* 0x000fe20000000000 */
[----:B--2---:R-:W-:Y:S01]  /*7d20*/  IMAD.MOV.U32 R3, RZ, RZ, R10 ;  /* 0x000000ffff037224 */ /* 0x004fe200078e000a */
[----:B------:R-:W-:Y:S01]  /*7d30*/  IABS R11, R41 ;  /* 0x00000029000b7213 */ /* 0x000fe20000000000 */
[----:B------:R-:W-:-:S04]  /*7d40*/  IMAD.HI.U32 R10, R2, R4, RZ ;  /* 0x00000004020a7227 */ /* 0x000fc800078e00ff */
[----:B---3--:R-:W-:Y:S02]  /*7d50*/  VIADD R5, R40, 0x104 ;  /* 0x0000010428057836 */ /* 0x008fe40000000000 */
[----:B-1----:R-:W-:-:S03]  /*7d60*/  IMAD.HI.U32 R6, R2, R3, RZ ;  /* 0x0000000302067227 */ /* 0x002fc600078e00ff */
[----:B------:R1:W-:Y:S04]  /*7d70*/  STL [R1+0x48a0], R5 ;  /* 0x0048a00501007387 */ /* 0x0003e80000100800 */
[----:B------:R2:W-:Y:S04]  /*7d80*/  STL [R1+0x489c], R9 ;  /* 0x00489c0901007387 */ /* 0x0005e80000100800 */
[----:B------:R3:W-:Y:S01]  /*7d90*/  STL [R1+0x4898], R41 ;  /* 0x0048982901007387 */ /* 0x0007e20000100800 */
[----:B-1----:R-:W-:Y:S01]  /*7da0*/  IABS R5, R5 ;  /* 0x0000000500057213 */ /* 0x002fe20000000000 */
[----:B--2---:R-:W-:-:S02]  /*7db0*/  IMAD.MOV R9, RZ, RZ, -R6 ;  /* 0x000000ffff097224 */ /* 0x004fc400078e0a06 */
[----:B------:R-:W-:Y:S02]  /*7dc0*/  IMAD.MOV.U32 R6, RZ, RZ, R7 ;  /* 0x000000ffff067224 */ /* 0x000fe400078e0007 */
[----:B------:R-:W-:Y:S02]  /*7dd0*/  IMAD.MOV R7, RZ, RZ, -R10 ;  /* 0x000000ffff077224 */ /* 0x000fe400078e0a0a */
[C---:B------:R-:W-:Y:S02]  /*7de0*/  IMAD R10, R247.reuse, R9, R3 ;  /* 0x00000009f70a7224 */ /* 0x040fe400078e0203 */
[----:B------:R-:W-:Y:S02]  /*7df0*/  IMAD R4, R247, R7, R4 ;  /* 0x00000007f7047224 */ /* 0x000fe400078e0204 */
[----:B------:R-:W-:Y:S01]  /*7e00*/  IMAD.MOV.U32 R3, RZ, RZ, R11 ;  /* 0x000000ffff037224 */ /* 0x000fe200078e000b */
[----:B------:R1:W-:Y:S01]  /*7e10*/  STL [R1+0x1c], R10 ;  /* 0x00001c0a01007387 */ /* 0x0003e20000100800 */
[----:B------:R-:W-:-:S03]  /*7e20*/  IMAD.HI.U32 R9, R2, R5, RZ ;  /* 0x0000000502097227 */ /* 0x000fc600078e00ff */
[----:B------:R2:W-:Y:S01]  /*7e30*/  STL [R1+0x18], R4 ;  /* 0x0000180401007387 */ /* 0x0005e20000100800 */
[----:B------:R-:W-:-:S04]  /*7e40*/  IMAD.HI.U32 R7, R2, R3, RZ ;  /* 0x0000000302077227 */ /* 0x000fc800078e00ff */
[----:B---3--:R-:W-:Y:S02]  /*7e50*/  VIADD R41, R40, 0x1fe ;  /* 0x000001fe28297836 */ /* 0x008fe40000000000 */
[----:B-1----:R-:W-:-:S03]  /*7e60*/  IMAD.HI.U32 R10, R2, R6, RZ ;  /* 0x00000006020a7227 */ /* 0x002fc600078e00ff */
[----:B------:R-:W-:Y:S01]  /*7e70*/  STL [R1+0x4ea4], R41 ;  /* 0x004ea42901007387 */ /* 0x000fe20000100800 */
[----:B--2---:R-:W-:Y:S01]  /*7e80*/  IMAD.MOV R4, RZ, RZ, -R9 ;  /* 0x000000ffff047224 */ /* 0x004fe200078e0a09 */
[----:B------:R-:W-:Y:S01]  /*7e90*/  IABS R246, R41 ;  /* 0x0000002900f67213 */ /* 0x000fe20000000000 */
[----:B------:R-:W-:Y:S02]  /*7ea0*/  IMAD.MOV R9, RZ, RZ, -R10 ;  /* 0x000000ffff097224 */ /* 0x000fe400078e0a0a */
[C---:B------:R-:W-:Y:S02]  /*7eb0*/  VIADD R11, R40.reuse, 0x1ff ;  /* 0x000001ff280b7836 */ /* 0x040fe40000000000 */
[----:B------:R-:W-:Y:S02]  /*7ec0*/  IMAD.MOV R7, RZ, RZ, -R7 ;  /* 0x000000ffff077224 */ /* 0x000fe400078e0a07 */
[C---:B------:R-:W-:Y:S01]  /*7ed0*/  IMAD R5, R247.reuse, R4, R5 ;  /* 0x00000004f7057224 */ /* 0x040fe200078e0205 */
[----:B------:R1:W-:Y:S01]  /*7ee0*/  STL [R1+0x4ea0], R11 ;  /* 0x004ea00b01007387 */ /* 0x0003e20000100800 */
[C---:B------:R-:W-:Y:S01]  /*7ef0*/  IMAD R4, R247.reuse, R9, R6 ;  /* 0x00000009f7047224 */ /* 0x040fe200078e0206 */
[----:B------:R-:W-:Y:S01]  /*7f00*/  IABS R245, R11 ;  /* 0x0000000b00f57213 */ /* 0x000fe20000000000 */
[----:B------:R-:W-:Y:S01]  /*7f10*/  IMAD R3, R247, R7, R3 ;  /* 0x00000007f7037224 */ /* 0x000fe200078e0203 */
[----:B------:R2:W-:Y:S01]  /*7f20*/  STL [R1+0x14], R5 ;  /* 0x0000140501007387 */ /* 0x0005e20000100800 */
[----:B------:R-:W-:-:S02]  /*7f30*/  VIADD R6, R40, 0x107 ;  /* 0x0000010728067836 */ /* 0x000fc40000000000 */
[C---:B------:R-:W-:Y:S01]  /*7f40*/  VIADD R9, R40.reuse, 0x10a ;  /* 0x0000010a28097836 */ /* 0x040fe20000000000 */
[----:B------:R3:W-:Y:S01]  /*7f50*/  STL [R1+0x10], R4 ;  /* 0x0000100401007387 */ /* 0x0007e20000100800 */
[C---:B------:R-:W-:Y:S01]  /*7f60*/  VIADD R7, R40.reuse, 0x10b ;  /* 0x0000010b28077836 */ /* 0x040fe20000000000 */
[----:B------:R-:W-:Y:S01]  /*7f70*/  IABS R251, R6 ;  /* 0x0000000600fb7213 */ /* 0x000fe20000000000 */
[----:B-1----:R-:W-:Y:S01]  /*7f80*/  IMAD.MOV.U32 R11, RZ, RZ, R36 ;  /* 0x000000ffff0b7224 */ /* 0x002fe200078e0024 */
[----:B------:R1:W-:Y:S01]  /*7f90*/  STL [R1+0xc], R3 ;  /* 0x00000c0301007387 */ /* 0x0003e20000100800 */
[----:B------:R-:W-:Y:S01]  /*7fa0*/  IABS R248, R9 ;  /* 0x0000000900f87213 */ /* 0x000fe20000000000 */
[----:B--2---:R-:W-:Y:S01]  /*7fb0*/  VIADD R5, R40, 0x109 ;  /* 0x0000010928057836 */ /* 0x004fe20000000000 */
[----:B------:R-:W-:Y:S01]  /*7fc0*/  IABS R244, R7 ;  /* 0x0000000700f47213 */ /* 0x000fe20000000000 */
[----:B------:R2:W-:Y:S01]  /*7fd0*/  STL [R1+0x4894], R6 ;  /* 0x0048940601007387 */ /* 0x0005e20000100800 */
[----:B------:R-:W-:-:S02]  /*7fe0*/  IMAD.MOV.U32 R10, RZ, RZ, R37 ;  /* 0x000000ffff0a7224 */ /* 0x000fc400078e0025 */
[----:B---3--:R-:W-:Y:S01]  /*7ff0*/  VIADD R4, R40, 0x108 ;  /* 0x0000010828047836 */ /* 0x008fe20000000000 */
[----:B------:R-:W-:Y:S01]  /*8000*/  IABS R249, R5 ;  /* 0x0000000500f97213 */ /* 0x000fe20000000000 */
[----:B-1----:R-:W-:-:S03]  /*8010*/  IMAD.HI.U32 R3, R8, R246, RZ ;  /* 0x000000f608037227 */ /* 0x002fc600078e00ff */
[----:B------:R1:W-:Y:S01]  /*8020*/  STL [R1+0x4890], R4 ;  /* 0x0048900401007387 */ /* 0x0003e20000100800 */
[----:B------:R-:W-:Y:S01]  /*8030*/  IABS R250, R4 ;  /* 0x0000000400fa7213 */ /* 0x000fe20000000000 */
[----:B------:R-:W-:Y:S02]  /*8040*/  IMAD.HI.U32 R8, R8, R245, RZ ;  /* 0x000000f508087227 */ /* 0x000fe400078e00ff */
[----:B------:R3:W-:Y:S02]  /*8050*/  STL [R1+0x488c], R5 ;  /* 0x00488c0501007387 */ /* 0x0007e40000100800 */
[----:B--2---:R-:W-:-:S04]  /*8060*/  IMAD.HI.U32 R6, R2, R250, RZ ;  /* 0x000000fa02067227 */ /* 0x004fc800078e00ff */
[----:B-1----:R-:W-:Y:S02]  /*8070*/  IMAD.MOV R4, RZ, RZ, -R3 ;  /* 0x000000ffff047224 */ /* 0x002fe400078e0a03 */
[----:B------:R-:W-:Y:S02]  /*8080*/  IMAD.MOV R3, RZ, RZ, -R8 ;  /* 0x000000ffff037224 */ /* 0x000fe400078e0a08 */
[----:B---3--:R-:W-:-:S04]  /*8090*/  IMAD.HI.U32 R5, R2, R251, RZ ;  /* 0x000000fb02057227 */ /* 0x008fc800078e00ff */
[----:B------:R-:W-:Y:S02]  /*80a0*/  IMAD R246, R247, R4, R246 ;  /* 0x00000004f7f67224 */ /* 0x000fe400078e02f6 */
[----:B------:R-:W-:-:S03]  /*80b0*/  IMAD.HI.U32 R4, R2, R249, RZ ;  /* 0x000000f902047227 */ /* 0x000fc600078e00ff */
[----:B------:R-:W-:Y:S01]  /*80c0*/  STL [R1+0x5314], R246 ;  /* 0x005314f601007387 */ /* 0x000fe20000100800 */
[C---:B------:R-:W-:Y:S02]  /*80d0*/  IMAD R245, R247.reuse, R3, R245 ;  /* 0x00000003f7f57224 */ /* 0x040fe400078e02f5 */
[----:B------:R-:W-:Y:S02]  /*80e0*/  IMAD.MOV R3, RZ, RZ, -R5 ;  /* 0x000000ffff037224 */ /* 0x000fe400078e0a05 */
[----:B------:R-:W-:Y:S01]  /*80f0*/  IMAD.MOV R5, RZ, RZ, -R6 ;  /* 0x000000ffff057224 */ /* 0x000fe200078e0a06 */
[----:B------:R-:W-:Y:S01]  /*8100*/  STL [R1+0x5338], R245 ;  /* 0x005338f501007387 */ /* 0x000fe20000100800 */
[----:B------:R-:W-:Y:S02]  /*8110*/  IMAD.MOV R4, RZ, RZ, -R4 ;  /* 0x000000ffff047224 */ /* 0x000fe400078e0a04 */
[C---:B------:R-:W-:Y:S01]  /*8120*/  IMAD R251, R247.reuse, R3, R251 ;  /* 0x00000003f7fb7224 */ /* 0x040fe200078e02fb */
[----:B------:R-:W-:Y:S01]  /*8130*/  STL [R1+0x4888], R9 ;  /* 0x0048880901007387 */ /* 0x000fe20000100800 */
[----:B------:R-:W-:-:S02]  /*8140*/  IMAD R250, R247, R5, R250 ;  /* 0x00000005f7fa7224 */ /* 0x000fc400078e02fa */
[C---:B------:R-:W-:Y:S01]  /*8150*/  IMAD R249, R247.reuse, R4, R249 ;  /* 0x00000004f7f97224 */ /* 0x040fe200078e02f9 */
[----:B------:R1:W-:Y:S01]  /*8160*/  STL [R1+0x4884], R7 ;  /* 0x0048840701007387 */ /* 0x0003e20000100800 */
[C---:B------:R-:W-:Y:S02]  /*8170*/  VIADD R5, R40.reuse, 0x10d ;  /* 0x0000010d28057836 */ /* 0x040fe40000000000 */
[----:B------:R-:W-:Y:S01]  /*8180*/  VIADD R6, R40, 0x10e ;  /* 0x0000010e28067836 */ /* 0x000fe20000000000 */
[----:B------:R-:W-:Y:S01]  /*8190*/  STL [R1+0x533c], R251 ;  /* 0x00533cfb01007387 */ /* 0x000fe20000100800 */
[----:B------:R-:W-:Y:S01]  /*81a0*/  IMAD.HI.U32 R3, R2, R248, RZ ;  /* 0x000000f802037227 */ /* 0x000fe200078e00ff */
[----:B------:R-:W-:Y:S02]  /*81b0*/  IABS R242, R5 ;  /* 0x0000000500f27213 */ /* 0x000fe40000000000 */
[----:B------:R-:W-:Y:S01]  /*81c0*/  STL [R1+0x5340], R250 ;  /* 0x005340fa01007387 */ /* 0x000fe20000100800 */
[----:B------:R-:W-:Y:S01]  /*81d0*/  IMAD.MOV R4, RZ, RZ, -R3 ;  /* 0x000000ffff047224 */ /* 0x000fe200078e0a03 */
[----:B------:R-:W-:Y:S01]  /*81e0*/  IABS R241, R6 ;  /* 0x0000000600f17213 */ /* 0x000fe20000000000 */
[----:B-1----:R-:W-:Y:S01]  /*81f0*/  VIADD R7, R40, 0x10c ;  /* 0x0000010c28077836 */ /* 0x002fe20000000000 */
[----:B------:R-:W-:Y:S01]  /*8200*/  STL [R1+0x5344], R249 ;  /* 0x005344f901007387 */ /* 0x000fe20000100800 */
[----:B------:R-:W-:-:S02]  /*8210*/  IMAD R248, R247, R4, R248 ;  /* 0x00000004f7f87224 */ /* 0x000fc400078e02f8 */
[----:B------:R-:W-:Y:S01]  /*8220*/  IMAD.HI.U32 R4, R2, R241, RZ ;  /* 0x000000f102047227 */ /* 0x000fe200078e00ff */
[----:B------:R1:W-:Y:S01]  /*8230*/  STL [R1+0x4880], R7 ;  /* 0x0048800701007387 */ /* 0x0003e20000100800 */
[----:B------:R-:W-:Y:S02]  /*8240*/  IABS R243, R7 ;  /* 0x0000000700f37213 */ /* 0x000fe40000000000 */
[C---:B------:R-:W-:Y:S01]  /*8250*/  VIADD R8, R40.reuse, 0x10f ;  /* 0x0000010f28087836 */ /* 0x040fe20000000000 */
[----:B------:R2:W-:Y:S01]  /*8260*/  STL [R1+0x487c], R5 ;  /* 0x00487c0501007387 */ /* 0x0005e20000100800 */
[----:B------:R-:W-:Y:S02]  /*8270*/  IMAD.MOV R4, RZ, RZ, -R4 ;  /* 0x000000ffff047224 */ /* 0x000fe400078e0a04 */
[----:B------:R-:W-:Y:S01]  /*8280*/  IMAD.MOV.U32 R9, RZ, RZ, R38 ;  /* 0x000000ffff097224 */ /* 0x000fe200078e0026 */
[----:B------:R3:W-:Y:S01]  /*8290*/  STL [R1+0x4878], R6 ;  /* 0x0048780601007387 */ /* 0x0007e20000100800 */
[----:B------:R-:W-:Y:S01]  /*82a0*/  IMAD R241, R247, R4, R241 ;  /* 0x00000004f7f17224 */ /* 0x000fe200078e02f1 */
[----:B------:R-:W-:Y:S01]  /*82b0*/  IABS R240, R8 ;  /* 0x0000000800f07213 */ /* 0x000fe20000000000 */
[----:B-1----:R-:W-:Y:S01]  /*82c0*/  VIADD R7, R40, 0x110 ;  /* 0x0000011028077836 */ /* 0x002fe20000000000 */
[----:B------:R-:W-:Y:S01]  /*82d0*/  STL [R1+0x531c], R248 ;  /* 0x00531cf801007387 */ /* 0x000fe20000100800 */
[----:B------:R-:W-:-:S02]  /*82e0*/  IMAD.MOV.U32 R250, RZ, RZ, R32 ;  /* 0x000000fffffa7224 */ /* 0x000fc400078e0020 */
[----:B--2---:R-:W-:Y:S01]  /*82f0*/  IMAD.HI.U32 R5, R2, R244, RZ ;  /* 0x000000f402057227 */ /* 0x004fe200078e00ff */
[----:B------:R-:W-:-:S03]  /*8300*/  IABS R239, R7 ;  /* 0x0000000700ef7213 */ /* 0x000fc60000000000 */
[----:B------:R-:W-:Y:S02]  /*8310*/  IMAD.MOV R3, RZ, RZ, -R5 ;  /* 0x000000ffff037224 */ /* 0x000fe400078e0a05 */
[----:B------:R-:W-:-:S04]  /*8320*/  IMAD.HI.U32 R5, R2, R243, RZ ;  /* 0x000000f302057227 */ /* 0x000fc800078e00ff */
[----:B---3--:R-:W-:-:S04]  /*8330*/  IMAD.HI.U32 R6, R2, R242, RZ ;  /* 0x000000f202067227 */ /* 0x008fc800078e00ff */
[C---:B------:R-:W-:Y:S02]  /*8340*/  IMAD R244, R247.reuse, R3, R244 ;  /* 0x00000003f7f47224 */ /* 0x040fe400078e02f4 */
[----:B------:R-:W-:Y:S02]  /*8350*/  IMAD.MOV R3, RZ, RZ, -R5 ;  /* 0x000000ffff037224 */ /* 0x000fe400078e0a05 */
[----:B------:R-:W-:Y:S01]  /*8360*/  IMAD.MOV R5, RZ, RZ, -R6 ;  /* 0x000000ffff057224 */ /* 0x000fe200078e0a06 */
[----:B------:R-:W-:Y:S01]  /*8370*/  STL [R1+0x5318], R244 ;  /* 0x005318f401007387 */ /* 0x000fe20000100800 */
[C---:B------:R-:W-:Y:S02]  /*8380*/  IMAD R243, R247.reuse, R3, R243 ;  /* 0x00000003f7f37224 */ /* 0x040fe400078e02f3 */
[----:B------:R-:W-:Y:S01]  /*8390*/  IMAD R242, R247, R5, R242 ;  /* 0x00000005f7f27224 */ /* 0x000fe200078e02f2 */
[----:B------:R1:W-:Y:S01]  /*83a0*/  STL [R1+0x4874], R8 ;  /* 0x0048740801007387 */ /* 0x0003e20000100800 */
[----:B------:R-:W-:-:S02]  /*83b0*/  VIADD R5, R40, 0x112 ;  /* 0x0000011228057836 */ /* 0x000fc40000000000 */
[----:B------:R-:W-:Y:S01]  /*83c0*/  VIADD R6, R40, 0x113 ;  /* 0x0000011328067836 */ /* 0x000fe20000000000 */
[----:B------:R2:W-:Y:S01]  /*83d0*/  STL [R1+0x4870], R7 ;  /* 0x0048700701007387 */ /* 0x0005e20000100800 */
        /* <DEDUP_REMOVED lines=8> */
[----:B--2---:R-:W-:Y:S01]  /*8460*/  VIADD R7, R40, 0x111 ;  /* 0x0000011128077836 */ /* 0x004fe20000000000 */
[----:B------:R-:W-:Y:S01]  /*8470*/  STL [R1+0x5328], R241 ;  /* 0x005328f101007387 */ /* 0x000fe20000100800 */
[----:B------:R-:W-:Y:S01]  /*8480*/  IMAD.HI.U32 R4, R2, R236, RZ ;  /* 0x000000ec02047227 */ /* 0x000fe200078e00ff */
[----:B------:R-:W-:Y:S02]  /*8490*/  IABS R235, R8 ;  /* 0x0000000800eb7213 */ /* 0x000fe40000000000 */
[----:B------:R1:W-:Y:S01]  /*84a0*/  STL [R1+0x486c], R7 ;  /* 0x00486c0701007387 */ /* 0x0003e20000100800 */
[----:B------:R-:W-:Y:S01]  /*84b0*/  IABS R238, R7 ;  /* 0x0000000700ee7213 */ /* 0x000fe20000000000 */
[----:B------:R-:W-:Y:S02]  /*84c0*/  IMAD.MOV R4, RZ, RZ, -R4 ;  /* 0x000000ffff047224 */ /* 0x000fe400078e0a04 */
[----:B------:R2:W-:Y:S01]  /*84d0*/  STL [R1+0x4868], R5 ;  /* 0x0048680501007387 */ /* 0x0005e20000100800 */
[----:B------:R-:W-:-:S02]  /*84e0*/  IMAD.MOV.U32 R245, RZ, RZ, R34 ;  /* 0x000000fffff57224 */ /* 0x000fc400078e0022 */
[----:B------:R-:W-:Y:S01]  /*84f0*/  IMAD R236, R247, R4, R236 ;  /* 0x00000004f7ec7224 */ /* 0x000fe200078e02ec */
[----:B------:R3:W-:Y:S01]  /*8500*/  STL [R1+0x4864], R6 ;  /* 0x0048640601007387 */ /* 0x0007e20000100800 */
[----:B------:R-:W-:Y:S02]  /*8510*/  IMAD.MOV.U32 R246, RZ, RZ, R35 ;  /* 0x000000fffff67224 */ /* 0x000fe400078e0023 */
[----:B-1----:R-:W-:Y:S01]  /*8520*/  VIADD R7, R40, 0x115 ;  /* 0x0000011528077836 */ /* 0x002fe20000000000 */
[----:B------:R-:W-:Y:S01]  /*8530*/  STL [R1+0x532c], R240 ;  /* 0x00532cf001007387 */ /* 0x000fe20000100800 */
[----:B------:R-:W-:Y:S02]  /*8540*/  IMAD.MOV.U32 R251, RZ, RZ, R33 ;  /* 0x000000fffffb7224 */ /* 0x000fe400078e0021 */
        /* <DEDUP_REMOVED lines=125> */
[----:B------:R-:W-:Y:S01]  /*8d20*/  STL [R1+0x4824], R8 ;  /* 0x0048240801007387 */ /* 0x000fe20000100800 */
[----:B------:R-:W-:-:S03]  /*8d30*/  IMAD.HI.U32 R3, R2, R220, RZ ;  /* 0x000000dc02037227 */ /* 0x000fc600078e00ff */
[----:B------:R-:W-:Y:S01]  /*8d40*/  STL [R1+0x4820], R7 ;  /* 0x0048200701007387 */ /* 0x000fe20000100800 */
[----:B------:R-:W-:Y:S02]  /*8d50*/  IMAD.MOV.U32 R248, RZ, RZ, R28 ;  /* 0x000000fffff87224 */ /* 0x000fe400078e001c */
[----:B------:R-:W-:Y:S01]  /*8d60*/  IMAD.MOV.U32 R240, RZ, RZ, R242 ;  /* 0x000000fffff07224 */ /* 0x000fe200078e00f2 */
[----:B------:R-:W-:Y:S01]  /*8d70*/  STL [R1+0x5380], R223 ;  /* 0x005380df01007387 */ /* 0x000fe20000100800 */
[----:B------:R-:W-:Y:S02]  /*8d80*/  IMAD.MOV.U32 R242, RZ, RZ, R25 ;  /* 0x000000fffff27224 */ /* 0x000fe400078e0019 */
[----:B------:R-:W-:Y:S01]  /*8d90*/  IMAD.MOV.U32 R238, RZ, RZ, R251 ;  /* 0x000000ffffee7224 */ /* 0x000fe200078e00fb */
[----:B------:R-:W-:Y:S01]  /*8da0*/  STL [R1+0x5384], R222 ;  /* 0x005384de01007387 */ /* 0x000fe20000100800 */
[----:B------:R-:W-:Y:S02]  /*8db0*/  IMAD.MOV.U32 R239, RZ, RZ, R242 ;  /* 0x000000ffffef7224 */ /* 0x000fe400078e00f2 */
[----:B------:R-:W-:Y:S01]  /*8dc0*/  IMAD.MOV.U32 R251, RZ, RZ, R22 ;  /* 0x000000fffffb7224 */ /* 0x000fe200078e0016 */
[----:B------:R1:W-:Y:S01]  /*8dd0*/  STL [R1+0x5388], R221 ;  /* 0x005388dd01007387 */ /* 0x0003e20000100800 */
[----:B------:R-:W-:-:S02]  /*8de0*/  IMAD.MOV.U32 R242, RZ, RZ, R23 ;  /* 0x000000fffff27224 */ /* 0x000fc400078e0017 */
[----:B------:R-:W-:-:S04]  /*8df0*/  IMAD.MOV.U32 R235, RZ, RZ, R238 ;  /* 0x000000ffffeb7224 */ /* 0x000fc800078e00ee */
[----:B------:R-:W-:Y:S02]  /*8e00*/  IMAD.MOV.U32 R234, RZ, RZ, R235 ;  /* 0x000000ffffea7224 */ /* 0x000fe400078e00eb */
[----:B------:R-:W-:Y:S02]  /*8e10*/  IMAD.MOV.U32 R235, RZ, RZ, R243 ;  /* 0x000000ffffeb7224 */ /* 0x000fe400078e00f3 */
[----:B-1----:R-:W-:Y:S02]  /*8e20*/  IMAD.MOV.U32 R221, RZ, RZ, R40 ;  /* 0x000000ffffdd7224 */ /* 0x002fe400078e0028 */
[----:B------:R-:W-:Y:S02]  /*8e30*/  IMAD.MOV.U32 R243, RZ, RZ, R17 ;  /* 0x000000fffff37224 */ /* 0x000fe400078e0011 */
[C---:B------:R-:W-:Y:S02]  /*8e40*/  VIADD R5, R221.reuse, 0x125 ;  /* 0x00000125dd057836 */ /* 0x040fe40000000000 */
[----:B------:R-:W-:-:S02]  /*8e50*/  VIADD R4, R221, 0x126 ;  /* 0x00000126dd047836 */ /* 0x000fc40000000000 */
[C---:B------:R-:W-:Y:S01]  /*8e60*/  VIADD R6, R221.reuse, 0x127 ;  /* 0x00000127dd067836 */ /* 0x040fe20000000000 */
[----:B------:R1:W-:Y:S01]  /*8e70*/  STL [R1+0x481c], R5 ;  /* 0x00481c0501007387 */ /* 0x0003e20000100800 */
[----:B------:R-:W-:Y:S01]  /*8e80*/  IABS R218, R5 ;  /* 0x0000000500da7213 */ /* 0x000fe20000000000 */
[C---:B------:R-:W-:Y:S01]  /*8e90*/  VIADD R8, R221.reuse, 0x128 ;  /* 0x00000128dd087836 */ /* 0x040fe20000000000 */
[----:B------:R-:W-:Y:S01]  /*8ea0*/  IABS R217, R4 ;  /* 0x0000000400d97213 */ /* 0x000fe20000000000 */
[----:B------:R2:W-:Y:S01]  /*8eb0*/  STL [R1+0x4818], R4 ;  /* 0x0048180401007387 */ /* 0x0005e20000100800 */
[----:B------:R-:W-:Y:S01]  /*8ec0*/  IABS R216, R6 ;  /* 0x0000000600d87213 */ /* 0x000fe20000000000 */
[C---:B------:R-:W-:Y:S01]  /*8ed0*/  VIADD R7, R221.reuse, 0x129 ;  /* 0x00000129dd077836 */ /* 0x040fe20000000000 */
[----:B------:R-:W-:Y:S01]  /*8ee0*/  IABS R215, R8 ;  /* 0x0000000800d77213 */ /* 0x000fe20000000000 */
[----:B------:R3:W-:Y:S01]  /*8ef0*/  STL [R1+0x4814], R6 ;  /* 0x0048140601007387 */ /* 0x0007e20000100800 */
[----:B------:R-:W-:-:S02]  /*8f00*/  VIADD R36, R221, 0x1d7 ;  /* 0x000001d7dd247836 */ /* 0x000fc40000000000 */
[C---:B-1----:R-:W-:Y:S01]  /*8f10*/  IMAD.HI.U32 R5, R2.reuse, R219, RZ ;  /* 0x000000db02057227 */ /* 0x042fe200078e00ff */
[----:B------:R-:W-:Y:S02]  /*8f20*/  IABS R214, R7 ;  /* 0x0000000700d67213 */ /* 0x000fe40000000000 */
[----:B------:R-:W-:Y:S01]  /*8f30*/  IABS R40, R36 ;  /* 0x0000002400287213 */ /* 0x000fe20000000000 */
[----:B--2---:R-:W-:Y:S02]  /*8f40*/  IMAD.MOV R4, RZ, RZ, -R3 ;  /* 0x000000ffff047224 */ /* 0x004fe400078e0a03 */
[----:B------:R-:W-:Y:S02]  /*8f50*/  IMAD.MOV R3, RZ, RZ, -R5 ;  /* 0x000000ffff037224 */ /* 0x000fe400078e0a05 */
[----:B------:R-:W-:-:S04]  /*8f60*/  IMAD.HI.U32 R5, R2, R218, RZ ;  /* 0x000000da02057227 */ /* 0x000fc800078e00ff */
[----:B------:R-:W-:Y:S02]  /*8f70*/  IMAD R220, R247, R4, R220 ;  /* 0x00000004f7dc7224 */ /* 0x000fe400078e02dc */
[----:B---3--:R-:W-:-:S03]  /*8f80*/  IMAD.HI.U32 R6, R2, R217, RZ ;  /* 0x000000d902067227 */ /* 0x008fc600078e00ff */
[----:B------:R-:W-:Y:S01]  /*8f90*/  STL [R1+0x538c], R220 ;  /* 0x00538cdc01007387 */ /* 0x000fe20000100800 */
[----:B------:R-:W-:-:S04]  /*8fa0*/  IMAD.HI.U32 R4, R2, R216, RZ ;  /* 0x000000d802047227 */ /* 0x000fc800078e00ff */
        /* <DEDUP_REMOVED lines=8> */
[----:B------:R-:W-:Y:S01]  /*9030*/  IMAD R216, R247, R4, R216 ;  /* 0x00000004f7d87224 */ /* 0x000fe200078e02d8 */
[----:B------:R1:W-:Y:S01]  /*9040*/  STL [R1+0x480c], R7 ;  /* 0x00480c0701007387 */ /* 0x0003e20000100800 */
[C---:B------:R-:W-:Y:S02]  /*9050*/  VIADD R5, R221.reuse, 0x12b ;  /* 0x0000012bdd057836 */ /* 0x040fe40000000000 */
[C---:B------:R-:W-:Y:S01]  /*9060*/  VIADD R6, R221.reuse, 0x12c ;  /* 0x0000012cdd067836 */ /* 0x040fe20000000000 */
        /* <DEDUP_REMOVED lines=9> */
[C---:B------:R-:W-:Y:S01]  /*9100*/  IMAD.HI.U32 R4, R2.reuse, R211, RZ ;  /* 0x000000d302047227 */ /* 0x040fe200078e00ff */
[----:B------:R1:W-:Y:S01]  /*9110*/  STL [R1+0x4808], R7 ;  /* 0x0048080701007387 */ /* 0x0003e20000100800 */
[----:B------:R-:W-:Y:S02]  /*9120*/  IABS R213, R7 ;  /* 0x0000000700d57213 */ /* 0x000fe40000000000 */
[C---:B------:R-:W-:Y:S01]  /*9130*/  VIADD R8, R221.reuse, 0x12d ;  /* 0x0000012ddd087836 */ /* 0x040fe20000000000 */
[----:B------:R2:W-:Y:S01]  /*9140*/  STL [R1+0x4804], R5 ;  /* 0x0048040501007387 */ /* 0x0005e20000100800 */
[----:B------:R-:W-:Y:S02]  /*9150*/  IMAD.MOV R4, RZ, RZ, -R4 ;  /* 0x000000ffff047224 */ /* 0x000fe400078e0a04 */
[----:B------:R-:W-:Y:S01]  /*9160*/  VIADD R32, R221, 0x1dc ;  /* 0x000001dcdd207836 */ /* 0x000fe20000000000 */
[----:B------:R3:W-:Y:S01]  /*9170*/  STL [R1+0x4800], R6 ;  /* 0x0048000601007387 */ /* 0x0007e20000100800 */
[----:B------:R-:W-:Y:S01]  /*9180*/  IMAD R211, R247, R4, R211 ;  /* 0x00000004f7d37224 */ /* 0x000fe200078e02d3 */
[----:B------:R-:W-:Y:S01]  /*9190*/  IABS R210, R8 ;  /* 0x0000000800d27213 */ /* 0x000fe20000000000 */
[----:B-1----:R-:W-:Y:S01]  /*91a0*/  VIADD R7, R221, 0x12e ;  /* 0x0000012edd077836 */ /* 0x002fe20000000000 */
[----:B------:R-:W-:Y:S01]  /*91b0*/  STL [R1+0x53a0], R215 ;  /* 0x0053a0d701007387 */ /* 0x000fe20000100800 */
[----:B------:R-:W-:Y:S01]  /*91c0*/  IABS R35, R32 ;  /* 0x0000002000237213 */ /* 0x000fe20000000000 */
[----:B--2---:R-:W-:-:S02]  /*91d0*/  IMAD.HI.U32 R5, R2, R214, RZ ;  /* 0x000000d602057227 */ /* 0x004fc400078e00ff */
[----:B------:R-:W-:Y:S02]  /*91e0*/  IABS R209, R7 ;  /* 0x0000000700d17213 */ /* 0x000fe40000000000 */
        /* <DEDUP_REMOVED lines=11> */
[C---:B------:R-:W-:Y:S01]  /*92a0*/  VIADD R6, R221.reuse, 0x131 ;  /* 0x00000131dd067836 */ /* 0x040fe20000000000 */
        /* <DEDUP_REMOVED lines=9> */
[C---:B--2---:R-:W-:Y:S01]  /*9340*/  VIADD R7, R221.reuse, 0x12f ;  /* 0x0000012fdd077836 */ /* 0x044fe20000000000 */
[----:B------:R-:W-:Y:S01]  /*9350*/  STL [R1+0x53b0], R211 ;  /* 0x0053b0d301007387 */ /* 0x000fe20000100800 */
[----:B------:R-:W-:Y:S01]  /*9360*/  IMAD.HI.U32 R4, R2, R206, RZ ;  /* 0x000000ce02047227 */ /* 0x000fe200078e00ff */
[----:B------:R-:W-:Y:S02]  /*9370*/  IABS R205, R8 ;  /* 0x0000000800cd7213 */ /* 0x000fe40000000000 */
[----:B------:R1:W-:Y:S01]  /*9380*/  STL [R1+0x47f4], R7 ;  /* 0x0047f40701007387 */ /* 0x0003e20000100800 */
[----:B------:R-:W-:Y:S01]  /*9390*/  IABS R208, R7 ;  /* 0x0000000700d07213 */ /* 0x000fe20000000000 */
[----:B------:R-:W-:Y:S02]  /*93a0*/  IMAD.MOV R4, RZ, RZ, -R4 ;  /* 0x000000ffff047224 */ /* 0x000fe400078e0a04 */
[----:B------:R2:W-:Y:S01]  /*93b0*/  STL [R1+0x47f0], R5 ;  /* 0x0047f00501007387 */ /* 0x0005e20000100800 */
[----:B------:R-:W-:-:S02]  /*93c0*/  VIADD R27, R221, 0x1e1 ;  /* 0x000001e1dd1b7836 */ /* 0x000fc40000000000 */
[----:B------:R-:W-:Y:S01]  /*93d0*/  IMAD R206, R247, R4, R206 ;  /* 0x00000004f7ce7224 */ /* 0x000fe200078e02ce */
[----:B------:R3:W-:Y:S01]  /*93e0*/  STL [R1+0x47ec], R6 ;  /* 0x0047ec0601007387 */ /* 0x0007e20000100800 */
[C---:B------:R-:W-:Y:S01]  /*93f0*/  VIADD R25, R221.reuse, 0x1e6 ;  /* 0x000001e6dd197836 */ /* 0x040fe20000000000 */
[----:B------:R-:W-:Y:S01]  /*9400*/  IABS R30, R27 ;  /* 0x0000001b001e7213 */ /* 0x000fe20000000000 */
[----:B-1----:R-:W-:Y:S01]  /*9410*/  VIADD R7, R221, 0x133 ;  /* 0x00000133dd077836 */ /* 0x002fe20000000000 */
[----:B------:R-:W-:Y:S01]  /*9420*/  STL [R1+0x53b4], R210 ;  /* 0x0053b4d201007387 */ /* 0x000fe20000100800 */
[----:B--2---:R-:W-:-:S03]  /*9430*/  IMAD.HI.U32 R5, R2, R209, RZ ;  /* 0x000000d102057227 */ /* 0x004fc600078e00ff */
[----:B------:R-:W-:Y:S01]  /*9440*/  IABS R204, R7 ;  /* 0x0000000700cc7213 */ /* 0x000fe20000000000 */
        /* <DEDUP_REMOVED lines=28> */
[----:B------:R2:W-:Y:S02]  /*9610*/  STL [R1+0x47dc], R5 ;  /* 0x0047dc0501007387 */ /* 0x0005e40000100800 */
[----:B------:R-:W-:-:S02]  /*9620*/  IMAD R201, R247, R4, R201 ;  /* 0x00000004f7c97224 */ /* 0x000fc400078e02c9 */
[----:B------:R3:W-:Y:S01]  /*9630*/  STL [R1+0x47d8], R6 ;  /* 0x0047d80601007387 */ /* 0x0007e20000100800 */
[----:B-1----:R-:W-:-:S03]  /*9640*/  VIADD R7, R221, 0x138 ;  /* 0x00000138dd077836 */ /* 0x002fc60000000000 */
[----:B------:R-:W-:Y:S01]  /*9650*/  STL [R1+0x53c8], R205 ;  /* 0x0053c8cd01007387 */ /* 0x000fe20000100800 */
        /* <DEDUP_REMOVED lines=13> */
[----:B------:R-:W-:Y:S01]  /*9730*/  IMAD.HI.U32 R3, R2, R200, RZ ;  /* 0x000000c802037227 */ /* 0x000fe200078e00ff */
[----:B------:R2:W-:Y:S02]  /*9740*/  STL [R1+0x47d0], R7 ;  /* 0x0047d00701007387 */ /* 0x0005e40000100800 */
[----:B------:R-:W-:Y:S01]  /*9750*/  IABS R197, R5 ;  /* 0x0000000500c57213 */ /* 0x000fe20000000000 */
[C---:B------:R-:W-:Y:S01]  /*9760*/  VIADD R6, R221.reuse, 0x13b ;  /* 0x0000013bdd067836 */ /* 0x040fe20000000000 */
[----:B------:R-:W-:Y:S01]  /*9770*/  STL [R1+0x53d0], R203 ;  /* 0x0053d0cb01007387 */ /* 0x000fe20000100800 */
[----:B------:R-:W-:Y:S02]  /*9780*/  IMAD.MOV R4, RZ, RZ, -R3 ;  /* 0x000000ffff047224 */ /* 0x000fe400078e0a03 */
[C---:B-1----:R-:W-:Y:S01]  /*9790*/  VIADD R8, R221.reuse, 0x13c ;  /* 0x0000013cdd087836 */ /* 0x042fe20000000000 */
[----:B------:R-:W-:Y:S01]  /*97a0*/  STL [R1+0x53d4], R202 ;  /* 0x0053d4ca01007387 */ /* 0x000fe20000100800 */
[----:B------:R-:W-:Y:S01]  /*97b0*/  IABS R196, R6 ;  /* 0x0000000600c47213 */ /* 0x000fe20000000000 */
[----:B--2---:R-:W-:-:S02]  /*97c0*/  VIADD R7, R221, 0x139 ;  /* 0x00000139dd077836 */ /* 0x004fc40000000000 */
[----:B------:R-:W-:Y:S01]  /*97d0*/  STL [R1+0x53d8], R201 ;  /* 0x0053d8c901007387 */ /* 0x000fe20000100800 */
[C---:B------:R-:W-:Y:S01]  /*97e0*/  IMAD R200, R247.reuse, R4, R200 ;  /* 0x00000004f7c87224 */ /* 0x040fe200078e02c8 */
[----:B------:R-:W-:Y:S01]  /*97f0*/  IABS R195, R8 ;  /* 0x0000000800c37213 */ /* 0x000fe20000000000 */
[----:B------:R-:W-:Y:S01]  /*9800*/  IMAD.HI.U32 R4, R2, R196, RZ ;  /* 0x000000c402047227 */ /* 0x000fe200078e00ff */
[----:B------:R1:W-:Y:S01]  /*9810*/  STL [R1+0x47cc], R7 ;  /* 0x0047cc0701007387 */ /* 0x0003e20000100800 */
[----:B------:R-:W-:Y:S02]  /*9820*/  IABS R198, R7 ;  /* 0x0000000700c67213 */ /* 0x000fe40000000000 */
[----:B------:R-:W-:Y:S01]  /*9830*/  IMAD.MOV R4, RZ, RZ, -R4 ;  /* 0x000000ffff047224 */ /* 0x000fe200078e0a04 */
[----:B------:R2:W-:Y:S03]  /*9840*/  STL [R1+0x47c8], R5 ;  /* 0x0047c80501007387 */ /* 0x0005e60000100800 */
[----:B------:R-:W-:Y:S01]  /*9850*/  IMAD R196, R247, R4, R196 ;  /* 0x00000004f7c47224 */ /* 0x000fe200078e02c4 */
        /* <DEDUP_REMOVED lines=16> */
[C---:B------:R-:W-:Y:S01]  /*9960*/  IMAD.HI.U32 R3, R2.reuse, R195, RZ ;  /* 0x000000c302037227 */ /* 0x040fe200078e00ff */
[----:B------:R2:W-:Y:S02]  /*9970*/  STL [R1+0x47bc], R7 ;  /* 0x0047bc0701007387 */ /* 0x0005e40000100800 */
[----:B------:R-:W-:Y:S01]  /*9980*/  IABS R192, R5 ;  /* 0x0000000500c07213 */ /* 0x000fe20000000000 */
[C---:B------:R-:W-:Y:S01]  /*9990*/  VIADD R6, R221.reuse, 0x140 ;  /* 0x00000140dd067836 */ /* 0x040fe20000000000 */
[----:B------:R3:W-:Y:S01]  /*99a0*/  STL [R1+0x53e4], R198 ;  /* 0x0053e4c601007387 */ /* 0x0007e20000100800 */
[----:B------:R-:W-:Y:S02]  /*99b0*/  IMAD.MOV R4, RZ, RZ, -R3 ;  /* 0x000000ffff047224 */ /* 0x000fe400078e0a03 */
[----:B-1----:R-:W-:Y:S01]  /*99c0*/  VIADD R8, R221, 0x141 ;  /* 0x00000141dd087836 */ /* 0x002fe20000000000 */
[----:B------:R-:W-:Y:S01]  /*99d0*/  IABS R191, R6 ;  /* 0x0000000600bf7213 */ /* 0x000fe20000000000 */
[----:B------:R-:W-:Y:S01]  /*99e0*/  IMAD R195, R247, R4, R195 ;  /* 0x00000004f7c37224 */ /* 0x000fe200078e02c3 */
[----:B------:R-:W1:Y:S01]  /*99f0*/  S2R R199, SR_TID.X ;  /* 0x0000000000c77919 */ /* 0x000e620000002100 */
[----:B--2---:R-:W-:Y:S01]  /*9a00*/  VIADD R7, R221, 0x13e ;  /* 0x0000013edd077836 */ /* 0x004fe20000000000 */
[----:B------:R-:W-:Y:S01]  /*9a10*/  IABS R190, R8 ;  /* 0x0000000800be7213 */ /* 0x000fe20000000000 */
[----:B------:R-:W-:-:S03]  /*9a20*/  IMAD.HI.U32 R4, R2, R191, RZ ;  /* 0x000000bf02047227 */ /* 0x000fc600078e00ff */
[----:B------:R2:W-:Y:S01]  /*9a30*/  STL [R1+0x47b8], R7 ;  /* 0x0047b80701007387 */ /* 0x0005e20000100800 */
[----:B------:R-:W-:Y:S01]  /*9a40*/  IABS R193, R7 ;  /* 0x0000000700c17213 */ /* 0x000fe20000000000 */
[----:B------:R-:W-:Y:S02]  /*9a50*/  IMAD.MOV R4, RZ, RZ, -R4 ;  /* 0x000000ffff047224 */ /* 0x000fe400078e0a04 */
[----:B------:R4:W-:Y:S01]  /*9a60*/  STL [R1+0x47b4], R5 ;  /* 0x0047b40501007387 */ /* 0x0009e20000100800 */
[----:B------:R-:W-:Y:S02]  /*9a70*/  VIADD R200, R221, 0x1fa ;  /* 0x000001faddc87836 */ /* 0x000fe40000000000 */
[----:B------:R-:W-:Y:S01]  /*9a80*/  IMAD R191, R247, R4, R191 ;  /* 0x00000004f7bf7224 */ /* 0x000fe200078e02bf */
[----:B------:R1:W-:Y:S01]  /*9a90*/  STL [R1+0x47b0], R6 ;  /* 0x0047b00601007387 */ /* 0x0003e20000100800 */
[C---:B---3--:R-:W-:Y:S02]  /*9aa0*/  VIADD R198, R221.reuse, 0x1fb ;  /* 0x000001fbddc67836 */ /* 0x048fe40000000000 */
[----:B--2---:R-:W-:Y:S01]  /*9ab0*/  VIADD R7, R221, 0x142 ;  /* 0x00000142dd077836 */ /* 0x004fe20000000000 */
[----:B------:R-:W-:Y:S01]  /*9ac0*/  STL [R1+0x47ac], R8 ;  /* 0x0047ac0801007387 */ /* 0x000fe20000100800 */
[----:B----4-:R-:W-:-:S03]  /*9ad0*/  IMAD.HI.U32 R5, R2, R194, RZ ;  /* 0x000000c202057227 */ /* 0x010fc600078e00ff */
[----:B------:R2:W-:Y:S01]  /*9ae0*/  STL [R1+0x47a8], R7 ;  /* 0x0047a80701007387 */ /* 0x0005e20000100800 */
[----:B------:R-:W-:Y:S01]  /*9af0*/  IABS R189, R7 ;  /* 0x0000000700bd7213 */ /* 0x000fe20000000000 */
[----:B------:R-:W-:Y:S02]  /*9b00*/  IMAD.MOV R3, RZ, RZ, -R5 ;  /* 0x000000ffff037224 */ /* 0x000fe400078e0a05 */
[----:B------:R-:W-:-:S04]  /*9b10*/  IMAD.HI.U32 R5, R2, R193, RZ ;  /* 0x000000c102057227 */ /* 0x000fc800078e00ff */
[----:B-1----:R-:W-:-:S04]  /*9b20*/  IMAD.HI.U32 R6, R2, R192, RZ ;  /* 0x000000c002067227 */ /* 0x002fc800078e00ff */
[----:B------:R-:W-:Y:S02]  /*9b30*/  IMAD R194, R247, R3, R194 ;  /* 0x00000003f7c27224 */ /* 0x000fe400078e02c2 */
[----:B------:R-:W-:Y:S02]  /*9b40*/  IMAD.MOV R3, RZ, RZ, -R5 ;  /* 0x000000ffff037224 */ /* 0x000fe400078e0a05 */
[----:B------:R-:W-:Y:S02]  /*9b50*/  IMAD.MOV R5, RZ, RZ, -R6 ;  /* 0x000000ffff057224 */ /* 0x000fe400078e0a06 */
[----:B--2---:R-:W-:Y:S02]  /*9b60*/  VIADD R7, R221, 0x143 ;  /* 0x00000143dd077836 */ /* 0x004fe40000000000 */
[----:B------:R-:W-:Y:S02]  /*9b70*/  IMAD R192, R247, R5, R192 ;  /* 0x00000005f7c07224 */ /* 0x000fe400078e02c0 */
[----:B------:R-:W-:Y:S01]  /*9b80*/  VIADD R5, R221, 0x144 ;  /* 0x00000144dd057836 */ /* 0x000fe20000000000 */
[----:B------:R-:W-:Y:S01]  /*9b90*/  STL [R1+0x47a4], R7 ;  /* 0x0047a40701007387 */ /* 0x000fe20000100800 */
[----:B------:R-:W-:Y:S01]  /*9ba0*/  IMAD R193, R247, R3, R193 ;  /* 0x00000003f7c17224 */ /* 0x000fe200078e02c1 */
[----:B------:R-:W-:Y:S01]  /*9bb0*/  IABS R188, R7 ;  /* 0x0000000700bc7213 */ /* 0x000fe20000000000 */
[----:B------:R-:W-:Y:S01]  /*9bc0*/  IMAD.HI.U32 R3, R2, R190, RZ ;  /* 0x000000be02037227 */ /* 0x000fe200078e00ff */
[----:B------:R1:W-:Y:S01]  /*9bd0*/  STL [R1+0x47a0], R5 ;  /* 0x0047a00501007387 */ /* 0x0003e20000100800 */
[----:B------:R-:W-:-:S02]  /*9be0*/  IABS R187, R5 ;  /* 0x0000000500bb7213 */ /* 0x000fc40000000000 */
[C---:B------:R-:W-:Y:S02]  /*9bf0*/  VIADD R6, R221.reuse, 0x145 ;  /* 0x00000145dd067836 */ /* 0x040fe40000000000 */
[----:B------:R-:W-:Y:S02]  /*9c00*/  IMAD.MOV R4, RZ, RZ, -R3 ;  /* 0x000000ffff047224 */ /* 0x000fe400078e0a03 */
[----:B------:R-:W-:Y:S01]  /*9c10*/  VIADD R8, R221, 0x146 ;  /* 0x00000146dd087836 */ /* 0x000fe20000000000 */
[----:B------:R2:W-:Y:S01]  /*9c20*/  STL [R1+0x479c], R6 ;  /* 0x00479c0601007387 */ /* 0x0005e20000100800 */
[----:B------:R-:W-:Y:S01]  /*9c30*/  IABS R186, R6 ;  /* 0x0000000600ba7213 */ /* 0x000fe20000000000 */
[----:B-1----:R-:W-:Y:S02]  /*9c40*/  IMAD.HI.U32 R5, R2, R189, RZ ;  /* 0x000000bd02057227 */ /* 0x002fe400078e00ff */
[----:B------:R-:W-:Y:S01]  /*9c50*/  STL [R1+0x4798], R8 ;  /* 0x0047980801007387 */ /* 0x000fe20000100800 */
[----:B------:R-:W-:Y:S01]  /*9c60*/  IABS R185, R8 ;  /* 0x0000000800b97213 */ /* 0x000fe20000000000 */
[----:B------:R-:W-:-:S02]  /*9c70*/  IMAD.MOV R3, RZ, RZ, -R5 ;  /* 0x000000ffff037224 */ /* 0x000fc400078e0a05 */
[----:B------:R-:W-:-:S04]  /*9c80*/  IMAD.HI.U32 R5, R2, R188, RZ ;  /* 0x000000bc02057227 */ /* 0x000fc800078e00ff */
[----:B--2---:R-:W-:-:S04]  /*9c90*/  IMAD.HI.U32 R6, R2, R187, RZ ;  /* 0x000000bb02067227 */ /* 0x004fc800078e00ff */
[----:B------:R-:W-:Y:S02]  /*9ca0*/  IMAD R189, R247, R3, R189 ;  /* 0x00000003f7bd7224 */ /* 0x000fe400078e02bd */
[----:B------:R-:W-:Y:S02]  /*9cb0*/  VIADD R7, R221, 0x147 ;  /* 0x00000147dd077836 */ /* 0x000fe40000000000 */
[----:B------:R-:W-:Y:S02]  /*9cc0*/  IMAD.MOV R3, RZ, RZ, -R5 ;  /* 0x000000ffff037224 */ /* 0x000fe400078e0a05 */
[----:B------:R-:W-:Y:S01]  /*9cd0*/  IMAD.MOV R5, RZ, RZ, -R6 ;  /* 0x000000ffff057224 */ /* 0x000fe200078e0a06 */
[----:B------:R1:W-:Y:S01]  /*9ce0*/  STL [R1+0x4794], R7 ;  /* 0x0047940701007387 */ /* 0x0003e20000100800 */
[----:B------:R-:W-:Y:S01]  /*9cf0*/  IABS R184, R7 ;  /* 0x0000000700b87213 */ /* 0x000fe20000000000 */
[C---:B------:R-:W-:Y:S02]  /*9d00*/  IMAD R190, R247.reuse, R4, R190 ;  /* 0x00000004f7be7224 */ /* 0x040fe400078e02be */
[----:B------:R-:W-:-:S02]  /*9d10*/  IMAD R187, R247, R5, R187 ;  /* 0x00000005f7bb7224 */ /* 0x000fc400078e02bb */
[----:B------:R-:W-:-:S04]  /*9d20*/  IMAD.HI.U32 R4, R2, R186, RZ ;  /* 0x000000ba02047227 */ /* 0x000fc800078e00ff */
[C---:B-1----:R-:W-:Y:S02]  /*9d30*/  VIADD R7, R221.reuse, 0x148 ;  /* 0x00000148dd077836 */ /* 0x042fe40000000000 */
[----:B------:R-:W-:Y:S02]  /*9d40*/  VIADD R5, R221, 0x149 ;  /* 0x00000149dd057836 */ /* 0x000fe40000000000 */
[----:B------:R-:W-:Y:S01]  /*9d50*/  IMAD.MOV R4, RZ, RZ, -R4 ;  /* 0x000000ffff047224 */ /* 0x000fe200078e0a04 */
[----:B------:R-:W-:Y:S01]  /*9d60*/  STL [R1+0x4790], R7 ;  /* 0x0047900701007387 */ /* 0x000fe20000100800 */
[----:B------:R-:W-:Y:S01]  /*9d70*/  IMAD R188, R247, R3, R188 ;  /* 0x00000003f7bc7224 */ /* 0x000fe200078e02bc */
[----:B------:R-:W-:Y:S01]  /*9d80*/  IABS R182, R5 ;  /* 0x0000000500b67213 */ /* 0x000fe20000000000 */
[----:B------:R-:W-:Y:S01]  /*9d90*/  IMAD.HI.U32 R3, R2, R185, RZ ;  /* 0x000000b902037227 */ /* 0x000fe200078e00ff */
[----:B------:R1:W-:Y:S01]  /*9da0*/  STL [R1+0x478c], R5 ;  /* 0x00478c0501007387 */ /* 0x0003e20000100800 */
[----:B------:R-:W-:-:S02]  /*9db0*/  IABS R183, R7 ;  /* 0x0000000700b77213 */ /* 0x000fc40000000000 */
[----:B------:R-:W-:Y:S02]  /*9dc0*/  VIADD R6, R221, 0x14a ;  /* 0x0000014add067836 */ /* 0x000fe40000000000 */
[----:B------:R-:W-:Y:S02]  /*9dd0*/  IMAD R186, R247, R4, R186 ;  /* 0x00000004f7ba7224 */ /* 0x000fe400078e02ba */
[----:B------:R-:W-:Y:S01]  /*9de0*/  IMAD.MOV R4, RZ, RZ, -R3 ;  /* 0x000000ffff047224 */ /* 0x000fe200078e0a03 */
[----:B------:R2:W-:Y:S01]  /*9df0*/  STL [R1+0x4788], R6 ;  /* 0x0047880601007387 */ /* 0x0005e20000100800 */
[----:B------:R-:W-:Y:S01]  /*9e00*/  IABS R181, R6 ;  /* 0x0000000600b57213 */ /* 0x000fe20000000000 */
[----:B-1----:R-:W-:-:S04]  /*9e10*/  IMAD.HI.U32 R5, R2, R184, RZ ;  /* 0x000000b802057227 */ /* 0x002fc800078e00ff */
[----:B------:R-:W-:Y:S02]  /*9e20*/  IMAD.MOV R3, RZ, RZ, -R5 ;  /* 0x000000ffff037224 */ /* 0x000fe400078e0a05 */
[----:B------:R-:W-:-:S04]  /*9e30*/  IMAD.HI.U32 R5, R2, R183, RZ ;  /* 0x000000b702057227 */ /* 0x000fc800078e00ff */
[----:B--2---:R-:W-:-:S04]  /*9e40*/  IMAD.HI.U32 R6, R2, R182, RZ ;  /* 0x000000b602067227 */ /* 0x004fc800078e00ff */
[----:B------:R-:W-:Y:S02]  /*9e50*/  VIADD R8, R221, 0x14b ;  /* 0x0000014bdd087836 */ /* 0x000fe40000000000 */
[----:B------:R-:W-:Y:S02]  /*9e60*/  IMAD R184, R247, R3, R184 ;  /* 0x00000003f7b87224 */ /* 0x000fe400078e02b8 */
[----:B------:R-:W-:Y:S01]  /*9e70*/  VIADD R7, R221, 0x14c ;  /* 0x0000014cdd077836 */ /* 0x000fe20000000000 */
[----:B------:R-:W-:Y:S01]  /*9e80*/  STL [R1+0x4784], R8 ;  /* 0x0047840801007387 */ /* 0x000fe20000100800 */
[----:B------:R-:W-:Y:S01]  /*9e90*/  IMAD.MOV R3, RZ, RZ, -R5 ;  /* 0x000000ffff037224 */ /* 0x000fe200078e0a05 */
[----:B------:R-:W-:Y:S01]  /*9ea0*/  IABS R180, R8 ;  /* 0x0000000800b47213 */ /* 0x000fe20000000000 */
[----:B------:R-:W-:Y:S01]  /*9eb0*/  IMAD.MOV R5, RZ, RZ, -R6 ;  /* 0x000000ffff057224 */ /* 0x000fe200078e0a06 */
[----:B------:R1:W-:Y:S01]  /*9ec0*/  STL [R1+0x4780], R7 ;  /* 0x0047800701007387 */ /* 0x0003e20000100800 */
[----:B------:R-:W-:Y:S01]  /*9ed0*/  IABS R179, R7 ;  /* 0x0000000700b37213 */ /* 0x000fe20000000000 */
[----:B------:R-:W-:-:S02]  /*9ee0*/  IMAD R185, R247, R4, R185 ;  /* 0x00000004f7b97224 */ /* 0x000fc400078e02b9 */
[----:B------:R-:W-:Y:S02]  /*9ef0*/  IMAD R182, R247, R5, R182 ;  /* 0x00000005f7b67224 */ /* 0x000fe400078e02b6 */
        /* <DEDUP_REMOVED lines=825> */
[----:B-1----:R-:W-:Y:S02]  /*d290*/  IMAD.HI.U32 R5, R2, R44, RZ ;  /* 0x0000002c02057227 */ /* 0x002fe400078e00ff */
[----:B------:R-:W-:Y:S02]  /*d2a0*/  STL [R1+0x4db8], R36 ;  /* 0x004db82401007387 */ /* 0x000fe40000100800 */
        /* <DEDUP_REMOVED lines=8> */
[----:B------:R-:W-:Y:S01]  /*d330*/  IMAD.MOV.U32 R7, RZ, RZ, R39 ;  /* 0x000000ffff077224 */ /* 0x000fe200078e0027 */
        /* <DEDUP_REMOVED lines=23> */
[----:B------:R-:W-:Y:S02]  /*d4b0*/  IMAD.MOV.U32 R8, RZ, RZ, R31 ;  /* 0x000000ffff087224 */ /* 0x000fe400078e001f */
[----:B------:R-:W-:Y:S02]  /*d4c0*/  IMAD R39, R247, R3, R39 ;  /* 0x00000003f7277224 */ /* 0x000fe400078e0227 */
[----:B------:R-:W-:Y:S02]  /*d4d0*/  VIADD R31, R221, 0x1dd ;  /* 0x000001dddd1f7836 */ /* 0x000fe40000000000 */
[----:B------:R-:W-:Y:S02]  /*d4e0*/  IMAD.MOV R3, RZ, RZ, -R5 ;  /* 0x000000ffff037224 */ /* 0x000fe400078e0a05 */
        /* <DEDUP_REMOVED lines=9> */
[----:B------:R1:W-:Y:S01]  /*d580*/  STL [R1+0x4d84], R31 ;  /* 0x004d841f01007387 */ /* 0x0003e20000100800 */
        /* <DEDUP_REMOVED lines=9> */
[----:B-1----:R-:W-:Y:S01]  /*d620*/  IABS R31, R6 ;  /* 0x00000006001f7213 */ /* 0x002fe20000000000 */
[----:B--2---:R-:W-:Y:S02]  /*d630*/  IMAD.HI.U32 R5, R2, R34, RZ ;  /* 0x0000002202057227 */ /* 0x004fe400078e00ff */
[----:B------:R-:W-:Y:S02]  /*d640*/  STL [R1+0x4d6c], R27 ;  /* 0x004d6c1b01007387 */ /* 0x000fe40000100800 */
[----:B------:R-:W-:-:S02]  /*d650*/  IMAD.MOV R3, RZ, RZ, -R5 ;  /* 0x000000ffff037224 */ /* 0x000fc400078e0a05 */
[----:B------:R-:W-:-:S04]  /*d660*/  IMAD.HI.U32 R5, R2, R33, RZ ;  /* 0x0000002102057227 */ /* 0x000fc800078e00ff */
[----:B------:R-:W-:Y:S02]  /*d670*/  IMAD.MOV.U32 R249, RZ, RZ, R7 ;  /* 0x000000fffff97224 */ /* 0x000fe400078e0007 */
[----:B---3--:R-:W-:-:S04]  /*d680*/  IMAD.HI.U32 R6, R2, R32, RZ ;  /* 0x0000002002067227 */ /* 0x008fc800078e00ff */
        /* <DEDUP_REMOVED lines=25> */
[----:B------:R1:W-:Y:S02]  /*d820*/  STL [R1+0x4d40], R25 ;  /* 0x004d401901007387 */ /* 0x0003e40000100800 */
[----:B------:R-:W-:-:S02]  /*d830*/  IMAD.MOV R3, RZ, RZ, -R5 ;  /* 0x000000ffff037224 */ /* 0x000fc400078e0a05 */
[----:B------:R-:W-:-:S04]  /*d840*/  IMAD.HI.U32 R5, R2, R28, RZ ;  /* 0x0000001c02057227 */ /* 0x000fc800078e00ff */
[----:B---3--:R-:W-:Y:S01]  /*d850*/  IMAD.HI.U32 R6, R2, R27, RZ ;  /* 0x0000001b02067227 */ /* 0x008fe200078e00ff */
[----:B-1----:R-:W-:-:S03]  /*d860*/  IABS R25, R25 ;  /* 0x0000001900197213 */ /* 0x002fc60000000000 */
[----:B------:R-:W-:Y:S02]  /*d870*/  IMAD.MOV.U32 R241, RZ, RZ, R8 ;  /* 0x000000fffff17224 */ /* 0x000fe400078e0008 */
[----:B------:R-:W-:Y:S02]  /*d880*/  IMAD R29, R247, R3, R29 ;  /* 0x00000003f71d7224 */ /* 0x000fe400078e021d */
[----:B------:R-:W-:Y:S02]  /*d890*/  IMAD.MOV.U32 R8, RZ, RZ, R24 ;  /* 0x000000ffff087224 */ /* 0x000fe400078e0018 */
[----:B------:R-:W-:Y:S02]  /*d8a0*/  IMAD.MOV R3, RZ, RZ, -R5 ;  /* 0x000000ffff037224 */ /* 0x000fe400078e0a05 */
[----:B------:R-:W-:Y:S02]  /*d8b0*/  IMAD.MOV R5, RZ, RZ, -R6 ;  /* 0x000000ffff057224 */ /* 0x000fe400078e0a06 */
[----:B------:R-:W-:-:S02]  /*d8c0*/  VIADD R24, R221, 0x1e7 ;  /* 0x000001e7dd187836 */ /* 0x000fc40000000000 */
[----:B------:R-:W-:Y:S02]  /*d8d0*/  IMAD.MOV.U32 R237, RZ, RZ, R241 ;  /* 0x000000ffffed7224 */ /* 0x000fe400078e00f1 */
[----:B------:R-:W-:Y:S01]  /*d8e0*/  IMAD.MOV.U32 R241, RZ, RZ, R7 ;  /* 0x000000fffff17224 */ /* 0x000fe200078e0007 */
[----:B------:R1:W-:Y:S01]  /*d8f0*/  STL [R1+0x4d3c], R24 ;  /* 0x004d3c1801007387 */ /* 0x0003e20000100800 */
[----:B------:R-:W-:Y:S02]  /*d900*/  IMAD.MOV.U32 R7, RZ, RZ, R21 ;  /* 0x000000ffff077224 */ /* 0x000fe400078e0015 */
[C---:B------:R-:W-:Y:S02]  /*d910*/  IMAD R30, R247.reuse, R4, R30 ;  /* 0x00000004f71e7224 */ /* 0x040fe400078e021e */
[----:B------:R-:W-:Y:S02]  /*d920*/  IMAD R27, R247, R5, R27 ;  /* 0x00000005f71b7224 */ /* 0x000fe400078e021b */
[----:B------:R-:W-:-:S02]  /*d930*/  VIADD R21, R221, 0x1e8 ;  /* 0x000001e8dd157836 */ /* 0x000fc40000000000 */
[C---:B------:R-:W-:Y:S01]  /*d940*/  IMAD.HI.U32 R4, R2.reuse, R26, RZ ;  /* 0x0000001a02047227 */ /* 0x040fe200078e00ff */
[----:B-1----:R-:W-:Y:S02]  /*d950*/  IABS R24, R24 ;  /* 0x0000001800187213 */ /* 0x002fe40000000000 */
[----:B------:R-:W-:Y:S01]  /*d960*/  STL [R1+0x4d30], R21 ;  /* 0x004d301501007387 */ /* 0x000fe20000100800 */
[----:B------:R-:W-:Y:S01]  /*d970*/  VIADD R5, R221, 0x1e9 ;  /* 0x000001e9dd057836 */ /* 0x000fe20000000000 */
[----:B------:R-:W-:Y:S01]  /*d980*/  IABS R23, R21 ;  /* 0x0000001500177213 */ /* 0x000fe20000000000 */
[----:B------:R-:W-:Y:S02]  /*d990*/  IMAD.MOV R4, RZ, RZ, -R4 ;  /* 0x000000ffff047224 */ /* 0x000fe400078e0a04 */
[----:B------:R-:W-:Y:S01]  /*d9a0*/  IMAD R28, R247, R3, R28 ;  /* 0x00000003f71c7224 */ /* 0x000fe200078e021c */
[----:B------:R1:W-:Y:S01]  /*d9b0*/  STL [R1+0x4d2c], R5 ;  /* 0x004d2c0501007387 */ /* 0x0003e20000100800 */
[----:B------:R-:W-:Y:S01]  /*d9c0*/  IMAD.HI.U32 R3, R2, R25, RZ ;  /* 0x0000001902037227 */ /* 0x000fe200078e00ff */
[----:B------:R-:W-:-:S03]  /*d9d0*/  IABS R22, R5 ;  /* 0x0000000500167213 */ /* 0x000fc60000000000 */
[----:B------:R-:W-:Y:S02]  /*d9e0*/  VIADD R6, R221, 0x1ea ;  /* 0x000001eadd067836 */ /* 0x000fe40000000000 */
[----:B------:R-:W-:Y:S02]  /*d9f0*/  IMAD R26, R247, R4, R26 ;  /* 0x00000004f71a7224 */ /* 0x000fe400078e021a */
[----:B------:R-:W-:Y:S01]  /*da00*/  IMAD.MOV R4, RZ, RZ, -R3 ;  /* 0x000000ffff047224 */ /* 0x000fe200078e0a03 */
[----:B------:R2:W-:Y:S01]  /*da10*/  STL [R1+0x4d28], R6 ;  /* 0x004d280601007387 */ /* 0x0005e20000100800 */
[----:B-1----:R-:W-:Y:S01]  /*da20*/  IMAD.HI.U32 R5, R2, R24, RZ ;  /* 0x0000001802057227 */ /* 0x002fe200078e00ff */
[----:B------:R-:W-:-:S03]  /*da30*/  IABS R21, R6 ;  /* 0x0000000600157213 */ /* 0x000fc60000000000 */
[----:B------:R-:W-:Y:S02]  /*da40*/  IMAD.MOV R3, RZ, RZ, -R5 ;  /* 0x000000ffff037224 */ /* 0x000fe400078e0a05 */
[----:B------:R-:W-:-:S04]  /*da50*/  IMAD.HI.U32 R5, R2, R23, RZ ;  /* 0x0000001702057227 */ /* 0x000fc800078e00ff */
[----:B------:R-:W-:Y:S02]  /*da60*/  IMAD.MOV.U32 R236, RZ, RZ, R237 ;  /* 0x000000ffffec7224 */ /* 0x000fe400078e00ed */
[----:B------:R-:W-:Y:S02]  /*da70*/  IMAD.MOV.U32 R238, RZ, RZ, R241 ;  /* 0x000000ffffee7224 */ /* 0x000fe400078e00f1 */
[----:B--2---:R-:W-:-:S04]  /*da80*/  IMAD.HI.U32 R6, R2, R22, RZ ;  /* 0x0000001602067227 */ /* 0x004fc800078e00ff */
[----:B------:R-:W-:Y:S02]  /*da90*/  IMAD.MOV.U32 R237, RZ, RZ, R242 ;  /* 0x000000ffffed7224 */ /* 0x000fe400078e00f2 */
[----:B------:R-:W-:Y:S02]  /*daa0*/  IMAD.MOV.U32 R241, RZ, RZ, R251 ;  /* 0x000000fffff17224 */ /* 0x000fe400078e00fb */
[----:B------:R-:W-:Y:S02]  /*dab0*/  IMAD.MOV.U32 R251, RZ, RZ, R7 ;  /* 0x000000fffffb7224 */ /* 0x000fe400078e0007 */
[----:B------:R-:W-:Y:S02]  /*dac0*/  IMAD.MOV.U32 R242, RZ, RZ, R20 ;  /* 0x000000fffff27224 */ /* 0x000fe400078e0014 */
[----:B------:R-:W-:Y:S02]  /*dad0*/  IMAD R24, R247, R3, R24 ;  /* 0x00000003f7187224 */ /* 0x000fe400078e0218 */
[----:B------:R-:W-:-:S02]  /*dae0*/  IMAD.MOV.U32 R7, RZ, RZ, R19 ;  /* 0x000000ffff077224 */ /* 0x000fc400078e0013 */
[C---:B------:R-:W-:Y:S02]  /*daf0*/  VIADD R20, R221.reuse, 0x1eb ;  /* 0x000001ebdd147836 */ /* 0x040fe40000000000 */
[----:B------:R-:W-:Y:S02]  /*db00*/  IMAD.MOV R3, RZ, RZ, -R5 ;  /* 0x000000ffff037224 */ /* 0x000fe400078e0a05 */
[----:B------:R-:W-:Y:S01]  /*db10*/  IMAD.MOV R5, RZ, RZ, -R6 ;  /* 0x000000ffff057224 */ /* 0x000fe200078e0a06 */
[----:B------:R1:W-:Y:S01]  /*db20*/  STL [R1+0x4d18], R20 ;  /* 0x004d181401007387 */ /* 0x0003e20000100800 */
[----:B------:R-:W-:Y:S02]  /*db30*/  VIADD R19, R221, 0x1ec ;  /* 0x000001ecdd137836 */ /* 0x000fe40000000000 */
[----:B------:R-:W-:Y:S02]  /*db40*/  IMAD.MOV.U32 R232, RZ, RZ, R237 ;  /* 0x000000ffffe87224 */ /* 0x000fe400078e00ed */
[----:B------:R-:W-:Y:S01]  /*db50*/  IMAD.MOV.U32 R237, RZ, RZ, R241 ;  /* 0x000000ffffed7224 */ /* 0x000fe200078e00f1 */
[----:B------:R2:W-:Y:S01]  /*db60*/  STL [R1+0x4d14], R19 ;  /* 0x004d141301007387 */ /* 0x0005e20000100800 */
[----:B------:R-:W-:-:S02]  /*db70*/  IMAD.MOV.U32 R241, RZ, RZ, R16 ;  /* 0x000000fffff17224 */ /* 0x000fc400078e0010 */
[C---:B------:R-:W-:Y:S01]  /*db80*/  IMAD R25, R247.reuse, R4, R25 ;  /* 0x00000004f7197224 */ /* 0x040fe200078e0219 */
[----:B-1----:R-:W-:Y:S01]  /*db90*/  IABS R20, R20 ;  /* 0x0000001400147213 */ /* 0x002fe20000000000 */
[----:B------:R-:W-:Y:S02]  /*dba0*/  IMAD R22, R247, R5, R22 ;  /* 0x00000005f7167224 */ /* 0x000fe400078e0216 */
[C---:B------:R-:W-:Y:S02]  /*dbb0*/  VIADD R16, R221.reuse, 0x1ed ;  /* 0x000001eddd107836 */ /* 0x040fe40000000000 */
[----:B------:R-:W-:Y:S01]  /*dbc0*/  IMAD.HI.U32 R4, R2, R21, RZ ;  /* 0x0000001502047227 */ /* 0x000fe200078e00ff */
[----:B--2---:R-:W-:Y:S02]  /*dbd0*/  IABS R19, R19 ;  /* 0x0000001300137213 */ /* 0x004fe40000000000 */
[----:B------:R-:W-:Y:S01]  /*dbe0*/  STL [R1+0x4d0c], R16 ;  /* 0x004d0c1001007387 */ /* 0x000fe20000100800 */
[----:B------:R-:W-:-:S02]  /*dbf0*/  VIADD R5, R221, 0x1ee ;  /* 0x000001eedd057836 */ /* 0x000fc40000000000 */
[----:B------:R-:W-:Y:S02]  /*dc00*/  IMAD.MOV.U32 R233, RZ, RZ, R242 ;  /* 0x000000ffffe97224 */ /* 0x000fe400078e00f2 */
[----:B------:R-:W-:Y:S01]  /*dc10*/  IMAD.MOV.U32 R242, RZ, RZ, R249 ;  /* 0x000000fffff27224 */ /* 0x000fe200078e00f9 */
[----:B------:R1:W-:Y:S01]  /*dc20*/  STL [R1+0x4d08], R5 ;  /* 0x004d080501007387 */ /* 0x0003e20000100800 */
[----:B------:R-:W-:Y:S01]  /*dc30*/  IMAD.MOV R4, RZ, RZ, -R4 ;  /* 0x000000ffff047224 */ /* 0x000fe200078e0a04 */
[----:B------:R-:W-:Y:S01]  /*dc40*/  IABS R17, R5 ;  /* 0x0000000500117213 */ /* 0x000fe20000000000 */
[----:B------:R-:W-:Y:S02]  /*dc50*/  IMAD R23, R247, R3, R23 ;  /* 0x00000003f7177224 */ /* 0x000fe400078e0217 */
[----:B------:R-:W-:Y:S02]  /*dc60*/  IMAD.MOV.U32 R249, RZ, RZ, R245 ;  /* 0x000000fffff97224 */ /* 0x000fe400078e00f5 */
[----:B------:R-:W-:Y:S01]  /*dc70*/  IMAD.MOV.U32 R245, RZ, RZ, R18 ;  /* 0x000000fffff57224 */ /* 0x000fe200078e0012 */
[----:B------:R-:W-:Y:S01]  /*dc80*/  IABS R18, R16 ;  /* 0x0000001000127213 */ /* 0x000fe20000000000 */
[----:B------:R-:W-:-:S04]  /*dc90*/  IMAD.HI.U32 R3, R2, R20, RZ ;  /* 0x0000001402037227 */ /* 0x000fc800078e00ff */
[----:B------:R-:W-:Y:S02]  /*dca0*/  VIADD R6, R221, 0x1ef ;  /* 0x000001efdd067836 */ /* 0x000fe40000000000 */
[----:B-1----:R-:W-:-:S03]  /*dcb0*/  IMAD.HI.U32 R5, R2, R19, RZ ;  /* 0x0000001302057227 */ /* 0x002fc600078e00ff */
[----:B------:R1:W-:Y:S01]  /*dcc0*/  STL [R1+0x4d00], R6 ;  /* 0x004d000601007387 */ /* 0x0003e20000100800 */
[----:B------:R-:W-:Y:S01]  /*dcd0*/  IMAD R21, R247, R4, R21 ;  /* 0x00000004f7157224 */ /* 0x000fe200078e0215 */
[----:B------:R-:W-:Y:S01]  /*dce0*/  IABS R16, R6 ;  /* 0x0000000600107213 */ /* 0x000fe20000000000 */
[----:B------:R-:W-:Y:S02]  /*dcf0*/  IMAD.MOV R4, RZ, RZ, -R3 ;  /* 0x000000ffff047224 */ /* 0x000fe400078e0a03 */
[----:B------:R-:W-:Y:S02]  /*dd00*/  IMAD.MOV.U32 R230, RZ, RZ, R233 ;  /* 0x000000ffffe67224 */ /* 0x000fe400078e00e9 */
[----:B------:R-:W-:Y:S02]  /*dd10*/  IMAD.MOV R3, RZ, RZ, -R5 ;  /* 0x000000ffff037224 */ /* 0x000fe400078e0a05 */
[----:B------:R-:W-:Y:S02]  /*dd20*/  IMAD.MOV.U32 R231, RZ, RZ, R232 ;  /* 0x000000ffffe77224 */ /* 0x000fe400078e00e8 */
[----:B------:R-:W-:-:S04]  /*dd30*/  IMAD.HI.U32 R5, R2, R18, RZ ;  /* 0x0000001202057227 */ /* 0x000fc800078e00ff */
[----:B------:R-:W-:Y:S02]  /*dd40*/  IMAD.MOV.U32 R232, RZ, RZ, R235 ;  /* 0x000000ffffe87224 */ /* 0x000fe400078e00eb */
[----:B-1----:R-:W-:-:S04]  /*dd50*/  IMAD.HI.U32 R6, R2, R17, RZ ;  /* 0x0000001102067227 */ /* 0x002fc800078e00ff */
[----:B------:R-:W-:Y:S02]  /*dd60*/  IMAD.MOV.U32 R235, RZ, RZ, R236 ;  /* 0x000000ffffeb7224 */ /* 0x000fe400078e00ec */
[----:B------:R-:W-:Y:S02]  /*dd70*/  IMAD.MOV.U32 R233, RZ, RZ, R240 ;  /* 0x000000ffffe97224 */ /* 0x000fe400078e00f0 */
[----:B------:R-:W-:Y:S02]  /*dd80*/  IMAD.MOV.U32 R236, RZ, RZ, R15 ;  /* 0x000000ffffec7224 */ /* 0x000fe400078e000f */
[----:B------:R-:W-:Y:S02]  /*dd90*/  IMAD R19, R247, R3, R19 ;  /* 0x00000003f7137224 */ /* 0x000fe400078e0213 */
[----:B------:R-:W-:Y:S02]  /*dda0*/  IMAD.MOV.U32 R228, RZ, RZ, R230 ;  /* 0x000000ffffe47224 */ /* 0x000fe400078e00e6 */
[----:B------:R-:W-:-:S02]  /*ddb0*/  IMAD.MOV.U32 R240, RZ, RZ, R14 ;  /* 0x000000fffff07224 */ /* 0x000fc400078e000e */
[C---:B------:R-:W-:Y:S02]  /*ddc0*/  VIADD R15, R221.reuse, 0x1f0 ;  /* 0x000001f0dd0f7836 */ /* 0x040fe40000000000 */
[----:B------:R-:W-:Y:S02]  /*ddd0*/  IMAD.MOV R3, RZ, RZ, -R5 ;  /* 0x000000ffff037224 */ /* 0x000fe400078e0a05 */
[----:B------:R-:W-:Y:S01]  /*dde0*/  IMAD.MOV.U32 R229, RZ, RZ, R231 ;  /* 0x000000ffffe57224 */ /* 0x000fe200078e00e7 */
[----:B------:R1:W-:Y:S01]  /*ddf0*/  STL [R1+0x4cf4], R15 ;  /* 0x004cf40f01007387 */ /* 0x0003e20000100800 */
[----:B------:R-:W-:Y:S02]  /*de00*/  IMAD.MOV R5, RZ, RZ, -R6 ;  /* 0x000000ffff057224 */ /* 0x000fe400078e0a06 */
[----:B------:R-:W-:Y:S02]  /*de10*/  VIADD R14, R221, 0x1f1 ;  /* 0x000001f1dd0e7836 */ /* 0x000fe40000000000 */
[----:B------:R-:W-:-:S02]  /*de20*/  IMAD.MOV.U32 R230, RZ, RZ, R234 ;  /* 0x000000ffffe67224 */ /* 0x000fc400078e00ea */
[----:B------:R-:W-:Y:S01]  /*de30*/  IMAD.MOV.U32 R231, RZ, RZ, R248 ;  /* 0x000000ffffe77224 */ /* 0x000fe200078e00f8 */
[----:B------:R2:W-:Y:S01]  /*de40*/  STL [R1+0x4cec], R14 ;  /* 0x004cec0e01007387 */ /* 0x0005e20000100800 */
[----:B------:R-:W-:Y:S01]  /*de50*/  IMAD.MOV.U32 R234, RZ, RZ, R13 ;  /* 0x000000ffffea7224 */ /* 0x000fe200078e000d */
[----:B-1----:R-:W-:Y:S01]  /*de60*/  IABS R15, R15 ;  /* 0x0000000f000f7213 */ /* 0x002fe20000000000 */
[----:B------:R-:W-:Y:S02]  /*de70*/  IMAD.MOV.U32 R227, RZ, RZ, R228 ;  /* 0x000000ffffe37224 */ /* 0x000fe400078e00e4 */
[----:B------:R-:W-:Y:S02]  /*de80*/  IMAD.MOV.U32 R248, RZ, RZ, R12 ;  /* 0x000000fffff87224 */ /* 0x000fe400078e000c */
[----:B------:R-:W-:Y:S02]  /*de90*/  IMAD.MOV.U32 R228, RZ, RZ, R229 ;  /* 0x000000ffffe47224 */ /* 0x000fe400078e00e5 */
[C---:B------:R-:W-:Y:S01]  /*dea0*/  IMAD R20, R247.reuse, R4, R20 ;  /* 0x00000004f7147224 */ /* 0x040fe200078e0214 */
[----:B--2---:R-:W-:Y:S01]  /*deb0*/  IABS R14, R14 ;  /* 0x0000000e000e7213 */ /* 0x004fe20000000000 */
[----:B------:R-:W-:-:S02]  /*dec0*/  IMAD R17, R247, R5, R17 ;  /* 0x00000005f7117224 */ /* 0x000fc400078e0211 */
[C---:B------:R-:W-:Y:S02]  /*ded0*/  VIADD R12, R221.reuse, 0x1f2 ;  /* 0x000001f2dd0c7836 */ /* 0x040fe40000000000 */
[----:B------:R-:W-:Y:S02]  /*dee0*/  IMAD.MOV.U32 R229, RZ, RZ, R230 ;  /* 0x000000ffffe57224 */ /* 0x000fe400078e00e6 */
[----:B------:R-:W-:Y:S01]  /*def0*/  IMAD.HI.U32 R4, R2, R16, RZ ;  /* 0x0000001002047227 */ /* 0x000fe200078e00ff */
[----:B------:R1:W-:Y:S01]  /*df00*/  STL [R1+0x4ce0], R12 ;  /* 0x004ce00c01007387 */ /* 0x0003e20000100800 */
[----:B------:R-:W-:Y:S02]  /*df10*/  IABS R13, R12 ;  /* 0x0000000c000d7213 */ /* 0x000fe40000000000 */
[----:B------:R-:W-:Y:S02]  /*df20*/  VIADD R5, R221, 0x1f3 ;  /* 0x000001f3dd057836 */ /* 0x000fe40000000000 */
[----:B------:R-:W-:-:S02]  /*df30*/  IMAD.MOV.U32 R230, RZ, RZ, R231 ;  /* 0x000000ffffe67224 */ /* 0x000fc400078e00e7 */
[----:B------:R-:W-:Y:S01]  /*df40*/  IMAD.MOV.U32 R231, RZ, RZ, R234 ;  /* 0x000000ffffe77224 */ /* 0x000fe200078e00ea */
[----:B------:R2:W-:Y:S01]  /*df50*/  STL [R1+0x4cdc], R5 ;  /* 0x004cdc0501007387 */ /* 0x0005e20000100800 */
[----:B------:R-:W-:Y:S01]  /*df60*/  IMAD.MOV.U32 R234, RZ, RZ, R239 ;  /* 0x000000ffffea7224 */ /* 0x000fe200078e00ef */
[----:B-1----:R-:W-:Y:S01]  /*df70*/  IABS R12, R5 ;  /* 0x00000005000c7213 */ /* 0x002fe20000000000 */
[----:B------:R-:W-:Y:S02]  /*df80*/  IMAD.MOV.U32 R239, RZ, RZ, R241 ;  /* 0x000000ffffef7224 */ /* 0x000fe400078e00f1 */
[----:B------:R-:W-:Y:S02]  /*df90*/  IMAD.MOV R4, RZ, RZ, -R4 ;  /* 0x000000ffff047224 */ /* 0x000fe400078e0a04 */
[----:B------:R-:W-:Y:S02]  /*dfa0*/  IMAD R18, R247, R3, R18 ;  /* 0x00000003f7127224 */ /* 0x000fe400078e0212 */
[----:B------:R-:W-:-:S02]  /*dfb0*/  IMAD.MOV.U32 R241, RZ, RZ, R243 ;  /* 0x000000fffff17224 */ /* 0x000fc400078e00f3 */
[----:B------:R-:W-:-:S04]  /*dfc0*/  IMAD.HI.U32 R3, R2, R15, RZ ;  /* 0x0000000f02037227 */ /* 0x000fc800078e00ff */
[----:B------:R-:W-:Y:S02]  /*dfd0*/  IMAD.MOV.U32 R243, RZ, RZ, R9 ;  /* 0x000000fffff37224 */ /* 0x000fe400078e0009 */
[----:B------:R-:W-:Y:S02]  /*dfe0*/  VIADD R6, R221, 0x1f4 ;  /* 0x000001f4dd067836 */ /* 0x000fe40000000000 */
[----:B------:R-:W-:Y:S02]  /*dff0*/  IMAD.MOV.U32 R9, RZ, RZ, R10 ;  /* 0x000000ffff097224 */ /* 0x000fe400078e000a */
[----:B--2---:R-:W-:Y:S01]  /*e000*/  IMAD.HI.U32 R5, R2, R14, RZ ;  /* 0x0000000e02057227 */ /* 0x004fe200078e00ff */
[----:B------:R1:W-:Y:S03]  /*e010*/  STL [R1+0x4cd8], R6 ;  /* 0x004cd80601007387 */ /* 0x0003e60000100800 */
[----:B------:R-:W-:Y:S01]  /*e020*/  IMAD.MOV.U32 R10, RZ, RZ, R11 ;  /* 0x000000ffff0a7224 */ /* 0x000fe200078e000b */
[----:B------:R-:W-:Y:S01]  /*e030*/  IABS R11, R6 ;  /* 0x00000006000b7213 */ /* 0x000fe20000000000 */
[----:B------:R-:W-:-:S02]  /*e040*/  IMAD.MOV.U32 R225, RZ, RZ, R227 ;  /* 0x000000ffffe17224 */ /* 0x000fc400078e00e3 */
[----:B------:R-:W-:Y:S02]  /*e050*/  IMAD R16, R247, R4, R16 ;  /* 0x00000004f7107224 */ /* 0x000fe400078e0210 */
[----:B------:R-:W-:Y:S02]  /*e060*/  IMAD.MOV.U32 R227, RZ, RZ, R229 ;  /* 0x000000ffffe37224 */ /* 0x000fe400078e00e5 */
[----:B------:R-:W-:Y:S02]  /*e070*/  IMAD.MOV R4, RZ, RZ, -R3 ;  /* 0x000000ffff047224 */ /* 0x000fe400078e0a03 */
[----:B------:R-:W-:Y:S02]  /*e080*/  IMAD.MOV.U32 R229, RZ, RZ, R230 ;  /* 0x000000ffffe57224 */ /* 0x000fe400078e00e6 */
[----:B------:R-:W-:Y:S02]  /*e090*/  IMAD.MOV.U32 R230, RZ, RZ, R234 ;  /* 0x000000ffffe67224 */ /* 0x000fe400078e00ea */
[----:B------:R-:W-:-:S02]  /*e0a0*/  IMAD.MOV R3, RZ, RZ, -R5 ;  /* 0x000000ffff037224 */ /* 0x000fc400078e0a05 */
[----:B------:R-:W-:Y:S02]  /*e0b0*/  IMAD.MOV.U32 R234, RZ, RZ, R10 ;  /* 0x000000ffffea7224 */ /* 0x000fe400078e000a */
[----:B------:R-:W-:-:S04]  /*e0c0*/  IMAD.HI.U32 R5, R2, R13, RZ ;  /* 0x0000000d02057227 */ /* 0x000fc800078e00ff */
[----:B------:R-:W-:Y:S02]  /*e0d0*/  IMAD.MOV.U32 R226, RZ, RZ, R228 ;  /* 0x000000ffffe27224 */ /* 0x000fe400078e00e4 */
[----:B-1----:R-:W-:-:S04]  /*e0e0*/  IMAD.HI.U32 R6, R2, R12, RZ ;  /* 0x0000000c02067227 */ /* 0x002fc800078e00ff */
[----:B------:R-:W-:Y:S02]  /*e0f0*/  VIADD R10, R221, 0x1f5 ;  /* 0x000001f5dd0a7836 */ /* 0x000fe40000000000 */
[----:B------:R-:W-:Y:S02]  /*e100*/  IMAD.MOV.U32 R228, RZ, RZ, R231 ;  /* 0x000000ffffe47224 */ /* 0x000fe400078e00e7 */
[----:B------:R-:W-:Y:S01]  /*e110*/  IMAD.MOV.U32 R231, RZ, RZ, R241 ;  /* 0x000000ffffe77224 */ /* 0x000fe200078e00f1 */
[----:B------:R1:W-:Y:S01]  /*e120*/  STL [R1+0x4cd4], R10 ;  /* 0x004cd40a01007387 */ /* 0x0003e20000100800 */
[----:B------:R-:W-:Y:S02]  /*e130*/  IMAD R14, R247, R3, R14 ;  /* 0x00000003f70e7224 */ /* 0x000fe400078e020e */
[----:B------:R-:W-:Y:S02]  /*e140*/  IMAD.MOV.U32 R241, RZ, RZ, R9 ;  /* 0x000000fffff17224 */ /* 0x000fe400078e0009 */
[----:B------:R-:W-:-:S02]  /*e150*/  IMAD.MOV R3, RZ, RZ, -R5 ;  /* 0x000000ffff037224 */ /* 0x000fc400078e0a05 */
[----:B------:R-:W-:Y:S02]  /*e160*/  IMAD.MOV R5, RZ, RZ, -R6 ;  /* 0x000000ffff057224 */ /* 0x000fe400078e0a06 */
[----:B------:R-:W-:Y:S01]  /*e170*/  VIADD R9, R221, 0x1f6 ;  /* 0x000001f6dd097836 */ /* 0x000fe20000000000 */
[----:B-1----:R-:W-:Y:S01]  /*e180*/  IABS R10, R10 ;  /* 0x0000000a000a7213 */ /* 0x002fe20000000000 */
[C---:B------:R-:W-:Y:S02]  /*e190*/  IMAD R15, R247.reuse, R4, R15 ;  /* 0x00000004f70f7224 */ /* 0x040fe400078e020f */
[----:B------:R-:W-:Y:S01]  /*e1a0*/  IMAD.HI.U32 R4, R2, R11, RZ ;  /* 0x0000000b02047227 */ /* 0x000fe200078e00ff */
[----:B------:R1:W-:Y:S03]  /*e1b0*/  STL [R1+0x4cd0], R9 ;  /* 0x004cd00901007387 */ /* 0x0003e60000100800 */
[----:B------:R-:W-:-:S02]  /*e1c0*/  IMAD R12, R247, R5, R12 ;  /* 0x00000005f70c7224 */ /* 0x000fc400078e020c */
[C---:B------:R-:W-:Y:S02]  /*e1d0*/  VIADD R6, R221.reuse, 0x1f7 ;  /* 0x000001f7dd067836 */ /* 0x040fe40000000000 */
[----:B------:R-:W-:Y:S02]  /*e1e0*/  VIADD R5, R221, 0x1f8 ;  /* 0x000001f8dd057836 */ /* 0x000fe40000000000 */
[----:B------:R-:W-:Y:S01]  /*e1f0*/  IMAD.MOV R4, RZ, RZ, -R4 ;  /* 0x000000ffff047224 */ /* 0x000fe200078e0a04 */
[----:B-1----:R-:W-:Y:S01]  /*e200*/  IABS R9, R9 ;  /* 0x0000000900097213 */ /* 0x002fe20000000000 */
[----:B------:R-:W-:Y:S01]  /*e210*/  IMAD R13, R247, R3, R13 ;  /* 0x00000003f70d7224 */ /* 0x000fe200078e020d */
[----:B------:R-:W-:Y:S01]  /*e220*/  STL [R1+0x4ccc], R6 ;  /* 0x004ccc0601007387 */ /* 0x000fe20000100800 */
[----:B------:R-:W-:Y:S02]  /*e230*/  IMAD.MOV.U32 R224, RZ, RZ, R226 ;  /* 0x000000ffffe07224 */ /* 0x000fe400078e00e2 */
[----:B------:R-:W-:Y:S01]  /*e240*/  IMAD.MOV.U32 R223, RZ, RZ, R227 ;  /* 0x000000ffffdf7224 */ /* 0x000fe200078e00e3 */
[----:B------:R1:W-:Y:S01]  /*e250*/  STL [R1+0x4cc8], R5 ;  /* 0x004cc80501007387 */ /* 0x0003e20000100800 */
[----:B------:R-:W-:-:S02]  /*e260*/  IMAD.MOV.U32 R226, RZ, RZ, R231 ;  /* 0x000000ffffe27224 */ /* 0x000fc400078e00e7 */
[----:B------:R-:W-:-:S04]  /*e270*/  IMAD.HI.U32 R3, R2, R10, RZ ;  /* 0x0000000a02037227 */ /* 0x000fc800078e00ff */
[----:B------:R-:W-:Y:S02]  /*e280*/  IMAD.MOV.U32 R227, RZ, RZ, R230 ;  /* 0x000000ffffe37224 */ /* 0x000fe400078e00e6 */
[----:B------:R-:W-:Y:S02]  /*e290*/  IMAD.MOV.U32 R231, RZ, RZ, R232 ;  /* 0x000000ffffe77224 */ /* 0x000fe400078e00e8 */
[----:B------:R-:W-:Y:S02]  /*e2a0*/  IMAD.MOV.U32 R232, RZ, RZ, R233 ;  /* 0x000000ffffe87224 */ /* 0x000fe400078e00e9 */
[----:B------:R-:W-:Y:S01]  /*e2b0*/  IMAD.MOV.U32 R230, RZ, RZ, R7 ;  /* 0x000000ffffe67224 */ /* 0x000fe200078e0007 */
[----:B------:R-:W-:Y:S01]  /*e2c0*/  IABS R7, R5 ;  /* 0x0000000500077213 */ /* 0x000fe20000000000 */
[----:B------:R-:W-:Y:S01]  /*e2d0*/  IMAD.MOV.U32 R233, RZ, RZ, R8 ;  /* 0x000000ffffe97224 */ /* 0x000fe200078e0008 */
[----:B------:R-:W-:Y:S01]  /*e2e0*/  IABS R8, R6 ;  /* 0x0000000600087213 */ /* 0x000fe20000000000 */
[----:B------:R-:W-:-:S02]  /*e2f0*/  IMAD R11, R247, R4, R11 ;  /* 0x00000004f70b7224 */ /* 0x000fc400078e020b */
[----:B-1----:R-:W-:-:S04]  /*e300*/  IMAD.HI.U32 R5, R2, R9, RZ ;  /* 0x0000000902057227 */ /* 0x002fc800078e00ff */
[----:B------:R-:W-:Y:S02]  /*e310*/  IMAD.MOV R4, RZ, RZ, -R3 ;  /* 0x000000ffff047224 */ /* 0x000fe400078e0a03 */
[----:B------:R-:W-:Y:S02]  /*e320*/  VIADD R6, R221, 0x1f9 ;  /* 0x000001f9dd067836 */ /* 0x000fe40000000000 */
[----:B------:R-:W-:Y:S02]  /*e330*/  IMAD.MOV R3, RZ, RZ, -R5 ;  /* 0x000000ffff037224 */ /* 0x000fe400078e0a05 */
[----:B------:R-:W-:Y:S01]  /*e340*/  IMAD R10, R247, R4, R10 ;  /* 0x00000004f70a7224 */ /* 0x000fe200078e020a */
[----:B------:R1:W-:Y:S01]  /*e350*/  STL [R1+0x4cc4], R6 ;  /* 0x004cc40601007387 */ /* 0x0003e20000100800 */
[----:B------:R-:W-:-:S03]  /*e360*/  IMAD.HI.U32 R4, R2, R8, RZ ;  /* 0x0000000802047227 */ /* 0x000fc600078e00ff */
[----:B------:R-:W-:Y:S01]  /*e370*/  STL [R1+0x4cc0], R200 ;  /* 0x004cc0c801007387 */ /* 0x000fe20000100800 */
[----:B------:R-:W-:Y:S02]  /*e380*/  IMAD.MOV.U32 R222, RZ, RZ, R224 ;  /* 0x000000ffffde7224 */ /* 0x000fe400078e00e0 */
[----:B------:R-:W-:Y:S01]  /*e390*/  IMAD.HI.U32 R5, R2, R7, RZ ;  /* 0x0000000702057227 */ /* 0x000fe200078e00ff */
[----:B------:R2:W-:Y:S01]  /*e3a0*/  STL [R1+0x4cbc], R198 ;  /* 0x004cbcc601007387 */ /* 0x0005e20000100800 */
[----:B-1----:R-:W-:Y:S02]  /*e3b0*/  IABS R6, R6 ;  /* 0x0000000600067213 */ /* 0x002fe40000000000 */
[----:B------:R-:W-:Y:S01]  /*e3c0*/  IMAD.MOV.U32 R224, RZ, RZ, R226 ;  /* 0x000000ffffe07224 */ /* 0x000fe200078e00e2 */
[----:B------:R-:W3:Y:S01]  /*e3d0*/  LDL.LU R204, [R1+0x43c] ;  /* 0x00043c0001cc7983 */ /* 0x000ee20000300800 */
[----:B------:R-:W-:Y:S02]  /*e3e0*/  IMAD.MOV.U32 R226, RZ, RZ, R227 ;  /* 0x000000ffffe27224 */ /* 0x000fe400078e00e3 */
[----:B------:R-:W-:-:S02]  /*e3f0*/  IMAD R9, R247, R3, R9 ;  /* 0x00000003f7097224 */ /* 0x000fc400078e0209 */
[----:B------:R-:W-:Y:S02]  /*e400*/  IMAD.MOV.U32 R227, RZ, RZ, R228 ;  /* 0x000000ffffe37224 */ /* 0x000fe400078e00e4 */
[----:B------:R-:W-:Y:S02]  /*e410*/  IMAD.MOV R3, RZ, RZ, -R4 ;  /* 0x000000ffff037224 */ /* 0x000fe400078e0a04 */
[----:B------:R-:W-:Y:S02]  /*e420*/  IMAD.MOV.U32 R228, RZ, RZ, R241 ;  /* 0x000000ffffe47224 */ /* 0x000fe400078e00f1 */
[----:B------:R-:W-:Y:S01]  /*e430*/  IMAD.MOV R4, RZ, RZ, -R5 ;  /* 0x000000ffff047224 */ /* 0x000fe200078e0a05 */
[----:B------:R-:W-:Y:S01]  /*e440*/  IABS R5, R200 ;  /* 0x000000c800057213 */ /* 0x000fe20000000000 */
[----:B------:R-:W-:Y:S02]  /*e450*/  IMAD.MOV.U32 R241, RZ, RZ, R243 ;  /* 0x000000fffff17224 */ /* 0x000fe400078e00f3 */
[----:B------:R-:W-:-:S02]  /*e460*/  IMAD.MOV.U32 R243, RZ, RZ, R252 ;  /* 0x000000fffff37224 */ /* 0x000fc400078e00fc */
[----:B------:R-:W-:-:S04]  /*e470*/  IMAD.HI.U32 R252, R2, R6, RZ ;  /* 0x0000000602fc7227 */ /* 0x000fc800078e00ff */
[C---:B------:R-:W-:Y:S01]  /*e480*/  IMAD R7, R247.reuse, R4, R7 ;  /* 0x00000004f7077224 */ /* 0x040fe200078e0207 */
[----:B------:R-:W-:Y:S01]  /*e490*/  IABS R4, R198 ;  /* 0x000000c600047213 */ /* 0x000fe20000000000 */
[----:B------:R-:W-:Y:S02]  /*e4a0*/  IMAD R8, R247, R3, R8 ;  /* 0x00000003f7087224 */ /* 0x000fe400078e0208 */
[----:B------:R-:W-:Y:S02]  /*e4b0*/  IMAD.MOV R3, RZ, RZ, -R252 ;  /* 0x000000ffff037224 */ /* 0x000fe400078e0afc */
[----:B--2---:R-:W-:Y:S01]  /*e4c0*/  VIADD R198, R221, 0x1fc ;  /* 0x000001fcddc67836 */ /* 0x004fe20000000000 */
[----:B------:R-:W-:Y:S01]  /*e4d0*/  LOP3.LUT R199, R199, 0x1f, RZ, 0xc0, !PT ;  /* 0x0000001fc7c77812 */ /* 0x000fe200078ec0ff */
[----:B------:R-:W-:Y:S02]  /*e4e0*/  VIADD R200, R221, 0x1fd ;  /* 0x000001fdddc87836 */ /* 0x000fe40000000000 */
[----:B------:R-:W-:Y:S01]  /*e4f0*/  IMAD R6, R247, R3, R6 ;  /* 0x00000003f7067224 */ /* 0x000fe200078e0206 */
[----:B------:R1:W-:Y:S01]  /*e500*/  STL [R1+0x4cb8], R198 ;  /* 0x004cb8c601007387 */ /* 0x0003e20000100800 */
[----:B------:R-:W-:Y:S01]  /*e510*/  IABS R3, R198 ;  /* 0x000000c600037213 */ /* 0x000fe20000000000 */
[----:B------:R-:W-:-:S04]  /*e520*/  IMAD.HI.U32 R201, R2, R5, RZ ;  /* 0x0000000502c97227 */ /* 0x000fc800078e00ff */
[----:B------:R-:W-:Y:S02]  /*e530*/  IMAD.MOV.U32 R221, RZ, RZ, R226 ;  /* 0x000000ffffdd7224 */ /* 0x000fe400078e00e2 */
[----:B------:R-:W-:Y:S02]  /*e540*/  IMAD.MOV.U32 R226, RZ, RZ, R227 ;  /* 0x000000ffffe27224 */ /* 0x000fe400078e00e3 */
[----:B-1----:R-:W-:Y:S01]  /*e550*/  IMAD.HI.U32 R198, R2, R4, RZ ;  /* 0x0000000402c67227 */ /* 0x002fe200078e00ff */
[----:B------:R1:W-:Y:S01]  /*e560*/  STL [R1+0x4cb4], R200 ;  /* 0x004cb4c801007387 */ /* 0x0003e20000100800 */
[----:B------:R-:W-:Y:S02]  /*e570*/  IABS R252, R200 ;  /* 0x000000c800fc7213 */ /* 0x000fe40000000000 */
[----:B------:R-:W-:Y:S02]  /*e580*/  IMAD.MOV.U32 R227, RZ, RZ, R228 ;  /* 0x000000ffffe37224 */ /* 0x000fe400078e00e4 */
[----:B------:R-:W-:-:S02]  /*e590*/  IMAD.MOV.U32 R228, RZ, RZ, R231 ;  /* 0x000000ffffe47224 */ /* 0x000fc400078e00e7 */
[----:B------:R-:W2:Y:S01]  /*e5a0*/  LDL.LU R231, [R1+0x294] ;  /* 0x0002940001e77983 */ /* 0x000ea20000300800 */
[----:B------:R-:W-:Y:S02]  /*e5b0*/  IMAD.MOV R198, RZ, RZ, -R198 ;  /* 0x000000ffffc67224 */ /* 0x000fe400078e0ac6 */
[----:B------:R-:W-:Y:S01]  /*e5c0*/  IMAD R199, R221, 0x80, R199 ;  /* 0x00000080ddc77824 */ /* 0x000fe200078e02c7 */
[----:B-1----:R-:W4:Y:S01]  /*e5d0*/  LDL.LU R200, [R1+0x430] ;  /* 0x0004300001c87983 */ /* 0x002f220000300800 */
[----:B------:R-:W-:Y:S02]  /*e5e0*/  IMAD.MOV R202, RZ, RZ, -R201 ;  /* 0x000000ffffca7224 */ /* 0x000fe400078e0ac9 */
[----:B------:R-:W-:Y:S01]  /*e5f0*/  IMAD.MOV.U32 R221, RZ, RZ, R222 ;  /* 0x000000ffffdd7224 */ /* 0x000fe200078e00de */
[----:B------:R-:W4:Y:S01]  /*e600*/  LDL.LU R201, [R1+0x42c] ;  /* 0x00042c0001c97983 */ /* 0x000f220000300800 */
[----:B------:R-:W-:Y:S02]  /*e610*/  IMAD R4, R247, R198, R4 ;  /* 0x000000c6f7047224 */ /* 0x000fe400078e0204 */
[----:B------:R-:W-:Y:S01]  /*e620*/  VIADD R205, R199, 0x20 ;  /* 0x00000020c7cd7836 */ /* 0x000fe20000000000 */
[----:B------:R-:W4:Y:S01]  /*e630*/  LDL.LU R203, [R1+0x428] ;  /* 0x0004280001cb7983 */ /* 0x000f220000300800 */
[----:B------:R-:W-:-:S02]  /*e640*/  IMAD.MOV.U32 R222, RZ, RZ, R223 ;  /* 0x000000ffffde7224 */ /* 0x000fc400078e00df */
[----:B------:R-:W-:Y:S01]  /*e650*/  VIADD R198, R199, 0x40 ;  /* 0x00000040c7c67836 */ /* 0x000fe20000000000 */
[----:B------:R-:W4:Y:S01]  /*e660*/  LDL.LU R209, [R1+0x424] ;  /* 0x0004240001d17983 */ /* 0x000f220000300800 */
[----:B------:R-:W-:Y:S02]  /*e670*/  IMAD.MOV.U32 R223, RZ, RZ, R224 ;  /* 0x000000ffffdf7224 */ /* 0x000fe400078e00e0 */
[----:B------:R-:W-:Y:S01]  /*e680*/  IMAD.MOV.U32 R224, RZ, RZ, R225 ;  /* 0x000000ffffe07224 */ /* 0x000fe200078e00e1 */
[----:B------:R-:W4:Y:S01]  /*e690*/  LDL.LU R210, [R1+0x420] ;  /* 0x0004200001d27983 */ /* 0x000f220000300800 */
[----:B------:R-:W-:-:S03]  /*e6a0*/  IMAD.MOV.U32 R225, RZ, RZ, R226 ;  /* 0x000000ffffe17224 */ /* 0x000fc600078e00e2 */
[----:B------:R-:W4:Y:S01]  /*e6b0*/  LDL.LU R217, [R1+0x41c] ;  /* 0x00041c0001d97983 */ /* 0x000f220000300800 */
[----:B------:R-:W-:-:S03]  /*e6c0*/  IMAD.MOV.U32 R226, RZ, RZ, R227 ;  /* 0x000000ffffe27224 */ /* 0x000fc600078e00e3 */
[----:B------:R-:W4:Y:S01]  /*e6d0*/  LDL.LU R220, [R1+0x418] ;  /* 0x0004180001dc7983 */ /* 0x000f220000300800 */
[----:B------:R-:W-:-:S03]  /*e6e0*/  IMAD.MOV.U32 R227, RZ, RZ, R234 ;  /* 0x000000ffffe37224 */ /* 0x000fc600078e00ea */
[----:B------:R-:W-:Y:S01]  /*e6f0*/  STL [R1+0xa4], R199 ;  /* 0x0000a4c701007387 */ /* 0x000fe20000100800 */
[----:B------:R-:W-:-:S03]  /*e700*/  IMAD.MOV.U32 R234, RZ, RZ, R0 ;  /* 0x000000ffffea7224 */ /* 0x000fc600078e0000 */
[----:B------:R-:W-:Y:S04]  /*e710*/  STL [R1+0xa8], R205 ;  /* 0x0000a8cd01007387 */ /* 0x000fe80000100800 */
[----:B------:R-:W-:Y:S04]  /*e720*/  STL [R1+0xac], R198 ;  /* 0x0000acc601007387 */ /* 0x000fe80000100800 */
[----:B------:R-:W4:Y:S01]  /*e730*/  LDL.LU R0, [R1+0x53e8] ;  /* 0x0053e80001007983 */ /* 0x000f220000300800 */
[----:B------:R-:W-:Y:S02]  /*e740*/  IMAD.MOV.U32 R207, RZ, RZ, R252 ;  /* 0x000000ffffcf7224 */ /* 0x000fe400078e00fc */
[----:B------:R-:W-:-:S02]  /*e750*/  IMAD R5, R247, R202, R5 ;  /* 0x000000caf7057224 */ /* 0x000fc400078e0205 */
[----:B------:R-:W-:-:S04]  /*e760*/  IMAD.HI.U32 R252, R2, R3, RZ ;  /* 0x0000000302fc7227 */ /* 0x000fc800078e00ff */
[----:B------:R-:W-:Y:S01]  /*e770*/  IMAD.HI.U32 R202, R2, R207, RZ ;  /* 0x000000cf02ca7227 */ /* 0x000fe200078e00ff */
[----:B------:R-:W-:-:S03]  /*e780*/  IABS R2, R199 ;  /* 0x000000c700027213 */ /* 0x000fc60000000000 */
[----:B------:R-:W-:Y:S02]  /*e790*/  IMAD.MOV R252, RZ, RZ, -R252 ;  /* 0x000000fffffc7224 */ /* 0x000fe400078e0afc */
[----:B------:R-:W-:Y:S01]  /*e7a0*/  IMAD.MOV.U32 R206, RZ, RZ, R2 ;  /* 0x000000ffffce7224 */ /* 0x000fe200078e0002 */
[----:B------:R-:W-:Y:S01]  /*e7b0*/  IABS R2, R205 ;  /* 0x000000cd00027213 */ /* 0x000fe20000000000 */
[----:B------:R-:W-:Y:S02]  /*e7c0*/  IMAD.MOV R202, RZ, RZ, -R202 ;  /* 0x000000ffffca7224 */ /* 0x000fe400078e0aca */
[----:B------:R-:W-:Y:S02]  /*e7d0*/  IMAD R3, R247, R252, R3 ;  /* 0x000000fcf7037224 */ /* 0x000fe400078e0203 */
[----:B------:R-:W-:Y:S02]  /*e7e0*/  IMAD.MOV.U32 R252, RZ, RZ, R2 ;  /* 0x000000fffffc7224 */ /* 0x000fe400078e0002 */
[----:B------:R-:W-:-:S02]  /*e7f0*/  IMAD.MOV.U32 R219, RZ, RZ, R221 ;  /* 0x000000ffffdb7224 */ /* 0x000fc400078e00dd */
[----:B------:R-:W-:Y:S02]  /*e800*/  IMAD.MOV.U32 R221, RZ, RZ, R222 ;  /* 0x000000ffffdd7224 */ /* 0x000fe400078e00de */
[----:B------:R-:W-:Y:S02]  /*e810*/  IMAD R2, R247, R202, R207 ;  /* 0x000000caf7027224 */ /* 0x000fe400078e02cf */
[----:B------:R-:W-:Y:S02]  /*e820*/  IMAD.MOV.U32 R222, RZ, RZ, R223 ;  /* 0x000000ffffde7224 */ /* 0x000fe400078e00df */
[----:B------:R-:W-:Y:S02]  /*e830*/  IMAD.MOV.U32 R223, RZ, RZ, R224 ;  /* 0x000000ffffdf7224 */ /* 0x000fe400078e00e0 */
[----:B------:R-:W-:Y:S02]  /*e840*/  IMAD.MOV.U32 R224, RZ, RZ, R225 ;  /* 0x000000ffffe07224 */ /* 0x000fe400078e00e1 */
[----:B------:R-:W-:-:S02]  /*e850*/  IMAD.MOV.U32 R225, RZ, RZ, R226 ;  /* 0x000000ffffe17224 */ /* 0x000fc400078e00e2 */
[----:B------:R-:W-:Y:S02]  /*e860*/  IMAD.MOV.U32 R215, RZ, RZ, R219 ;  /* 0x000000ffffd77224 */ /* 0x000fe400078e00db */
[----:B------:R-:W-:Y:S02]  /*e870*/  IMAD.MOV.U32 R226, RZ, RZ, R227 ;  /* 0x000000ffffe27224 */ /* 0x000fe400078e00e3 */
        /* <DEDUP_REMOVED lines=19> */
[----:B---3--:R-:W-:-:S04]  /*e9b0*/  IMAD.HI.U32 R202, R204, R252, RZ ;  /* 0x000000fcccca7227 */ /* 0x008fc800078e00ff */
[----:B------:R-:W-:Y:S02]  /*e9c0*/  IMAD.MOV R202, RZ, RZ, -R202 ;  /* 0x000000ffffca7224 */ /* 0x000fe400078e0aca */
[----:B--2---:R-:W-:Y:S02]  /*e9d0*/  IMAD.MOV.U32 R230, RZ, RZ, R231 ;  /* 0x000000ffffe67224 */ /* 0x004fe400078e00e7 */
        /* <DEDUP_REMOVED lines=10> */
[----:B----4-:R-:W-:-:S05]  /*ea80*/  IMAD R202, R0, R202, R252 ;  /* 0x000000ca00ca7224 */ /* 0x010fca00078e02fc */
[----:B------:R1:W-:Y:S04]  /*ea90*/  STL [R1+0x4], R202 ;  /* 0x000004ca01007387 */ /* 0x0003e80000100800 */
[----:B------:R-:W2:Y:S04]  /*eaa0*/  LDL.LU R218, [R1+0x414] ;  /* 0x0004140001da7983 */ /* 0x000ea80000300800 */
[----:B-1----:R-:W3:Y:S04]  /*eab0*/  LDL.LU R202, [R1+0x410] ;  /* 0x0004100001ca7983 */ /* 0x002ee80000300800 */
[----:B------:R-:W4:Y:S04]  /*eac0*/  LDL.LU R233, [R1+0x1c8] ;  /* 0x0001c80001e97983 */ /* 0x000f280000300800 */
[----:B------:R-:W2:Y:S04]  /*ead0*/  LDL.LU R211, [R1+0x40c] ;  /* 0x00040c0001d37983 */ /* 0x000ea80000300800 */
[----:B------:R-:W2:Y:S04]  /*eae0*/  LDL.LU R237, [R1+0xf8] ;  /* 0x0000f80001ed7983 */ /* 0x000ea80000300800 */
[----:B------:R-:W2:Y:S04]  /*eaf0*/  LDL.LU R212, [R1+0x408] ;  /* 0x0004080001d47983 */ /* 0x000ea80000300800 */
[----:B------:R-:W2:Y:S01]  /*eb00*/  LDL.LU R238, [R1+0x39c] ;  /* 0x00039c0001ee7983 */ /* 0x000ea20000300800 */
[----:B------:R-:W-:Y:S01]  /*eb10*/  IMAD.HI.U32 R205, R204, R206, RZ ;  /* 0x000000cecccd7227 */ /* 0x000fe200078e00ff */
[----:B------:R-:W-:-:S02]  /*eb20*/  IABS R198, R198 ;  /* 0x000000c600c67213 */ /* 0x000fc40000000000 */
[----:B------:R-:W3:Y:S01]  /*eb30*/  LDL.LU R213, [R1+0x404] ;  /* 0x0004040001d57983 */ /* 0x000ee20000300800 */
[----:B------:R-:W-:Y:S02]  /*eb40*/  IMAD.MOV R205, RZ, RZ, -R205 ;  /* 0x000000ffffcd7224 */ /* 0x000fe400078e0acd */
[----:B------:R-:W-:Y:S02]  /*eb50*/  IMAD.MOV.U32 R208, RZ, RZ, R219 ;  /* 0x000000ffffd07224 */ /* 0x000fe400078e00db */
[----:B------:R-:W-:Y:S02]  /*eb60*/  IMAD R216, R0, R205, R206 ;  /* 0x000000cd00d87224 */ /* 0x000fe400078e02ce */
[----:B------:R-:W-:-:S04]  /*eb70*/  IMAD.HI.U32 R205, R204, R198, RZ ;  /* 0x000000c6cccd7227 */ /* 0x000fc800078e00ff */
[----:B------:R-:W-:Y:S02]  /*eb80*/  IMAD.MOV.U32 R219, RZ, RZ, R221 ;  /* 0x000000ffffdb7224 */ /* 0x000fe400078e00dd */
[----:B------:R-:W-:Y:S02]  /*eb90*/  IMAD.MOV.U32 R221, RZ, RZ, R225 ;  /* 0x000000ffffdd7224 */ /* 0x000fe400078e00e1 */
[----:B------:R-:W-:Y:S02]  /*eba0*/  IMAD.MOV.U32 R225, RZ, RZ, R227 ;  /* 0x000000ffffe17224 */ /* 0x000fe400078e00e3 */
[----:B------:R-:W-:Y:S02]  /*ebb0*/  IMAD.MOV R252, RZ, RZ, -R205 ;  /* 0x000000fffffc7224 */ /* 0x000fe400078e0acd */
[----:B------:R-:W-:Y:S02]  /*ebc0*/  IMAD.MOV.U32 R207, RZ, RZ, R222 ;  /* 0x000000ffffcf7224 */ /* 0x000fe400078e00de */
[----:B------:R-:W-:-:S02]  /*ebd0*/  IMAD.MOV.U32 R227, RZ, RZ, R230 ;  /* 0x000000ffffe37224 */ /* 0x000fc400078e00e6 */
[----:B------:R-:W-:Y:S01]  /*ebe0*/  IMAD.MOV.U32 R205, RZ, RZ, R224 ;  /* 0x000000ffffcd7224 */ /* 0x000fe200078e00e0 */
[----:B------:R-:W3:Y:S01]  /*ebf0*/  LDL.LU R230, [R1+0x1f8] ;  /* 0x0001f80001e67983 */ /* 0x000ee20000300800 */
[----:B------:R-:W-:Y:S01]  /*ec00*/  IMAD.MOV.U32 R224, RZ, RZ, R226 ;  /* 0x000000ffffe07224 */ /* 0x000fe200078e00e2 */
[C---:B------:R-:W-:Y:S02]  /*ec10*/  ISETP.GT.U32.AND P2, PT, R247.reuse, R200, PT ;  /* 0x000000c8f700720c */ /* 0x040fe40003f44070 */
[C---:B------:R-:W-:Y:S02]  /*ec20*/  ISETP.GT.U32.AND P0, PT, R247.reuse, R201, PT ;  /* 0x000000c9f700720c */ /* 0x040fe40003f04070 */
[C---:B------:R-:W-:Y:S02]  /*ec30*/  ISETP.GT.U32.AND P1, PT, R247.reuse, R203, PT ;  /* 0x000000cbf700720c */ /* 0x040fe40003f24070 */
[C---:B------:R-:W-:Y:S02]  /*ec40*/  ISETP.GT.U32.AND P3, PT, R247.reuse, R210, PT ;  /* 0x000000d2f700720c */ /* 0x040fe40003f64070 */
[----:B------:R-:W-:-:S02]  /*ec50*/  ISETP.GT.U32.AND P6, PT, R247, R209, PT ;  /* 0x000000d1f700720c */ /* 0x000fc40003fc4070 */
[----:B------:R-:W-:-:S03]  /*ec60*/  ISETP.GT.U32.AND P5, PT, R247, R220, PT ;  /* 0x000000dcf700720c */ /* 0x000fc60003fa4070 */
[--C-:B------:R-:W-:Y:S02]  /*ec70*/  @!P2 IMAD.IADD R200, R200, 0x1, -R247.reuse ;  /* 0x00000001c8c8a824 */ /* 0x100fe400078e0af7 */
[----:B--2---:R-:W-:Y:S02]  /*ec80*/  IMAD.MOV.U32 R222, RZ, RZ, R238 ;  /* 0x000000ffffde7224 */ /* 0x004fe400078e00ee */
[----:B------:R-:W2:Y:S04]  /*ec90*/  LDL.LU R238, [R1+0xfc] ;  /* 0x0000fc0001ee7983 */ /* 0x000ea80000300800 */
[----:B------:R-:W2:Y:S01]  /*eca0*/  LDL.LU R226, [R1+0x368] ;  /* 0x0003680001e27983 */ /* 0x000ea20000300800 */
[--C-:B------:R-:W-:Y:S01]  /*ecb0*/  @!P0 IMAD.IADD R201, R201, 0x1, -R247.reuse ;  /* 0x00000001c9c98824 */ /* 0x100fe200078e0af7 */
[----:B------:R-:W-:Y:S01]  /*ecc0*/  ISETP.GT.U32.AND P4, PT, R247, R217, PT ;  /* 0x000000d9f700720c */ /* 0x000fe20003f84070 */
[--C-:B------:R-:W-:Y:S01]  /*ecd0*/  @!P1 IMAD.IADD R203, R203, 0x1, -R247.reuse ;  /* 0x00000001cbcb9824 */ /* 0x100fe200078e0af7 */
[C---:B------:R-:W-:Y:S01]  /*ece0*/  ISETP.GT.U32.AND P0, PT, R247.reuse, R200, PT ;  /* 0x000000c8f700720c */ /* 0x040fe20003f04070 */
[----:B------:R-:W-:Y:S01]  /*ecf0*/  @!P3 IMAD.IADD R210, R210, 0x1, -R247 ;  /* 0x00000001d2d2b824 */ /* 0x000fe200078e0af7 */
[----:B------:R-:W-:-:S02]  /*ed00*/  ISETP.GT.U32.AND P1, PT, R247, R201, PT ;  /* 0x000000c9f700720c */ /* 0x000fc40003f24070 */
[----:B------:R-:W-:Y:S01]  /*ed10*/  ISETP.GT.U32.AND P3, PT, R247, R203, PT ;  /* 0x000000cbf700720c */ /* 0x000fe20003f64070 */
[--C-:B------:R-:W-:Y:S02]  /*ed20*/  @!P6 IMAD.IADD R209, R209, 0x1, -R247.reuse ;  /* 0x00000001d1d1e824 */ /* 0x100fe400078e0af7 */
[----:B------:R-:W-:-:S04]  /*ed30*/  @!P5 IMAD.IADD R220, R220, 0x1, -R247 ;  /* 0x00000001dcdcd824 */ /* 0x000fc800078e0af7 */
[--C-:B------:R-:W-:Y:S01]  /*ed40*/  @!P4 IMAD.IADD R217, R217, 0x1, -R247.reuse ;  /* 0x00000001d9d9c824 */ /* 0x100fe200078e0af7 */
[C---:B------:R-:W-:Y:S02]  /*ed50*/  ISETP.GT.U32.AND P4, PT, R247.reuse, R209, PT ;  /* 0x000000d1f700720c */ /* 0x040fe40003f84070 */
[C---:B------:R-:W-:Y:S01]  /*ed60*/  ISETP.GT.U32.AND P6, PT, R247.reuse, R220, PT ;  /* 0x000000dcf700720c */ /* 0x040fe20003fc4070 */
[--C-:B------:R-:W-:Y:S01]  /*ed70*/  @!P0 IMAD.IADD R200, R200, 0x1, -R247.reuse ;  /* 0x00000001c8c88824 */ /* 0x100fe200078e0af7 */
[----:B------:R-:W-:Y:S01]  /*ed80*/  ISETP.GT.U32.AND P0, PT, R247, R218, PT ;  /* 0x000000daf700720c */ /* 0x000fe20003f04070 */
[--C-:B------:R-:W-:Y:S01]  /*ed90*/  @!P1 IMAD.IADD R201, R201, 0x1, -R247.reuse ;  /* 0x00000001c9c99824 */ /* 0x100fe200078e0af7 */
[----:B---3--:R-:W-:Y:S01]  /*eda0*/  ISETP.GT.U32.AND P1, PT, R247, R202, PT ;  /* 0x000000caf700720c */ /* 0x008fe20003f24070 */
[----:B------:R-:W-:Y:S01]  /*edb0*/  @!P3 IMAD.IADD R203, R203, 0x1, -R247 ;  /* 0x00000001cbcbb824 */ /* 0x000fe200078e0af7 */
[----:B------:R-:W-:Y:S02]  /*edc0*/  ISETP.GT.U32.AND P3, PT, R247, R211, PT ;  /* 0x000000d3f700720c */ /* 0x000fe40003f64070 */
[----:B------:R-:W-:-:S02]  /*edd0*/  ISETP.GT.U32.AND P2, PT, R0, R216, PT ;  /* 0x000000d80000720c */ /* 0x000fc40003f44070 */
[----:B------:R-:W-:Y:S01]  /*ede0*/  ISETP.GT.U32.AND P5, PT, R247, R210, PT ;  /* 0x000000d2f700720c */ /* 0x000fe20003fa4070 */
[----:B------:R-:W-:Y:S02]  /*edf0*/  IMAD.MOV.U32 R206, RZ, RZ, R223 ;  /* 0x000000ffffce7224 */ /* 0x000fe400078e00df */
[--C-:B------:R-:W-:Y:S01]  /*ee00*/  @!P4 IMAD.IADD R209, R209, 0x1, -R247.reuse ;  /* 0x00000001d1d1c824 */ /* 0x100fe200078e0af7 */
[C---:B------:R-:W-:Y:S01]  /*ee10*/  ISETP.GT.U32.AND P4, PT, R247.reuse, R212, PT ;  /* 0x000000d4f700720c */ /* 0x040fe20003f84070 */
[--C-:B------:R-:W-:Y:S01]  /*ee20*/  @!P6 IMAD.IADD R220, R220, 0x1, -R247.reuse ;  /* 0x00000001dcdce824 */ /* 0x100fe200078e0af7 */
[C---:B------:R-:W-:Y:S01]  /*ee30*/  ISETP.GT.U32.AND P6, PT, R247.reuse, R205, PT ;  /* 0x000000cdf700720c */ /* 0x040fe20003fc4070 */
[--C-:B------:R-:W-:Y:S01]  /*ee40*/  @!P0 IMAD.IADD R218, R218, 0x1, -R247.reuse ;  /* 0x00000001dada8824 */ /* 0x100fe200078e0af7 */
[C---:B------:R-:W-:Y:S01]  /*ee50*/  ISETP.GT.U32.AND P0, PT, R247.reuse, R206, PT ;  /* 0x000000cef700720c */ /* 0x040fe20003f04070 */
[--C-:B------:R-:W-:Y:S01]  /*ee60*/  @!P1 IMAD.IADD R202, R202, 0x1, -R247.reuse ;  /* 0x00000001caca9824 */ /* 0x100fe200078e0af7 */
[----:B------:R-:W-:Y:S01]  /*ee70*/  ISETP.GT.U32.AND P1, PT, R247, R207, PT ;  /* 0x000000cff700720c */ /* 0x000fe20003f24070 */
[--C-:B------:R-:W-:Y:S01]  /*ee80*/  @!P3 IMAD.IADD R211, R211, 0x1, -R247.reuse ;  /* 0x00000001d3d3b824 */ /* 0x100fe200078e0af7 */
[C---:B------:R-:W-:Y:S01]  /*ee90*/  ISETP.GT.U32.AND P3, PT, R247.reuse, R208, PT ;  /* 0x000000d0f700720c */ /* 0x040fe20003f64070 */
[----:B------:R-:W-:Y:S01]  /*eea0*/  @!P2 IMAD.IADD R216, R216, 0x1, -R0 ;  /* 0x00000001d8d8a824 */ /* 0x000fe200078e0a00 */
[C---:B------:R-:W-:Y:S01]  /*eeb0*/  ISETP.GT.U32.AND P2, PT, R247.reuse, R217, PT ;  /* 0x000000d9f700720c */ /* 0x040fe20003f44070 */
[----:B------:R-:W-:Y:S01]  /*eec0*/  @!P5 IMAD.IADD R210, R210, 0x1, -R247 ;  /* 0x00000001d2d2d824 */ /* 0x000fe200078e0af7 */
[----:B------:R-:W-:Y:S01]  /*eed0*/  ISETP.GT.U32.AND P5, PT, R247, R213, PT ;  /* 0x000000d5f700720c */ /* 0x000fe20003fa4070 */
[----:B------:R-:W-:-:S02]  /*eee0*/  IMAD.MOV.U32 R223, RZ, RZ, R239 ;  /* 0x000000ffffdf7224 */ /* 0x000fc400078e00ef */
[----:B------:R-:W3:Y:S01]  /*eef0*/  LDL.LU R239, [R1+0x160] ;  /* 0x0001600001ef7983 */ /* 0x000ee20000300800 */
[--C-:B------:R-:W-:Y:S01]  /*ef00*/  @!P4 IMAD.IADD R212, R212, 0x1, -R247.reuse ;  /* 0x00000001d4d4c824 */ /* 0x100fe200078e0af7 */
[----:B------:R-:W-:Y:S01]  /*ef10*/  ISETP.GT.U32.AND P4, PT, R247, R214, PT ;  /* 0x000000d6f700720c */ /* 0x000fe20003f84070 */
[--C-:B------:R-:W-:Y:S01]  /*ef20*/  @!P6 IMAD.IADD R205, R205, 0x1, -R247.reuse ;  /* 0x00000001cdcde824 */ /* 0x100fe200078e0af7 */
[----:B------:R1:W-:Y:S01]  /*ef30*/  STL [R1+0x8], R216 ;  /* 0x000008d801007387 */ /* 0x0003e20000100800 */
[----:B------:R-:W-:Y:S01]  /*ef40*/  IMAD R252, R0, R252, R198 ;  /* 0x000000fc00fc7224 */ /* 0x000fe200078e02c6 */
[C---:B------:R-:W-:Y:S01]  /*ef50*/  ISETP.GT.U32.AND P6, PT, R247.reuse, R218, PT ;  /* 0x000000daf700720c */ /* 0x040fe20003fc4070 */
[--C-:B------:R-:W-:Y:S01]  /*ef60*/  @!P0 IMAD.IADD R206, R206, 0x1, -R247.reuse ;  /* 0x00000001cece8824 */ /* 0x100fe200078e0af7 */
[----:B------:R-:W-:Y:S01]  /*ef70*/  ISETP.GT.U32.AND P0, PT, R247, R202, PT ;  /* 0x000000caf700720c */ /* 0x000fe20003f04070 */
[----:B------:R-:W-:Y:S02]  /*ef80*/  @!P1 IMAD.IADD R207, R207, 0x1, -R247 ;  /* 0x00000001cfcf9824 */ /* 0x000fe400078e0af7 */
[----:B-1----:R-:W-:-:S02]  /*ef90*/  IMAD.MOV.U32 R216, RZ, RZ, R221 ;  /* 0x000000ffffd87224 */ /* 0x002fc400078e00dd */
[----:B------:R-:W-:Y:S02]  /*efa0*/  IMAD.MOV.U32 R221, RZ, RZ, R222 ;  /* 0x000000ffffdd7224 */ /* 0x000fe400078e00de */
[----:B------:R-:W-:Y:S01]  /*efb0*/  IMAD.MOV.U32 R222, RZ, RZ, R223 ;  /* 0x000000ffffde7224 */ /* 0x000fe200078e00df */
[C---:B------:R-:W-:Y:S01]  /*efc0*/  ISETP.GT.U32.AND P1, PT, R247.reuse, R211, PT ;  /* 0x000000d3f700720c */ /* 0x040fe20003f24070 */
[--C-:B------:R-:W-:Y:S01]  /*efd0*/  @!P3 IMAD.IADD R208, R208, 0x1, -R247.reuse ;  /* 0x00000001d0d0b824 */ /* 0x100fe200078e0af7 */
[----:B------:R-:W-:Y:S01]  /*efe0*/  ISETP.GT.U32.AND P3, PT, R247, R212, PT ;  /* 0x000000d4f700720c */ /* 0x000fe20003f64070 */
[--C-:B------:R-:W-:Y:S02]  /*eff0*/  @!P2 IMAD.IADD R217, R217, 0x1, -R247.reuse ;  /* 0x00000001d9d9a824 */ /* 0x100fe400078e0af7 */
[--C-:B------:R-:W-:Y:S02]  /*f000*/  @!P5 IMAD.IADD R213, R213, 0x1, -R247.reuse ;  /* 0x00000001d5d5d824 */ /* 0x100fe400078e0af7 */
[----:B------:R-:W-:-:S02]  /*f010*/  @!P4 IMAD.IADD R214, R214, 0x1, -R247 ;  /* 0x00000001d6d6c824 */ /* 0x000fc400078e0af7 */
[--C-:B------:R-:W-:Y:S01]  /*f020*/  @!P6 IMAD.IADD R218, R218, 0x1, -R247.reuse ;  /* 0x00000001dadae824 */ /* 0x100fe200078e0af7 */
[----:B------:R-:W-:Y:S01]  /*f030*/  ISETP.GT.U32.AND P4, PT, R247, R213, PT ;  /* 0x000000d5f700720c */ /* 0x000fe20003f84070 */
[--C-:B------:R-:W-:Y:S02]  /*f040*/  @!P0 IMAD.IADD R202, R202, 0x1, -R247.reuse ;  /* 0x00000001caca8824 */ /* 0x100fe400078e0af7 */
[--C-:B------:R-:W-:Y:S02]  /*f050*/  @!P1 IMAD.IADD R211, R211, 0x1, -R247.reuse ;  /* 0x00000001d3d39824 */ /* 0x100fe400078e0af7 */
[----:B------:R-:W-:-:S08]  /*f060*/  @!P3 IMAD.IADD R212, R212, 0x1, -R247 ;  /* 0x00000001d4d4b824 */ /* 0x000fd000078e0af7 */
[----:B------:R-:W-:Y:S02]  /*f070*/  @!P4 IMAD.IADD R213, R213, 0x1, -R247 ;  /* 0x00000001d5d5c824 */ /* 0x000fe400078e0af7 */
[----:B--2---:R-:W-:Y:S02]  /*f080*/  IMAD.MOV.U32 R223, RZ, RZ, R226 ;  /* 0x000000ffffdf7224 */ /* 0x004fe400078e00e2 */
[----:B------:R-:W2:Y:S04]  /*f090*/  LDL.LU R226, [R1+0x2c8] ;  /* 0x0002c80001e27983 */ /* 0x000ea80000300800 */
[----:B------:R-:W2:Y:S04]  /*f0a0*/  LDL.LU R198, [R1+0x53e4] ;  /* 0x0053e40001c67983 */ /* 0x000ea80000300800 */
[----:B------:R-:W-:Y:S04]  /*f0b0*/  STL [R1], R252 ;  /* 0x000000fc01007387 */ /* 0x000fe80000100800 */
[----:B------:R-:W-:Y:S04]  /*f0c0*/  STL [R1+0x430], R200 ;  /* 0x000430c801007387 */ /* 0x000fe80000100800 */
[----:B------:R-:W-:Y:S04]  /*f0d0*/  STL [R1+0x42c], R201 ;  /* 0x00042cc901007387 */ /* 0x000fe80000100800 */
[----:B------:R1:W-:Y:S04]  /*f0e0*/  STL [R1+0x428], R203 ;  /* 0x000428cb01007387 */ /* 0x0003e80000100800 */
[----:B------:R-:W-:Y:S04]  /*f0f0*/  STL [R1+0x424], R209 ;  /* 0x000424d101007387 */ /* 0x000fe80000100800 */
[----:B------:R-:W-:Y:S01]  /*f100*/  STL [R1+0x420], R210 ;  /* 0x000420d201007387 */ /* 0x000fe20000100800 */
[----:B-1----:R-:W-:-:S03]  /*f110*/  VIADD R203, R199, 0x60 ;  /* 0x00000060c7cb7836 */ /* 0x002fc60000000000 */
[----:B------:R-:W-:Y:S04]  /*f120*/  STL [R1+0x41c], R217 ;  /* 0x00041cd901007387 */ /* 0x000fe80000100800 */
[----:B------:R1:W-:Y:S04]  /*f130*/  STL [R1+0x418], R220 ;  /* 0x000418dc01007387 */ /* 0x0003e80000100800 */
[----:B-1----:R-:W2:Y:S04]  /*f140*/  LDL.LU R220, [R1+0x3e0] ;  /* 0x0003e00001dc7983 */ /* 0x002ea80000300800 */
[----:B------:R-:W3:Y:S04]  /*f150*/  LDL.LU R209, [R1+0x3dc] ;  /* 0x0003dc0001d17983 */ /* 0x000ee80000300800 */
[----:B------:R-:W4:Y:S04]  /*f160*/  LDL.LU R210, [R1+0x3d8] ;  /* 0x0003d80001d27983 */ /* 0x000f280000300800 */
[----:B------:R-:W4:Y:S04]  /*f170*/  LDL.LU R217, [R1+0x3d4] ;  /* 0x0003d40001d97983 */ /* 0x000f280000300800 */
[----:B------:R-:W-:Y:S04]  /*f180*/  STL [R1+0x1444], R203 ;  /* 0x001444cb01007387 */ /* 0x000fe80000100800 */
[----:B------:R1:W-:Y:S04]  /*f190*/  STL [R1+0x414], R218 ;  /* 0x000414da01007387 */ /* 0x0003e80000100800 */
[----:B-1----:R-:W4:Y:S04]  /*f1a0*/  LDL.LU R218, [R1+0x3d0] ;  /* 0x0003d00001da7983 */ /* 0x002f280000300800 */
[----:B------:R-:W4:Y:S04]  /*f1b0*/  LDL.LU R199, [R1+0x3cc] ;  /* 0x0003cc0001c77983 */ /* 0x000f280000300800 */
[----:B------:R1:W-:Y:S04]  /*f1c0*/  STL [R1+0x410], R202 ;  /* 0x000410ca01007387 */ /* 0x0003e80000100800 */
[----:B------:R1:W-:Y:S04]  /*f1d0*/  STL [R1+0x40c], R211 ;  /* 0x00040cd301007387 */ /* 0x0003e80000100800 */
[----:B------:R1:W-:Y:S04]  /*f1e0*/  STL [R1+0x408], R212 ;  /* 0x000408d401007387 */ /* 0x0003e80000100800 */
[----:B------:R-:W4:Y:S04]  /*f1f0*/  LDL.LU R200, [R1+0x3c8] ;  /* 0x0003c80001c87983 */ /* 0x000f280000300800 */
[----:B------:R-:W4:Y:S04]  /*f200*/  LDL.LU R201, [R1+0x3c4] ;  /* 0x0003c40001c97983 */ /* 0x000f280000300800 */
[----:B------:R1:W-:Y:S04]  /*f210*/  STL [R1+0x404], R213 ;  /* 0x000404d501007387 */ /* 0x0003e80000100800 */
[----:B-1----:R-:W4:Y:S04]  /*f220*/  LDL.LU R202, [R1+0x3c0] ;  /* 0x0003c00001ca7983 */ /* 0x002f280000300800 */
[----:B------:R-:W4:Y:S01]  /*f230*/  LDL.LU R211, [R1+0x3bc] ;  /* 0x0003bc0001d37983 */ /* 0x000f220000300800 */
[----:B------:R-:W-:-:S02]  /*f240*/  ISETP.GT.U32.AND P2, PT, R247, R219, PT ;  /* 0x000000dbf700720c */ /* 0x000fc40003f44070 */
[----:B------:R-:W-:-:S11]  /*f250*/  ISETP.GT.U32.AND P5, PT, R247, R215, PT ;  /* 0x000000d7f700720c */ /* 0x000fd60003fa4070 */
[--C-:B------:R-:W-:Y:S01]  /*f260*/  @!P2 IMAD.IADD R219, R219, 0x1, -R247.reuse ;  /* 0x00000001dbdba824 */ /* 0x100fe200078e0af7 */
[----:B------:R-:W-:Y:S01]  /*f270*/  ISETP.GT.U32.AND P2, PT, R247, R216, PT ;  /* 0x000000d8f700720c */ /* 0x000fe20003f44070 */
[----:B------:R-:W-:-:S03]  /*f280*/  @!P5 IMAD.IADD R215, R215, 0x1, -R247 ;  /* 0x00000001d7d7d824 */ /* 0x000fc600078e0af7 */
[C---:B------:R-:W-:Y:S02]  /*f290*/  ISETP.GT.U32.AND P5, PT, R247.reuse, R219, PT ;  /* 0x000000dbf700720c */ /* 0x040fe40003fa4070 */
[----:B------:R-:W-:-:S07]  /*f2a0*/  ISETP.GT.U32.AND P0, PT, R247, R206, PT ;  /* 0x000000cef700720c */ /* 0x000fce0003f04070 */
[--C-:B------:R-:W-:Y:S01]  /*f2b0*/  @!P2 IMAD.IADD R216, R216, 0x1, -R247.reuse ;  /* 0x00000001d8d8a824 */ /* 0x100fe200078e0af7 */
[C---:B------:R-:W-:Y:S02]  /*f2c0*/  ISETP.GT.U32.AND P2, PT, R247.reuse, R205, PT ;  /* 0x000000cdf700720c */ /* 0x040fe40003f44070 */
[C---:B------:R-:W-:Y:S02]  /*f2d0*/  ISETP.GT.U32.AND P1, PT, R247.reuse, R207, PT ;  /* 0x000000cff700720c */ /* 0x040fe40003f24070 */
[----:B------:R-:W-:Y:S01]  /*f2e0*/  ISETP.GT.U32.AND P6, PT, R247, R216, PT ;  /* 0x000000d8f700720c */ /* 0x000fe20003fc4070 */
[--C-:B------:R-:W-:Y:S01]  /*f2f0*/  @!P5 IMAD.IADD R219, R219, 0x1, -R247.reuse ;  /* 0x00000001dbdbd824 */ /* 0x100fe200078e0af7 */
[----:B------:R-:W-:Y:S01]  /*f300*/  ISETP.GT.U32.AND P3, PT, R247, R208, PT ;  /* 0x000000d0f700720c */ /* 0x000fe20003f64070 */
[----:B------:R-:W-:-:S03]  /*f310*/  @!P0 IMAD.IADD R206, R206, 0x1, -R247 ;  /* 0x00000001cece8824 */ /* 0x000fc600078e0af7 */
[----:B------:R1:W-:Y:S03]  /*f320*/  STL [R1+0x400], R219 ;  /* 0x000400db01007387 */ /* 0x0003e60000100800 */
[--C-:B------:R-:W-:Y:S01]  /*f330*/  @!P2 IMAD.IADD R205, R205, 0x1, -R247.reuse ;  /* 0x00000001cdcda824 */ /* 0x100fe200078e0af7 */
[----:B------:R-:W4:Y:S01]  /*f340*/  LDL.LU R212, [R1+0x3b8] ;  /* 0x0003b80001d47983 */ /* 0x000f220000300800 */
[--C-:B------:R-:W-:Y:S02]  /*f350*/  @!P1 IMAD.IADD R207, R207, 0x1, -R247.reuse ;  /* 0x00000001cfcf9824 */ /* 0x100fe400078e0af7 */
[--C-:B------:R-:W-:Y:S01]  /*f360*/  @!P6 IMAD.IADD R216, R216, 0x1, -R247.reuse ;  /* 0x00000001d8d8e824 */ /* 0x100fe200078e0af7 */
[----:B------:R-:W4:Y:S04]  /*f370*/  LDL.LU R213, [R1+0x3b4] ;  /* 0x0003b40001d57983 */ /* 0x000f280000300800 */
[----:B-1----:R-:W4:Y:S01]  /*f380*/  LDL.LU R219, [R1+0x3b0] ;  /* 0x0003b00001db7983 */ /* 0x002f220000300800 */
[C---:B------:R-:W-:Y:S01]  /*f390*/  ISETP.GT.U32.AND P4, PT, R247.reuse, R214, PT ;  /* 0x000000d6f700720c */ /* 0x040fe20003f84070 */
[--C-:B------:R-:W-:Y:S01]  /*f3a0*/  @!P3 IMAD.IADD R208, R208, 0x1, -R247.reuse ;  /* 0x00000001d0d0b824 */ /* 0x100fe200078e0af7 */
[----:B------:R-:W-:Y:S01]  /*f3b0*/  ISETP.GT.U32.AND P5, PT, R247, R215, PT ;  /* 0x000000d7f700720c */ /* 0x000fe20003fa4070 */
[----:B------:R1:W-:Y:S04]  /*f3c0*/  STL [R1+0x3fc], R205 ;  /* 0x0003fccd01007387 */ /* 0x0003e80000100800 */
[----:B------:R-:W-:Y:S06]  /*f3d0*/  STL [R1+0x3f8], R206 ;  /* 0x0003f8ce01007387 */ /* 0x000fec0000100800 */
[----:B------:R-:W-:-:S02]  /*f3e0*/  @!P4 IMAD.IADD R214, R214, 0x1, -R247 ;  /* 0x00000001d6d6c824 */ /* 0x000fc400078e0af7 */
[----:B------:R-:W-:Y:S01]  /*f3f0*/  @!P5 IMAD.IADD R215, R215, 0x1, -R247 ;  /* 0x00000001d7d7d824 */ /* 0x000fe200078e0af7 */
[----:B------:R1:W-:Y:S04]  /*f400*/  STL [R1+0x3f4], R207 ;  /* 0x0003f4cf01007387 */ /* 0x0003e80000100800 */
[----:B------:R-:W-:Y:S04]  /*f410*/  STL [R1+0x3f0], R208 ;  /* 0x0003f0d001007387 */ /* 0x000fe80000100800 */
[----:B------:R1:W-:Y:S04]  /*f420*/  STL [R1+0x3ec], R214 ;  /* 0x0003ecd601007387 */ /* 0x0003e80000100800 */
[----:B------:R-:W-:Y:S04]  /*f430*/  STL [R1+0x3e8], R215 ;  /* 0x0003e8d701007387 */ /* 0x000fe80000100800 */
[----:B------:R1:W-:Y:S04]  /*f440*/  STL [R1+0x3e4], R216 ;  /* 0x0003e4d801007387 */ /* 0x0003e80000100800 */
[----:B-1----:R-:W4:Y:S04]  /*f450*/  LDL.LU R205, [R1+0x3ac] ;  /* 0x0003ac0001cd7983 */ /* 0x002f280000300800 */
[----:B------:R-:W4:Y:S04]  /*f460*/  LDL.LU R207, [R1+0x3a8] ;  /* 0x0003a80001cf7983 */ /* 0x000f280000300800 */
[----:B------:R-:W4:Y:S01]  /*f470*/  LDL.LU R214, [R1+0x3a4] ;  /* 0x0003a40001d67983 */ /* 0x000f220000300800 */
[----:B------:R-:W-:-:S03]  /*f480*/  IMAD.MOV.U32 R216, RZ, RZ, R221 ;  /* 0x000000ffffd87224 */ /* 0x000fc600078e00dd */
[----:B------:R-:W4:Y:S01]  /*f490*/  LDL.LU R215, [R1+0x3a0] ;  /* 0x0003a00001d77983 */ /* 0x000f220000300800 */
[----:B------:R-:W-:Y:S02]  /*f4a0*/  IMAD.MOV.U32 R221, RZ, RZ, R224 ;  /* 0x000000ffffdd7224 */ /* 0x000fe400078e00e0 */
[----:B------:R-:W-:Y:S02]  /*f4b0*/  IMAD.MOV.U32 R224, RZ, RZ, R227 ;  /* 0x000000ffffe07224 */ /* 0x000fe400078e00e3 */
[----:B------:R-:W-:Y:S02]  /*f4c0*/  IMAD.MOV.U32 R227, RZ, RZ, R231 ;  /* 0x000000ffffe37224 */ /* 0x000fe400078e00e7 */
[----:B------:R-:W-:Y:S01]  /*f4d0*/  IMAD.MOV.U32 R231, RZ, RZ, R232 ;  /* 0x000000ffffe77224 */ /* 0x000fe200078e00e8 */
[----:B------:R-:W-:Y:S02]  /*f4e0*/  IABS R252, R203 ;  /* 0x000000cb00fc7213 */ /* 0x000fe40000000000 */
[----:B--2---:R-:W-:-:S02]  /*f4f0*/  ISETP.GT.U32.AND P2, PT, R247, R220, PT ;  /* 0x000000dcf700720c */ /* 0x004fc40003f44070 */
[C---:B---3--:R-:W-:Y:S02]  /*f500*/  ISETP.GT.U32.AND P0, PT, R247.reuse, R209, PT ;  /* 0x000000d1f700720c */ /* 0x048fe40003f04070 */
[----:B----4-:R-:W-:-:S09]  /*f510*/  ISETP.GT.U32.AND P1, PT, R247, R210, PT ;  /* 0x000000d2f700720c */ /* 0x010fd20003f24070 */
[--C-:B------:R-:W-:Y:S01]  /*f520*/  @!P2 IMAD.IADD R220, R220, 0x1, -R247.reuse ;  /* 0x00000001dcdca824 */ /* 0x100fe200078e0af7 */
[----:B------:R-:W-:Y:S01]  /*f530*/  ISETP.GT.U32.AND P3, PT, R247, R217, PT ;  /* 0x000000d9f700720c */ /* 0x000fe20003f64070 */
[--C-:B------:R-:W-:Y:S02]  /*f540*/  @!P0 IMAD.IADD R209, R209, 0x1, -R247.reuse ;  /* 0x00000001d1d18824 */ /* 0x100fe400078e0af7 */
[----:B------:R-:W-:-:S10]  /*f550*/  @!P1 IMAD.IADD R210, R210, 0x1, -R247 ;  /* 0x00000001d2d29824 */ /* 0x000fd400078e0af7 */
[----:B------:R-:W-:Y:S01]  /*f560*/  @!P3 IMAD.IADD R217, R217, 0x1, -R247 ;  /* 0x00000001d9d9b824 */ /* 0x000fe200078e0af7 */
[C---:B------:R-:W-:Y:S02]  /*f570*/  ISETP.GT.U32.AND P6, PT, R247.reuse, R200, PT ;  /* 0x000000c8f700720c */ /* 0x040fe40003fc4070 */
[C---:B------:R-:W-:Y:S02]  /*f580*/  ISETP.GT.U32.AND P2, PT, R247.reuse, R201, PT ;  /* 0x000000c9f700720c */ /* 0x040fe40003f44070 */
[----:B------:R-:W-:-:S09]  /*f590*/  ISETP.GT.U32.AND P0, PT, R247, R202, PT ;  /* 0x000000caf700720c */ /* 0x000fd20003f04070 */
[--C-:B------:R-:W-:Y:S01]  /*f5a0*/  @!P6 IMAD.IADD R200, R200, 0x1, -R247.reuse ;  /* 0x00000001c8c8e824 */ /* 0x100fe200078e0af7 */
[C---:B------:R-:W-:Y:S02]  /*f5b0*/  ISETP.GT.U32.AND P6, PT, R247.reuse, R220, PT ;  /* 0x000000dcf700720c */ /* 0x040fe40003fc4070 */
[----:B------:R-:W-:Y:S01]  /*f5c0*/  ISETP.GT.U32.AND P1, PT, R247, R211, PT ;  /* 0x000000d3f700720c */ /* 0x000fe20003f24070 */
[--C-:B------:R-:W-:Y:S01]  /*f5d0*/  @!P2 IMAD.IADD R201, R201, 0x1, -R247.reuse ;  /* 0x00000001c9c9a824 */ /* 0x100fe200078e0af7 */
[C---:B------:R-:W-:Y:S01]  /*f5e0*/  ISETP.GT.U32.AND P2, PT, R247.reuse, R209, PT ;  /* 0x000000d1f700720c */ /* 0x040fe20003f44070 */
[----:B------:R-:W-:Y:S01]  /*f5f0*/  @!P0 IMAD.IADD R202, R202, 0x1, -R247 ;  /* 0x00000001caca8824 */ /* 0x000fe200078e0af7 */
[----:B------:R-:W-:-:S07]  /*f600*/  ISETP.GT.U32.AND P0, PT, R247, R210, PT ;  /* 0x000000d2f700720c */ /* 0x000fce0003f04070 */
[--C-:B------:R-:W-:Y:S02]  /*f610*/  @!P6 IMAD.IADD R220, R220, 0x1, -R247.reuse ;  /* 0x00000001dcdce824 */ /* 0x100fe400078e0af7 */
[--C-:B------:R-:W-:Y:S01]  /*f620*/  @!P1 IMAD.IADD R211, R211, 0x1, -R247.reuse ;  /* 0x00000001d3d39824 */ /* 0x100fe200078e0af7 */
[----:B------:R-:W-:Y:S01]  /*f630*/  ISETP.GT.U32.AND P1, PT, R247, R217, PT ;  /* 0x000000d9f700720c */ /* 0x000fe20003f24070 */
[--C-:B------:R-:W-:Y:S01]  /*f640*/  @!P2 IMAD.IADD R209, R209, 0x1, -R247.reuse ;  /* 0x00000001d1d1a824 */ /* 0x100fe200078e0af7 */
[----:B------:R1:W-:Y:S01]  /*f650*/  STL [R1+0x3e0], R220 ;  /* 0x0003e0dc01007387 */ /* 0x0003e20000100800 */
[----:B------:R-:W-:Y:S02]  /*f660*/  @!P0 IMAD.IADD R210, R210, 0x1, -R247 ;  /* 0x00000001d2d28824 */ /* 0x000fe400078e0af7 */
[----:B-1----:R-:W-:Y:S02]  /*f670*/  IMAD.MOV.U32 R220, RZ, RZ, R223 ;  /* 0x000000ffffdc7224 */ /* 0x002fe400078e00df */
[----:B------:R-:W-:-:S02]  /*f680*/  IMAD.MOV.U32 R223, RZ, RZ, R225 ;  /* 0x000000ffffdf7224 */ /* 0x000fc400078e00e1 */
[----:B------:R-:W-:Y:S02]  /*f690*/  IMAD.MOV.U32 R225, RZ, RZ, R229 ;  /* 0x000000ffffe17224 */ /* 0x000fe400078e00e5 */
[----:B------:R-:W2:Y:S02]  /*f6a0*/  LDL.LU R229, [R1+0x230] ;  /* 0x0002300001e57983 */ /* 0x000ea40000300800 */
[----:B------:R-:W-:Y:S02]  /*f6b0*/  @!P1 IMAD.IADD R217, R217, 0x1, -R247 ;  /* 0x00000001d9d99824 */ /* 0x000fe400078e0af7 */
[----:B------:R-:W3:Y:S04]  /*f6c0*/  LDL.LU R232, [R1+0x22c] ;  /* 0x00022c0001e87983 */ /* 0x000ee80000300800 */
[----:B------:R1:W-:Y:S04]  /*f6d0*/  STL [R1+0x3dc], R209 ;  /* 0x0003dcd101007387 */ /* 0x0003e80000100800 */
[----:B------:R-:W4:Y:S04]  /*f6e0*/  LDL.LU R203, [R1+0x394] ;  /* 0x0003940001cb7983 */ /* 0x000f280000300800 */
[----:B------:R-:W2:Y:S04]  /*f6f0*/  LDL.LU R206, [R1+0x390] ;  /* 0x0003900001ce7983 */ /* 0x000ea80000300800 */
[----:B------:R1:W-:Y:S04]  /*f700*/  STL [R1+0x3d8], R210 ;  /* 0x0003d8d201007387 */ /* 0x0003e80000100800 */
[----:B------:R-:W3:Y:S04]  /*f710*/  LDL.LU R208, [R1+0x38c] ;  /* 0x00038c0001d07983 */ /* 0x000ee80000300800 */
[----:B-1----:R-:W3:Y:S04]  /*f720*/  LDL.LU R209, [R1+0x388] ;  /* 0x0003880001d17983 */ /* 0x002ee80000300800 */
[----:B------:R1:W-:Y:S04]  /*f730*/  STL [R1+0x3d4], R217 ;  /* 0x0003d4d901007387 */ /* 0x0003e80000100800 */
[----:B------:R-:W3:Y:S04]  /*f740*/  LDL.LU R210, [R1+0x384] ;  /* 0x0003840001d27983 */ /* 0x000ee80000300800 */
[----:B-1----:R-:W3:Y:S01]  /*f750*/  LDL.LU R217, [R1+0x380] ;  /* 0x0003800001d97983 */ /* 0x002ee20000300800 */
[----:B------:R-:W-:-:S02]  /*f760*/  ISETP.GT.U32.AND P5, PT, R247, R199, PT ;  /* 0x000000c7f700720c */ /* 0x000fc40003fa4070 */
[C---:B------:R-:W-:Y:S02]  /*f770*/  ISETP.GT.U32.AND P4, PT, R247.reuse, R218, PT ;  /* 0x000000daf700720c */ /* 0x040fe40003f84070 */
[----:B------:R-:W-:-:S09]  /*f780*/  ISETP.GT.U32.AND P3, PT, R247, R212, PT ;  /* 0x000000d4f700720c */ /* 0x000fd20003f64070 */
[--C-:B------:R-:W-:Y:S01]  /*f790*/  @!P5 IMAD.IADD R199, R199, 0x1, -R247.reuse ;  /* 0x00000001c7c7d824 */ /* 0x100fe200078e0af7 */
[C---:B------:R-:W-:Y:S01]  /*f7a0*/  ISETP.GT.U32.AND P5, PT, R247.reuse, R219, PT ;  /* 0x000000dbf700720c */ /* 0x040fe20003fa4070 */
[--C-:B------:R-:W-:Y:S01]  /*f7b0*/  @!P4 IMAD.IADD R218, R218, 0x1, -R247.reuse ;  /* 0x00000001dadac824 */ /* 0x100fe200078e0af7 */
[----:B------:R-:W-:Y:S01]  /*f7c0*/  ISETP.GT.U32.AND P4, PT, R247, R213, PT ;  /* 0x000000d5f700720c */ /* 0x000fe20003f84070 */
[----:B------:R-:W-:-:S03]  /*f7d0*/  @!P3 IMAD.IADD R212, R212, 0x1, -R247 ;  /* 0x00000001d4d4b824 */ /* 0x000fc600078e0af7 */
[C---:B------:R-:W-:Y:S02]  /*f7e0*/  ISETP.GT.U32.AND P3, PT, R247.reuse, R218, PT ;  /* 0x000000daf700720c */ /* 0x040fe40003f64070 */
[C---:B------:R-:W-:Y:S02]  /*f7f0*/  ISETP.GT.U32.AND P2, PT, R247.reuse, R201, PT ;  /* 0x000000c9f700720c */ /* 0x040fe40003f44070 */
[----:B------:R-:W-:-:S03]  /*f800*/  ISETP.GT.U32.AND P0, PT, R247, R202, PT ;  /* 0x000000caf700720c */ /* 0x000fc60003f04070 */
[--C-:B------:R-:W-:Y:S01]  /*f810*/  @!P5 IMAD.IADD R219, R219, 0x1, -R247.reuse ;  /* 0x00000001dbdbd824 */ /* 0x100fe200078e0af7 */
[----:B------:R-:W-:Y:S01]  /*f820*/  ISETP.GT.U32.AND P5, PT, R247, R200, PT ;  /* 0x000000c8f700720c */ /* 0x000fe20003fa4070 */
[--C-:B------:R-:W-:Y:S01]  /*f830*/  @!P4 IMAD.IADD R213, R213, 0x1, -R247.reuse ;  /* 0x00000001d5d5c824 */ /* 0x100fe200078e0af7 */
[C---:B------:R-:W-:Y:S02]  /*f840*/  ISETP.GT.U32.AND P4, PT, R247.reuse, R199, PT ;  /* 0x000000c7f700720c */ /* 0x040fe40003f84070 */
[C---:B------:R-:W-:Y:S01]  /*f850*/  ISETP.GT.U32.AND P1, PT, R247.reuse, R211, PT ;  /* 0x000000d3f700720c */ /* 0x040fe20003f24070 */
[--C-:B------:R-:W-:Y:S01]  /*f860*/  @!P3 IMAD.IADD R218, R218, 0x1, -R247.reuse ;  /* 0x00000001dadab824 */ /* 0x100fe200078e0af7 */
[----:B------:R-:W-:Y:S01]  /*f870*/  ISETP.GT.U32.AND P3, PT, R247, R212, PT ;  /* 0x000000d4f700720c */ /* 0x000fe20003f64070 */
[--C-:B------:R-:W-:Y:S01]  /*f880*/  @!P2 IMAD.IADD R201, R201, 0x1, -R247.reuse ;  /* 0x00000001c9c9a824 */ /* 0x100fe200078e0af7 */
[C---:B------:R-:W-:Y:S01]  /*f890*/  ISETP.GT.U32.AND P6, PT, R247.reuse, R219, PT ;  /* 0x000000dbf700720c */ /* 0x040fe20003fc4070 */
[----:B------:R-:W-:Y:S01]  /*f8a0*/  @!P0 IMAD.IADD R202, R202, 0x1, -R247 ;  /* 0x00000001caca8824 */ /* 0x000fe200078e0af7 */
[----:B------:R-:W-:-:S03]  /*f8b0*/  ISETP.GT.U32.AND P2, PT, R247, R207, PT ;  /* 0x000000cff700720c */ /* 0x000fc60003f44070 */
[--C-:B------:R-:W-:Y:S01]  /*f8c0*/  @!P5 IMAD.IADD R200, R200, 0x1, -R247.reuse ;  /* 0x00000001c8c8d824 */ /* 0x100fe200078e0af7 */
[C---:B------:R-:W-:Y:S02]  /*f8d0*/  ISETP.GT.U32.AND P5, PT, R247.reuse, R205, PT ;  /* 0x000000cdf700720c */ /* 0x040fe40003fa4070 */
[----:B------:R-:W-:Y:S01]  /*f8e0*/  ISETP.GT.U32.AND P0, PT, R247, R214, PT ;  /* 0x000000d6f700720c */ /* 0x000fe20003f04070 */
[--C-:B------:R-:W-:Y:S01]  /*f8f0*/  @!P4 IMAD.IADD R199, R199, 0x1, -R247.reuse ;  /* 0x00000001c7c7c824 */ /* 0x100fe200078e0af7 */
[----:B------:R-:W-:Y:S01]  /*f900*/  ISETP.GT.U32.AND P4, PT, R247, R213, PT ;  /* 0x000000d5f700720c */ /* 0x000fe20003f84070 */
[--C-:B------:R-:W-:Y:S01]  /*f910*/  @!P1 IMAD.IADD R211, R211, 0x1, -R247.reuse ;  /* 0x00000001d3d39824 */ /* 0x100fe200078e0af7 */
[C---:B------:R-:W-:Y:S01]  /*f920*/  ISETP.GT.U32.AND P1, PT, R247.reuse, R215, PT ;  /* 0x000000d7f700720c */ /* 0x040fe20003f24070 */
[----:B------:R1:W-:Y:S01]  /*f930*/  STL [R1+0x3d0], R218 ;  /* 0x0003d0da01007387 */ /* 0x0003e20000100800 */
[--C-:B------:R-:W-:Y:S01]  /*f940*/  @!P3 IMAD.IADD R212, R212, 0x1, -R247.reuse ;  /* 0x00000001d4d4b824 */ /* 0x100fe200078e0af7 */
[----:B------:R-:W-:Y:S01]  /*f950*/  ISETP.GT.U32.AND P3, PT, R247, R216, PT ;  /* 0x000000d8f700720c */ /* 0x000fe20003f64070 */
[----:B------:R-:W-:-:S02]  /*f960*/  @!P6 IMAD.IADD R219, R219, 0x1, -R247 ;  /* 0x00000001dbdbe824 */ /* 0x000fc400078e0af7 */
[--C-:B------:R-:W-:Y:S01]  /*f970*/  @!P2 IMAD.IADD R207, R207, 0x1, -R247.reuse ;  /* 0x00000001cfcfa824 */ /* 0x100fe200078e0af7 */
[----:B-1----:R-:W3:Y:S01]  /*f980*/  LDL.LU R218, [R1+0x37c] ;  /* 0x00037c0001da7983 */ /* 0x002ee20000300800 */
[--C-:B------:R-:W-:Y:S02]  /*f990*/  @!P5 IMAD.IADD R205, R205, 0x1, -R247.reuse ;  /* 0x00000001cdcdd824 */ /* 0x100fe400078e0af7 */
[--C-:B------:R-:W-:Y:S02]  /*f9a0*/  @!P0 IMAD.IADD R214, R214, 0x1, -R247.reuse ;  /* 0x00000001d6d68824 */ /* 0x100fe400078e0af7 */
[--C-:B------:R-:W-:Y:S01]  /*f9b0*/  @!P4 IMAD.IADD R213, R213, 0x1, -R247.reuse ;  /* 0x00000001d5d5c824 */ /* 0x100fe200078e0af7 */
[----:B------:R-:W-:Y:S01]  /*f9c0*/  ISETP.GT.U32.AND P4, PT, R247, R222, PT ;  /* 0x000000def700720c */ /* 0x000fe20003f84070 */
[--C-:B------:R-:W-:Y:S02]  /*f9d0*/  @!P1 IMAD.IADD R215, R215, 0x1, -R247.reuse ;  /* 0x00000001d7d79824 */ /* 0x100fe400078e0af7 */
[--C-:B------:R-:W-:Y:S01]  /*f9e0*/  @!P3 IMAD.IADD R216, R216, 0x1, -R247.reuse ;  /* 0x00000001d8d8b824 */ /* 0x100fe200078e0af7 */
[----:B------:R1:W-:Y:S04]  /*f9f0*/  STL [R1+0x3cc], R199 ;  /* 0x0003ccc701007387 */ /* 0x0003e80000100800 */
[----:B-1----:R-:W3:Y:S04]  /*fa00*/  LDL.LU R199, [R1+0x53e0] ;  /* 0x0053e00001c77983 */ /* 0x002ee80000300800 */
[----:B------:R1:W-:Y:S01]  /*fa10*/  STL [R1+0x3c8], R200 ;  /* 0x0003c8c801007387 */ /* 0x0003e20000100800 */
[----:B------:R-:W-:-:S03]  /*fa20*/  @!P4 IMAD.IADD R222, R222, 0x1, -R247 ;  /* 0x00000001dedec824 */ /* 0x000fc600078e0af7 */
[----:B-1----:R-:W3:Y:S04]  /*fa30*/  LDL.LU R200, [R1+0x53dc] ;  /* 0x0053dc0001c87983 */ /* 0x002ee80000300800 */
[----:B------:R1:W-:Y:S01]  /*fa40*/  STL [R1+0x3c4], R201 ;  /* 0x0003c4c901007387 */ /* 0x0003e20000100800 */
[----:B------:R-:W-:-:S03]  /*fa50*/  IMAD.HI.U32 R204, R204, R252, RZ ;  /* 0x000000fccccc7227 */ /* 0x000fc600078e00ff */
[----:B-1----:R-:W3:Y:S04]  /*fa60*/  LDL.LU R201, [R1+0x53d8] ;  /* 0x0053d80001c97983 */ /* 0x002ee80000300800 */
[----:B------:R1:W-:Y:S04]  /*fa70*/  STL [R1+0x3c0], R202 ;  /* 0x0003c0ca01007387 */ /* 0x0003e80000100800 */
[----:B-1----:R-:W3:Y:S04]  /*fa80*/  LDL.LU R202, [R1+0x53d4] ;  /* 0x0053d40001ca7983 */ /* 0x002ee80000300800 */
[----:B------:R-:W-:Y:S04]  /*fa90*/  STL [R1+0x3bc], R211 ;  /* 0x0003bcd301007387 */ /* 0x000fe80000100800 */
[----:B------:R-:W-:Y:S04]  /*faa0*/  STL [R1+0x3b8], R212 ;  /* 0x0003b8d401007387 */ /* 0x000fe80000100800 */
[----:B------:R-:W-:Y:S04]  /*fab0*/  STL [R1+0x3b4], R213 ;  /* 0x0003b4d501007387 */ /* 0x000fe80000100800 */
[----:B------:R1:W-:Y:S01]  /*fac0*/  STL [R1+0x3b0], R219 ;  /* 0x0003b0db01007387 */ /* 0x0003e20000100800 */
[----:B------:R-:W-:-:S03]  /*fad0*/  IMAD.MOV R204, RZ, RZ, -R204 ;  /* 0x000000ffffcc7224 */ /* 0x000fc600078e0acc */
[----:B-1----:R-:W3:Y:S04]  /*fae0*/  LDL.LU R219, [R1+0x378] ;  /* 0x0003780001db7983 */ /* 0x002ee80000300800 */
[----:B------:R-:W3:Y:S04]  /*faf0*/  LDL.LU R211, [R1+0x374] ;  /* 0x0003740001d37983 */ /* 0x000ee80000300800 */
[----:B------:R-:W3:Y:S04]  /*fb00*/  LDL.LU R212, [R1+0x370] ;  /* 0x0003700001d47983 */ /* 0x000ee80000300800 */
[----:B------:R-:W3:Y:S01]  /*fb10*/  LDL.LU R213, [R1+0x36c] ;  /* 0x00036c0001d57983 */ /* 0x000ee20000300800 */
[----:B------:R-:W-:Y:S01]  /*fb20*/  IMAD R252, R0, R204, R252 ;  /* 0x000000cc00fc7224 */ /* 0x000fe200078e02fc */
[----:B----4-:R-:W-:-:S02]  /*fb30*/  ISETP.GT.U32.AND P6, PT, R247, R203, PT ;  /* 0x000000cbf700720c */ /* 0x010fc40003fc4070 */
[C---:B--2---:R-:W-:Y:S02]  /*fb40*/  ISETP.GT.U32.AND P5, PT, R247.reuse, R206, PT ;  /* 0x000000cef700720c */ /* 0x044fe40003fa4070 */
[C---:B---3--:R-:W-:Y:S02]  /*fb50*/  ISETP.GT.U32.AND P2, PT, R247.reuse, R208, PT ;  /* 0x000000d0f700720c */ /* 0x048fe40003f44070 */
[----:B------:R-:W-:-:S07]  /*fb60*/  ISETP.GT.U32.AND P0, PT, R247, R209, PT ;  /* 0x000000d1f700720c */ /* 0x000fce0003f04070 */
[--C-:B------:R-:W-:Y:S01]  /*fb70*/  @!P6 IMAD.IADD R203, R203, 0x1, -R247.reuse ;  /* 0x00000001cbcbe824 */ /* 0x100fe200078e0af7 */
[C---:B------:R-:W-:Y:S01]  /*fb80*/  ISETP.GT.U32.AND P1, PT, R247.reuse, R210, PT ;  /* 0x000000d2f700720c */ /* 0x040fe20003f24070 */
[--C-:B------:R-:W-:Y:S01]  /*fb90*/  @!P5 IMAD.IADD R206, R206, 0x1, -R247.reuse ;  /* 0x00000001ceced824 */ /* 0x100fe200078e0af7 */
[C---:B------:R-:W-:Y:S02]  /*fba0*/  ISETP.GT.U32.AND P6, PT, R247.reuse, R205, PT ;  /* 0x000000cdf700720c */ /* 0x040fe40003fc4070 */
[C---:B------:R-:W-:Y:S01]  /*fbb0*/  ISETP.GT.U32.AND P3, PT, R247.reuse, R217, PT ;  /* 0x000000d9f700720c */ /* 0x040fe20003f64070 */
[--C-:B------:R-:W-:Y:S01]  /*fbc0*/  @!P2 IMAD.IADD R208, R208, 0x1, -R247.reuse ;  /* 0x00000001d0d0a824 */ /* 0x100fe200078e0af7 */
[----:B------:R-:W-:Y:S01]  /*fbd0*/  ISETP.GT.U32.AND P5, PT, R247, R207, PT ;  /* 0x000000cff700720c */ /* 0x000fe20003fa4070 */
[----:B------:R-:W-:Y:S01]  /*fbe0*/  @!P0 IMAD.IADD R209, R209, 0x1, -R247 ;  /* 0x00000001d1d18824 */ /* 0x000fe200078e0af7 */
[C---:B------:R-:W-:Y:S02]  /*fbf0*/  ISETP.GT.U32.AND P2, PT, R247.reuse, R214, PT ;  /* 0x000000d6f700720c */ /* 0x040fe40003f44070 */
[----:B------:R-:W-:-:S03]  /*fc00*/  ISETP.GT.U32.AND P0, PT, R247, R215, PT ;  /* 0x000000d7f700720c */ /* 0x000fc60003f04070 */
[--C-:B------:R-:W-:Y:S01]  /*fc10*/  @!P1 IMAD.IADD R210, R210, 0x1, -R247.reuse ;  /* 0x00000001d2d29824 */ /* 0x100fe200078e0af7 */
[----:B------:R-:W-:Y:S01]  /*fc20*/  ISETP.GT.U32.AND P1, PT, R247, R216, PT ;  /* 0x000000d8f700720c */ /* 0x000fe20003f24070 */
[--C-:B------:R-:W-:Y:S02]  /*fc30*/  @!P6 IMAD.IADD R205, R205, 0x1, -R247.reuse ;  /* 0x00000001cdcde824 */ /* 0x100fe400078e0af7 */
[--C-:B------:R-:W-:Y:S01]  /*fc40*/  @!P3 IMAD.IADD R217, R217, 0x1, -R247.reuse ;  /* 0x00000001d9d9b824 */ /* 0x100fe200078e0af7 */
[----:B------:R-:W-:Y:S01]  /*fc50*/  ISETP.GT.U32.AND P3, PT, R247, R222, PT ;  /* 0x000000def700720c */ /* 0x000fe20003f64070 */
[--C-:B------:R-:W-:Y:S02]  /*fc60*/  @!P5 IMAD.IADD R207, R207, 0x1, -R247.reuse ;  /* 0x00000001cfcfd824 */ /* 0x100fe400078e0af7 */
[--C-:B------:R-:W-:Y:S02]  /*fc70*/  @!P2 IMAD.IADD R214, R214, 0x1, -R247.reuse ;  /* 0x00000001d6d6a824 */ /* 0x100fe400078e0af7 */
[--C-:B------:R-:W-:Y:S01]  /*fc80*/  @!P0 IMAD.IADD R215, R215, 0x1, -R247.reuse ;  /* 0x00000001d7d78824 */ /* 0x100fe200078e0af7 */
[----:B------:R1:W-:Y:S03]  /*fc90*/  STL [R1+0x3ac], R205 ;  /* 0x0003accd01007387 */ /* 0x0003e60000100800 */
[--C-:B------:R-:W-:Y:S01]  /*fca0*/  @!P1 IMAD.IADD R216, R216, 0x1, -R247.reuse ;  /* 0x00000001d8d89824 */ /* 0x100fe200078e0af7 */
[----:B------:R2:W-:Y:S04]  /*fcb0*/  STL [R1+0x3a8], R207 ;  /* 0x0003a8cf01007387 */ /* 0x0005e80000100800 */
[----:B------:R3:W-:Y:S01]  /*fcc0*/  STL [R1+0x3a4], R214 ;  /* 0x0003a4d601007387 */ /* 0x0007e20000100800 */
[----:B------:R-:W-:-:S03]  /*fcd0*/  @!P3 IMAD.IADD R222, R222, 0x1, -R247 ;  /* 0x00000001dedeb824 */ /* 0x000fc600078e0af7 */
[----:B------:R4:W-:Y:S04]  /*fce0*/  STL [R1+0x3a0], R215 ;  /* 0x0003a0d701007387 */ /* 0x0009e80000100800 */
[----:B------:R-:W3:Y:S04]  /*fcf0*/  LDL.LU R204, [R1+0x360] ;  /* 0x0003600001cc7983 */ /* 0x000ee80000300800 */
[----:B-1----:R-:W3:Y:S04]  /*fd00*/  LDL.LU R205, [R1+0x35c] ;  /* 0x00035c0001cd7983 */ /* 0x002ee80000300800 */
[----:B------:R1:W-:Y:S04]  /*fd10*/  STL [R1+0x39c], R216 ;  /* 0x00039cd801007387 */ /* 0x0003e80000100800 */
[----:B--2---:R-:W2:Y:S04]  /*fd20*/  LDL.LU R207, [R1+0x358] ;  /* 0x0003580001cf7983 */ /* 0x004ea80000300800 */
[----:B---3--:R-:W3:Y:S04]  /*fd30*/  LDL.LU R214, [R1+0x354] ;  /* 0x0003540001d67983 */ /* 0x008ee80000300800 */
[----:B------:R1:W-:Y:S04]  /*fd40*/  STL [R1+0x398], R222 ;  /* 0x000398de01007387 */ /* 0x0003e80000100800 */
[----:B----4-:R-:W4:Y:S04]  /*fd50*/  LDL.LU R215, [R1+0x350] ;  /* 0x0003500001d77983 */ /* 0x010f280000300800 */
[----:B-1----:R-:W4:Y:S01]  /*fd60*/  LDL.LU R216, [R1+0x34c] ;  /* 0x00034c0001d87983 */ /* 0x002f220000300800 */
[----:B------:R-:W-:-:S02]  /*fd70*/  ISETP.GT.U32.AND P4, PT, R247, R218, PT ;  /* 0x000000daf700720c */ /* 0x000fc40003f84070 */
[C---:B------:R-:W-:Y:S01]  /*fd80*/  ISETP.GT.U32.AND P5, PT, R247.reuse, R206, PT ;  /* 0x000000cef700720c */ /* 0x040fe20003fa4070 */
[----:B------:R-:W4:Y:S01]  /*fd90*/  LDL.LU R222, [R1+0x348] ;  /* 0x0003480001de7983 */ /* 0x000f220000300800 */
[C---:B------:R-:W-:Y:S02]  /*fda0*/  ISETP.GT.U32.AND P2, PT, R247.reuse, R208, PT ;  /* 0x000000d0f700720c */ /* 0x040fe40003f44070 */
[----:B------:R-:W-:-:S07]  /*fdb0*/  ISETP.GT.U32.AND P0, PT, R247, R209, PT ;  /* 0x000000d1f700720c */ /* 0x000fce0003f04070 */
[--C-:B------:R-:W-:Y:S01]  /*fdc0*/  @!P4 IMAD.IADD R218, R218, 0x1, -R247.reuse ;  /* 0x00000001dadac824 */ /* 0x100fe200078e0af7 */
[----:B------:R-:W-:Y:S01]  /*fdd0*/  ISETP.GT.U32.AND P4, PT, R247, R203, PT ;  /* 0x000000cbf700720c */ /* 0x000fe20003f84070 */
[----:B------:R-:W-:-:S03]  /*fde0*/  @!P5 IMAD.IADD R206, R206, 0x1, -R247 ;  /* 0x00000001ceced824 */ /* 0x000fc600078e0af7 */
[C---:B------:R-:W-:Y:S01]  /*fdf0*/  ISETP.GT.U32.AND P6, PT, R247.reuse, R218, PT ;  /* 0x000000daf700720c */ /* 0x040fe20003fc4070 */
[--C-:B------:R-:W-:Y:S01]  /*fe00*/  @!P2 IMAD.IADD R208, R208, 0x1, -R247.reuse ;  /* 0x00000001d0d0a824 */ /* 0x100fe200078e0af7 */
[----:B------:R-:W-:Y:S01]  /*fe10*/  ISETP.GT.U32.AND P1, PT, R247, R210, PT ;  /* 0x000000d2f700720c */ /* 0x000fe20003f24070 */
[----:B------:R-:W-:-:S06]  /*fe20*/  @!P0 IMAD.IADD R209, R209, 0x1, -R247 ;  /* 0x00000001d1d18824 */ /* 0x000fcc00078e0af7 */
[----:B------:R-:W-:Y:S01]  /*fe30*/  @!P4 IMAD.IADD R203, R203, 0x1, -R247 ;  /* 0x00000001cbcbc824 */ /* 0x000fe200078e0af7 */
[----:B------:R-:W-:-:S03]  /*fe40*/  ISETP.GT.U32.AND P3, PT, R247, R217, PT ;  /* 0x000000d9f700720c */ /* 0x000fc60003f64070 */
[--C-:B------:R-:W-:Y:S02]  /*fe50*/  @!P6 IMAD.IADD R218, R218, 0x1, -R247.reuse ;  /* 0x00000001dadae824 */ /* 0x100fe400078e0af7 */
[--C-:B------:R-:W-:Y:S01]  /*fe60*/  @!P1 IMAD.IADD R210, R210, 0x1, -R247.reuse ;  /* 0x00000001d2d29824 */ /* 0x100fe200078e0af7 */
[----:B------:R-:W-:Y:S01]  /*fe70*/  ISETP.GT.U32.AND P1, PT, R247, R220, PT ;  /* 0x000000dcf700720c */ /* 0x000fe20003f24070 */
[----:B------:R1:W-:Y:S06]  /*fe80*/  STL [R1+0x394], R203 ;  /* 0x000394cb01007387 */ /* 0x0003ec0000100800 */
[--C-:B------:R-:W-:Y:S01]  /*fe90*/  @!P3 IMAD.IADD R217, R217, 0x1, -R247.reuse ;  /* 0x00000001d9d9b824 */ /* 0x100fe200078e0af7 */
[C---:B------:R-:W-:Y:S01]  /*fea0*/  ISETP.GT.U32.AND P3, PT, R247.reuse, R221, PT ;  /* 0x000000ddf700720c */ /* 0x040fe20003f64070 */
[----:B-1----:R-:W4:Y:S04]  /*feb0*/  LDL.LU R203, [R1+0x53d0] ;  /* 0x0053d00001cb7983 */ /* 0x002f280000300800 */
[----:B------:R-:W-:Y:S01]  /*fec0*/  @!P1 IMAD.IADD R220, R220, 0x1, -R247 ;  /* 0x00000001dcdc9824 */ /* 0x000fe200078e0af7 */
[----:B------:R-:W-:Y:S01]  /*fed0*/  STL [R1+0x390], R206 ;  /* 0x000390ce01007387 */ /* 0x000fe20000100800 */
[----:B------:R-:W-:-:S02]  /*fee0*/  ISETP.GT.U32.AND P4, PT, R247, R219, PT ;  /* 0x000000dbf700720c */ /* 0x000fc40003f84070 */
[C---:B------:R-:W-:Y:S02]  /*fef0*/  ISETP.GT.U32.AND P5, PT, R247.reuse, R211, PT ;  /* 0x000000d3f700720c */ /* 0x040fe40003fa4070 */
[C---:B------:R-:W-:Y:S02]  /*ff00*/  ISETP.GT.U32.AND P2, PT, R247.reuse, R212, PT ;  /* 0x000000d4f700720c */ /* 0x040fe40003f44070 */
[----:B------:R-:W-:-:S07]  /*ff10*/  ISETP.GT.U32.AND P0, PT, R247, R213, PT ;  /* 0x000000d5f700720c */ /* 0x000fce0003f04070 */
[--C-:B------:R-:W-:Y:S02]  /*ff20*/  @!P4 IMAD.IADD R219, R219, 0x1, -R247.reuse ;  /* 0x00000001dbdbc824 */ /* 0x100fe400078e0af7 */
[--C-:B------:R-:W-:Y:S02]  /*ff30*/  @!P5 IMAD.IADD R211, R211, 0x1, -R247.reuse ;  /* 0x00000001d3d3d824 */ /* 0x100fe400078e0af7 */
[--C-:B------:R-:W-:Y:S02]  /*ff40*/  @!P2 IMAD.IADD R212, R212, 0x1, -R247.reuse ;  /* 0x00000001d4d4a824 */ /* 0x100fe400078e0af7 */
[--C-:B------:R-:W-:Y:S01]  /*ff50*/  @!P0 IMAD.IADD R213, R213, 0x1, -R247.reuse ;  /* 0x00000001d5d58824 */ /* 0x100fe200078e0af7 */
[----:B------:R1:W-:Y:S04]  /*ff60*/  STL [R1+0x38c], R208 ;  /* 0x00038cd001007387 */ /* 0x0003e80000100800 */
[----:B------:R-:W-:Y:S04]  /*ff70*/  STL [R1+0x388], R209 ;  /* 0x000388d101007387 */ /* 0x000fe80000100800 */
[----:B------:R1:W-:Y:S04]  /*ff80*/  STL [R1+0x384], R210 ;  /* 0x000384d201007387 */ /* 0x0003e80000100800 */
[----:B------:R1:W-:Y:S04]  /*ff90*/  STL [R1+0x380], R217 ;  /* 0x000380d901007387 */ /* 0x0003e80000100800 */
[----:B------:R1:W-:Y:S01]  /*ffa0*/  STL [R1+0x37c], R218 ;  /* 0x00037cda01007387 */ /* 0x0003e20000100800 */
[----:B------:R-:W-:-:S03]  /*ffb0*/  @!P3 IMAD.IADD R221, R221, 0x1, -R247 ;  /* 0x00000001ddddb824 */ /* 0x000fc600078e0af7 */
[----:B-1----:R-:W4:Y:S04]  /*ffc0*/  LDL.LU R208, [R1+0x344] ;  /* 0x0003440001d07983 */ /* 0x002f280000300800 */
[----:B------:R-:W4:Y:S04]  /*ffd0*/  LDL.LU R210, [R1+0x340] ;  /* 0x0003400001d27983 */ /* 0x000f280000300800 */
[----:B------:R-:W4:Y:S04]  /*ffe0*/  LDL.LU R217, [R1+0x33c] ;  /* 0x00033c0001d97983 */ /* 0x000f280000300800 */
[----:B------:R-:W4:Y:S01]  /*fff0*/  LDL.LU R218, [R1+0x338] ;  /* 0x0003380001da7983 */ /* 0x000f220000300800 */
[----:B------:R-:W-:-:S02]  /*10000*/  ISETP.GT.U32.AND P6, PT, R247, R204, PT ;  /* 0x000000ccf700720c */ /* 0x000fc40003fc4070 */
[C---:B------:R-:W-:Y:S02]  /*10010*/  ISETP.GT.U32.AND P4, PT, R247.reuse, R205, PT ;  /* 0x000000cdf700720c */ /* 0x040fe40003f84070 */
[C---:B--2---:R-:W-:Y:S02]  /*10020*/  ISETP.GT.U32.AND P5, PT, R247.reuse, R207, PT ;  /* 0x000000cff700720c */ /* 0x044fe40003fa4070 */
[----:B---3--:R-:W-:-:S07]  /*10030*/  ISETP.GT.U32.AND P2, PT, R247, R214, PT ;  /* 0x000000d6f700720c */ /* 0x008fce0003f44070 */
[--C-:B------:R-:W-:Y:S01]  /*10040*/  @!P6 IMAD.IADD R204, R204, 0x1, -R247.reuse ;  /* 0x00000001cccce824 */ /* 0x100fe200078e0af7 */
[----:B----4-:R-:W-:Y:S01]  /*10050*/  ISETP.GT.U32.AND P0, PT, R247, R215, PT ;  /* 0x000000d7f700720c */ /* 0x010fe20003f04070 */
[--C-:B------:R-:W-:Y:S01]  /*10060*/  @!P4 IMAD.IADD R205, R205, 0x1, -R247.reuse ;  /* 0x00000001cdcdc824 */ /* 0x100fe200078e0af7 */
[----:B------:R-:W-:Y:S01]  /*10070*/  ISETP.GT.U32.AND P6, PT, R247, R219, PT ;  /* 0x000000dbf700720c */ /* 0x000fe20003fc4070 */
[--C-:B------:R-:W-:Y:S01]  /*10080*/  @!P5 IMAD.IADD R207, R207, 0x1, -R247.reuse ;  /* 0x00000001cfcfd824 */ /* 0x100fe200078e0af7 */
[C---:B------:R-:W-:Y:S01]  /*10090*/  ISETP.GT.U32.AND P4, PT, R247.reuse, R211, PT ;  /* 0x000000d3f700720c */ /* 0x040fe20003f84070 */
[----:B------:R-:W-:Y:S01]  /*100a0*/  @!P2 IMAD.IADD R214, R214, 0x1, -R247 ;  /* 0x00000001d6d6a824 */ /* 0x000fe200078e0af7 */
[C---:B------:R-:W-:Y:S02]  /*100b0*/  ISETP.GT.U32.AND P5, PT, R247.reuse, R212, PT ;  /* 0x000000d4f700720c */ /* 0x040fe40003fa4070 */
[C---:B------:R-:W-:Y:S02]  /*100c0*/  ISETP.GT.U32.AND P2, PT, R247.reuse, R213, PT ;  /* 0x000000d5f700720c */ /* 0x040fe40003f44070 */
[----:B------:R-:W-:-:S03]  /*100d0*/  ISETP.GT.U32.AND P1, PT, R247, R216, PT ;  /* 0x000000d8f700720c */ /* 0x000fc60003f24070 */
[--C-:B------:R-:W-:Y:S01]  /*100e0*/  @!P0 IMAD.IADD R215, R215, 0x1, -R247.reuse ;  /* 0x00000001d7d78824 */ /* 0x100fe200078e0af7 */
[----:B------:R-:W-:Y:S01]  /*100f0*/  ISETP.GT.U32.AND P0, PT, R247, R220, PT ;  /* 0x000000dcf700720c */ /* 0x000fe20003f04070 */
[--C-:B------:R-:W-:Y:S02]  /*10100*/  @!P6 IMAD.IADD R219, R219, 0x1, -R247.reuse ;  /* 0x00000001dbdbe824 */ /* 0x100fe400078e0af7 */
[--C-:B------:R-:W-:Y:S02]  /*10110*/  @!P4 IMAD.IADD R211, R211, 0x1, -R247.reuse ;  /* 0x00000001d3d3c824 */ /* 0x100fe400078e0af7 */
[--C-:B------:R-:W-:Y:S01]  /*10120*/  @!P5 IMAD.IADD R212, R212, 0x1, -R247.reuse ;  /* 0x00000001d4d4d824 */ /* 0x100fe200078e0af7 */
[----:B------:R1:W-:Y:S01]  /*10130*/  STL [R1+0x378], R219 ;  /* 0x000378db01007387 */ /* 0x0003e20000100800 */
[--C-:B------:R-:W-:Y:S02]  /*10140*/  @!P2 IMAD.IADD R213, R213, 0x1, -R247.reuse ;  /* 0x00000001d5d5a824 */ /* 0x100fe400078e0af7 */
[----:B------:R-:W-:Y:S01]  /*10150*/  @!P1 IMAD.IADD R216, R216, 0x1, -R247 ;  /* 0x00000001d8d89824 */ /* 0x000fe200078e0af7 */
[----:B------:R-:W-:-:S03]  /*10160*/  ISETP.GT.U32.AND P1, PT, R247, R221, PT ;  /* 0x000000ddf700720c */ /* 0x000fc60003f24070 */
[--C-:B------:R-:W-:Y:S01]  /*10170*/  @!P0 IMAD.IADD R220, R220, 0x1, -R247.reuse ;  /* 0x00000001dcdc8824 */ /* 0x100fe200078e0af7 */
[----:B-1----:R-:W2:Y:S04]  /*10180*/  LDL.LU R219, [R1+0x334] ;  /* 0x0003340001db7983 */ /* 0x002ea80000300800 */
[----:B------:R1:W-:Y:S04]  /*10190*/  STL [R1+0x374], R211 ;  /* 0x000374d301007387 */ /* 0x0003e80000100800 */
[----:B------:R3:W-:Y:S04]  /*101a0*/  STL [R1+0x370], R212 ;  /* 0x000370d401007387 */ /* 0x0007e80000100800 */
[----:B------:R4:W-:Y:S04]  /*101b0*/  STL [R1+0x36c], R213 ;  /* 0x00036cd501007387 */ /* 0x0009e80000100800 */
[----:B------:R-:W2:Y:S04]  /*101c0*/  LDL.LU R206, [R1+0x32c] ;  /* 0x00032c0001ce7983 */ /* 0x000ea80000300800 */
[----:B------:R-:W2:Y:S04]  /*101d0*/  LDL.LU R209, [R1+0x328] ;  /* 0x0003280001d17983 */ /* 0x000ea80000300800 */
[----:B------:R4:W-:Y:S04]  /*101e0*/  STL [R1+0x368], R220 ;  /* 0x000368dc01007387 */ /* 0x0009e80000100800 */
[----:B-1----:R-:W2:Y:S04]  /*101f0*/  LDL.LU R211, [R1+0x324] ;  /* 0x0003240001d37983 */ /* 0x002ea80000300800 */
[----:B---3--:R-:W3:Y:S01]  /*10200*/  LDL.LU R212, [R1+0x320] ;  /* 0x0003200001d47983 */ /* 0x008ee20000300800 */
[----:B------:R-:W-:-:S05]  /*10210*/  @!P1 IMAD.IADD R221, R221, 0x1, -R247 ;  /* 0x00000001dddd9824 */ /* 0x000fca00078e0af7 */
[----:B------:R1:W-:Y:S04]  /*10220*/  STL [R1+0x364], R221 ;  /* 0x000364dd01007387 */ /* 0x0003e80000100800 */
[----:B----4-:R-:W4:Y:S04]  /*10230*/  LDL.LU R213, [R1+0x31c] ;  /* 0x00031c0001d57983 */ /* 0x010f280000300800 */
[----:B------:R-:W4:Y:S01]  /*10240*/  LDL.LU R220, [R1+0x318] ;  /* 0x0003180001dc7983 */ /* 0x000f220000300800 */
[C---:B------:R-:W-:Y:S02]  /*10250*/  ISETP.GT.U32.AND P3, PT, R247.reuse, R222, PT ;  /* 0x000000def700720c */ /* 0x040fe40003f64070 */
[C---:B------:R-:W-:Y:S01]  /*10260*/  ISETP.GT.U32.AND P4, PT, R247.reuse, R205, PT ;  /* 0x000000cdf700720c */ /* 0x040fe20003f84070 */
[----:B-1----:R-:W4:Y:S01]  /*10270*/  LDL.LU R221, [R1+0x314] ;  /* 0x0003140001dd7983 */ /* 0x002f220000300800 */
[----:B------:R-:W-:-:S09]  /*10280*/  ISETP.GT.U32.AND P5, PT, R247, R207, PT ;  /* 0x000000cff700720c */ /* 0x000fd20003fa4070 */
[--C-:B------:R-:W-:Y:S01]  /*10290*/  @!P3 IMAD.IADD R222, R222, 0x1, -R247.reuse ;  /* 0x00000001dedeb824 */ /* 0x100fe200078e0af7 */
[C---:B------:R-:W-:Y:S02]  /*102a0*/  ISETP.GT.U32.AND P3, PT, R247.reuse, R204, PT ;  /* 0x000000ccf700720c */ /* 0x040fe40003f64070 */
[----:B------:R-:W-:Y:S01]  /*102b0*/  ISETP.GT.U32.AND P2, PT, R247, R214, PT ;  /* 0x000000d6f700720c */ /* 0x000fe20003f44070 */
[--C-:B------:R-:W-:Y:S01]  /*102c0*/  @!P4 IMAD.IADD R205, R205, 0x1, -R247.reuse ;  /* 0x00000001cdcdc824 */ /* 0x100fe200078e0af7 */
[----:B------:R-:W-:Y:S01]  /*102d0*/  ISETP.GT.U32.AND P6, PT, R247, R222, PT ;  /* 0x000000def700720c */ /* 0x000fe20003fc4070 */
[----:B------:R-:W-:Y:S01]  /*102e0*/  @!P5 IMAD.IADD R207, R207, 0x1, -R247 ;  /* 0x00000001cfcfd824 */ /* 0x000fe200078e0af7 */
[----:B------:R-:W-:-:S07]  /*102f0*/  ISETP.GT.U32.AND P0, PT, R247, R215, PT ;  /* 0x000000d7f700720c */ /* 0x000fce0003f04070 */
[--C-:B------:R-:W-:Y:S01]  /*10300*/  @!P3 IMAD.IADD R204, R204, 0x1, -R247.reuse ;  /* 0x00000001ccccb824 */ /* 0x100fe200078e0af7 */
[----:B------:R-:W-:Y:S01]  /*10310*/  ISETP.GT.U32.AND P1, PT, R247, R216, PT ;  /* 0x000000d8f700720c */ /* 0x000fe20003f24070 */
[--C-:B------:R-:W-:Y:S02]  /*10320*/  @!P2 IMAD.IADD R214, R214, 0x1, -R247.reuse ;  /* 0x00000001d6d6a824 */ /* 0x100fe400078e0af7 */
[--C-:B------:R-:W-:Y:S02]  /*10330*/  @!P6 IMAD.IADD R222, R222, 0x1, -R247.reuse ;  /* 0x00000001dedee824 */ /* 0x100fe400078e0af7 */
[----:B------:R-:W-:Y:S01]  /*10340*/  @!P0 IMAD.IADD R215, R215, 0x1, -R247 ;  /* 0x00000001d7d78824 */ /* 0x000fe200078e0af7 */
[C---:B------:R-:W-:Y:S02]  /*10350*/  ISETP.GT.U32.AND P3, PT, R247.reuse, R208, PT ;  /* 0x000000d0f700720c */ /* 0x040fe40003f64070 */
[C---:B------:R-:W-:Y:S02]  /*10360*/  ISETP.GT.U32.AND P4, PT, R247.reuse, R210, PT ;  /* 0x000000d2f700720c */ /* 0x040fe40003f84070 */
[----:B------:R-:W-:-:S02]  /*10370*/  ISETP.GT.U32.AND P5, PT, R247, R217, PT ;  /* 0x000000d9f700720c */ /* 0x000fc40003fa4070 */
[----:B------:R-:W-:-:S07]  /*10380*/  ISETP.GT.U32.AND P2, PT, R247, R218, PT ;  /* 0x000000daf700720c */ /* 0x000fce0003f44070 */
[--C-:B------:R-:W-:Y:S02]  /*10390*/  @!P3 IMAD.IADD R208, R208, 0x1, -R247.reuse ;  /* 0x00000001d0d0b824 */ /* 0x100fe400078e0af7 */
[--C-:B------:R-:W-:Y:S02]  /*103a0*/  @!P4 IMAD.IADD R210, R210, 0x1, -R247.reuse ;  /* 0x00000001d2d2c824 */ /* 0x100fe400078e0af7 */
[--C-:B------:R-:W-:Y:S02]  /*103b0*/  @!P5 IMAD.IADD R217, R217, 0x1, -R247.reuse ;  /* 0x00000001d9d9d824 */ /* 0x100fe400078e0af7 */
[--C-:B------:R-:W-:Y:S01]  /*103c0*/  @!P1 IMAD.IADD R216, R216, 0x1, -R247.reuse ;  /* 0x00000001d8d89824 */ /* 0x100fe200078e0af7 */
[----:B------:R-:W-:Y:S01]  /*103d0*/  ISETP.GT.U32.AND P1, PT, R247, R223, PT ;  /* 0x000000dff700720c */ /* 0x000fe20003f24070 */
[--C-:B------:R-:W-:Y:S01]  /*103e0*/  @!P2 IMAD.IADD R218, R218, 0x1, -R247.reuse ;  /* 0x00000001dadaa824 */ /* 0x100fe200078e0af7 */
[----:B------:R1:W-:Y:S04]  /*103f0*/  STL [R1+0x360], R204 ;  /* 0x000360cc01007387 */ /* 0x0003e80000100800 */
[----:B-1----:R-:W4:Y:S04]  /*10400*/  LDL.LU R204, [R1+0x53cc] ;  /* 0x0053cc0001cc7983 */ /* 0x002f280000300800 */
[----:B------:R1:W-:Y:S03]  /*10410*/  STL [R1+0x35c], R205 ;  /* 0x00035ccd01007387 */ /* 0x0003e60000100800 */
[----:B------:R-:W-:Y:S01]  /*10420*/  @!P1 IMAD.IADD R223, R223, 0x1, -R247 ;  /* 0x00000001dfdf9824 */ /* 0x000fe200078e0af7 */
[----:B-1----:R-:W4:Y:S04]  /*10430*/  LDL.LU R205, [R1+0x53c8] ;  /* 0x0053c80001cd7983 */ /* 0x002f280000300800 */
[----:B------:R-:W-:Y:S04]  /*10440*/  STL [R1+0x358], R207 ;  /* 0x000358cf01007387 */ /* 0x000fe80000100800 */
[----:B------:R-:W-:Y:S04]  /*10450*/  STL [R1+0x354], R214 ;  /* 0x000354d601007387 */ /* 0x000fe80000100800 */
[----:B------:R-:W-:Y:S04]  /*10460*/  STL [R1+0x350], R215 ;  /* 0x000350d701007387 */ /* 0x000fe80000100800 */
[----:B------:R-:W-:Y:S04]  /*10470*/  STL [R1+0x34c], R216 ;  /* 0x00034cd801007387 */ /* 0x000fe80000100800 */
[----:B------:R1:W-:Y:S04]  /*10480*/  STL [R1+0x348], R222 ;  /* 0x000348de01007387 */ /* 0x0003e80000100800 */
[----:B-1----:R-:W4:Y:S04]  /*10490*/  LDL.LU R222, [R1+0x310] ;  /* 0x0003100001de7983 */ /* 0x002f280000300800 */
[----:B------:R-:W4:Y:S04]  /*104a0*/  LDL.LU R214, [R1+0x30c] ;  /* 0x00030c0001d67983 */ /* 0x000f280000300800 */
[----:B------:R-:W4:Y:S04]  /*104b0*/  LDL.LU R215, [R1+0x308] ;  /* 0x0003080001d77983 */ /* 0x000f280000300800 */
[----:B------:R-:W4:Y:S01]  /*104c0*/  LDL.LU R216, [R1+0x304] ;  /* 0x0003040001d87983 */ /* 0x000f220000300800 */
[----:B--2---:R-:W-:-:S02]  /*104d0*/  ISETP.GT.U32.AND P0, PT, R247, R219, PT ;  /* 0x000000dbf700720c */ /* 0x004fc40003f04070 */
[C---:B------:R-:W-:Y:S02]  /*104e0*/  ISETP.GT.U32.AND P6, PT, R247.reuse, R206, PT ;  /* 0x000000cef700720c */ /* 0x040fe40003fc4070 */
[C---:B------:R-:W-:Y:S02]  /*104f0*/  ISETP.GT.U32.AND P3, PT, R247.reuse, R209, PT ;  /* 0x000000d1f700720c */ /* 0x040fe40003f64070 */
[C---:B------:R-:W-:Y:S02]  /*10500*/  ISETP.GT.U32.AND P4, PT, R247.reuse, R211, PT ;  /* 0x000000d3f700720c */ /* 0x040fe40003f84070 */
[----:B---3--:R-:W-:-:S07]  /*10510*/  ISETP.GT.U32.AND P5, PT, R247, R212, PT ;  /* 0x000000d4f700720c */ /* 0x008fce0003fa4070 */
[--C-:B------:R-:W-:Y:S01]  /*10520*/  @!P6 IMAD.IADD R206, R206, 0x1, -R247.reuse ;  /* 0x00000001cecee824 */ /* 0x100fe200078e0af7 */
[----:B------:R-:W-:Y:S01]  /*10530*/  ISETP.GT.U32.AND P6, PT, R247, R208, PT ;  /* 0x000000d0f700720c */ /* 0x000fe20003fc4070 */
[--C-:B------:R-:W-:Y:S02]  /*10540*/  @!P0 IMAD.IADD R219, R219, 0x1, -R247.reuse ;  /* 0x00000001dbdb8824 */ /* 0x100fe400078e0af7 */
[--C-:B------:R-:W-:Y:S01]  /*10550*/  @!P3 IMAD.IADD R209, R209, 0x1, -R247.reuse ;  /* 0x00000001d1d1b824 */ /* 0x100fe200078e0af7 */
[----:B------:R-:W-:Y:S01]  /*10560*/  ISETP.GT.U32.AND P3, PT, R247, R210, PT ;  /* 0x000000d2f700720c */ /* 0x000fe20003f64070 */
[--C-:B------:R-:W-:Y:S01]  /*10570*/  @!P4 IMAD.IADD R211, R211, 0x1, -R247.reuse ;  /* 0x00000001d3d3c824 */ /* 0x100fe200078e0af7 */
[C---:B----4-:R-:W-:Y:S02]  /*10580*/  ISETP.GT.U32.AND P2, PT, R247.reuse, R213, PT ;  /* 0x000000d5f700720c */ /* 0x050fe40003f44070 */
[C---:B------:R-:W-:Y:S01]  /*10590*/  ISETP.GT.U32.AND P4, PT, R247.reuse, R217, PT ;  /* 0x000000d9f700720c */ /* 0x040fe20003f84070 */
[----:B------:R-:W-:Y:S01]  /*105a0*/  @!P5 IMAD.IADD R212, R212, 0x1, -R247 ;  /* 0x00000001d4d4d824 */ /* 0x000fe200078e0af7 */
[----:B------:R-:W-:-:S02]  /*105b0*/  ISETP.GT.U32.AND P0, PT, R247, R220, PT ;  /* 0x000000dcf700720c */ /* 0x000fc40003f04070 */
[----:B------:R-:W-:Y:S01]  /*105c0*/  ISETP.GT.U32.AND P5, PT, R247, R218, PT ;  /* 0x000000daf700720c */ /* 0x000fe20003fa4070 */
[----:B------:R-:W-:-:S04]  /*105d0*/  @!P6 IMAD.IADD R208, R208, 0x1, -R247 ;  /* 0x00000001d0d0e824 */ /* 0x000fc800078e0af7 */
[--C-:B------:R-:W-:Y:S02]  /*105e0*/  @!P3 IMAD.IADD R210, R210, 0x1, -R247.reuse ;  /* 0x00000001d2d2b824 */ /* 0x100fe400078e0af7 */
[--C-:B------:R-:W-:Y:S01]  /*105f0*/  @!P2 IMAD.IADD R213, R213, 0x1, -R247.reuse ;  /* 0x00000001d5d5a824 */ /* 0x100fe200078e0af7 */
[----:B------:R-:W-:Y:S01]  /*10600*/  ISETP.GT.U32.AND P2, PT, R247, R219, PT ;  /* 0x000000dbf700720c */ /* 0x000fe20003f44070 */
[--C-:B------:R-:W-:Y:S02]  /*10610*/  @!P4 IMAD.IADD R217, R217, 0x1, -R247.reuse ;  /* 0x00000001d9d9c824 */ /* 0x100fe400078e0af7 */
[--C-:B------:R-:W-:Y:S01]  /*10620*/  @!P0 IMAD.IADD R220, R220, 0x1, -R247.reuse ;  /* 0x00000001dcdc8824 */ /* 0x100fe200078e0af7 */
[----:B------:R-:W-:Y:S01]  /*10630*/  ISETP.GT.U32.AND P0, PT, R247, R223, PT ;  /* 0x000000dff700720c */ /* 0x000fe20003f04070 */
[--C-:B------:R-:W-:Y:S01]  /*10640*/  @!P5 IMAD.IADD R218, R218, 0x1, -R247.reuse ;  /* 0x00000001dadad824 */ /* 0x100fe200078e0af7 */
[----:B------:R1:W-:Y:S04]  /*10650*/  STL [R1+0x344], R208 ;  /* 0x000344d001007387 */ /* 0x0003e80000100800 */
[----:B------:R2:W-:Y:S04]  /*10660*/  STL [R1+0x340], R210 ;  /* 0x000340d201007387 */ /* 0x0005e80000100800 */
[----:B------:R3:W-:Y:S04]  /*10670*/  STL [R1+0x33c], R217 ;  /* 0x00033cd901007387 */ /* 0x0007e80000100800 */
[----:B------:R4:W-:Y:S04]  /*10680*/  STL [R1+0x338], R218 ;  /* 0x000338da01007387 */ /* 0x0009e80000100800 */
[----:B------:R-:W4:Y:S01]  /*10690*/  LDL.LU R207, [R1+0x2f8] ;  /* 0x0002f80001cf7983 */ /* 0x000f220000300800 */
[----:B------:R-:W-:-:S03]  /*106a0*/  @!P2 IMAD.IADD R219, R219, 0x1, -R247 ;  /* 0x00000001dbdba824 */ /* 0x000fc600078e0af7 */
[----:B-1----:R-:W4:Y:S01]  /*106b0*/  LDL.LU R208, [R1+0x2f4] ;  /* 0x0002f40001d07983 */ /* 0x002f220000300800 */
[----:B------:R-:W-:-:S03]  /*106c0*/  @!P0 IMAD.IADD R223, R223, 0x1, -R247 ;  /* 0x00000001dfdf8824 */ /* 0x000fc600078e0af7 */
[----:B--2---:R-:W2:Y:S04]  /*106d0*/  LDL.LU R210, [R1+0x2f0] ;  /* 0x0002f00001d27983 */ /* 0x004ea80000300800 */
[----:B---3--:R-:W3:Y:S04]  /*106e0*/  LDL.LU R217, [R1+0x2ec] ;  /* 0x0002ec0001d97983 */ /* 0x008ee80000300800 */
[----:B------:R1:W-:Y:S04]  /*106f0*/  STL [R1+0x334], R219 ;  /* 0x000334db01007387 */ /* 0x0003e80000100800 */
[----:B------:R4:W-:Y:S04]  /*10700*/  STL [R1+0x330], R223 ;  /* 0x000330df01007387 */ /* 0x0009e80000100800 */
[----:B----4-:R-:W4:Y:S04]  /*10710*/  LDL.LU R218, [R1+0x2e8] ;  /* 0x0002e80001da7983 */ /* 0x010f280000300800 */
[----:B-1----:R-:W4:Y:S01]  /*10720*/  LDL.LU R219, [R1+0x2e4] ;  /* 0x0002e40001db7983 */ /* 0x002f220000300800 */
[----:B------:R-:W-:-:S02]  /*10730*/  ISETP.GT.U32.AND P1, PT, R247, R221, PT ;  /* 0x000000ddf700720c */ /* 0x000fc40003f24070 */
[C---:B------:R-:W-:Y:S02]  /*10740*/  ISETP.GT.U32.AND P3, PT, R247.reuse, R209, PT ;  /* 0x000000d1f700720c */ /* 0x040fe40003f64070 */
[----:B------:R-:W-:-:S09]  /*10750*/  ISETP.GT.U32.AND P4, PT, R247, R211, PT ;  /* 0x000000d3f700720c */ /* 0x000fd20003f84070 */
[--C-:B------:R-:W-:Y:S01]  /*10760*/  @!P1 IMAD.IADD R221, R221, 0x1, -R247.reuse ;  /* 0x00000001dddd9824 */ /* 0x100fe200078e0af7 */
[C---:B------:R-:W-:Y:S02]  /*10770*/  ISETP.GT.U32.AND P1, PT, R247.reuse, R206, PT ;  /* 0x000000cef700720c */ /* 0x040fe40003f24070 */
[C---:B------:R-:W-:Y:S02]  /*10780*/  ISETP.GT.U32.AND P5, PT, R247.reuse, R212, PT ;  /* 0x000000d4f700720c */ /* 0x040fe40003fa4070 */
[C---:B------:R-:W-:Y:S02]  /*10790*/  ISETP.GT.U32.AND P2, PT, R247.reuse, R213, PT ;  /* 0x000000d5f700720c */ /* 0x040fe40003f44070 */
[----:B------:R-:W-:Y:S01]  /*107a0*/  ISETP.GT.U32.AND P6, PT, R247, R221, PT ;  /* 0x000000ddf700720c */ /* 0x000fe20003fc4070 */
[--C-:B------:R-:W-:Y:S02]  /*107b0*/  @!P3 IMAD.IADD R209, R209, 0x1, -R247.reuse ;  /* 0x00000001d1d1b824 */ /* 0x100fe400078e0af7 */
[----:B------:R-:W-:-:S04]  /*107c0*/  @!P4 IMAD.IADD R211, R211, 0x1, -R247 ;  /* 0x00000001d3d3c824 */ /* 0x000fc800078e0af7 */
[--C-:B------:R-:W-:Y:S01]  /*107d0*/  @!P1 IMAD.IADD R206, R206, 0x1, -R247.reuse ;  /* 0x00000001cece9824 */ /* 0x100fe200078e0af7 */
[----:B------:R-:W-:Y:S01]  /*107e0*/  ISETP.GT.U32.AND P0, PT, R247, R220, PT ;  /* 0x000000dcf700720c */ /* 0x000fe20003f04070 */
[----:B------:R-:W-:Y:S02]  /*107f0*/  IMAD.MOV.U32 R223, RZ, RZ, R226 ;  /* 0x000000ffffdf7224 */ /* 0x000fe400078e00e2 */
[----:B------:R-:W4:Y:S01]  /*10800*/  LDL.LU R226, [R1+0x2e0] ;  /* 0x0002e00001e27983 */ /* 0x000f220000300800 */
[--C-:B------:R-:W-:Y:S02]  /*10810*/  @!P5 IMAD.IADD R212, R212, 0x1, -R247.reuse ;  /* 0x00000001d4d4d824 */ /* 0x100fe400078e0af7 */
[--C-:B------:R-:W-:Y:S01]  /*10820*/  @!P2 IMAD.IADD R213, R213, 0x1, -R247.reuse ;  /* 0x00000001d5d5a824 */ /* 0x100fe200078e0af7 */
[----:B------:R-:W-:Y:S01]  /*10830*/  ISETP.GT.U32.AND P2, PT, R247, R224, PT ;  /* 0x000000e0f700720c */ /* 0x000fe20003f44070 */
[----:B------:R-:W-:-:S05]  /*10840*/  @!P6 IMAD.IADD R221, R221, 0x1, -R247 ;  /* 0x00000001dddde824 */ /* 0x000fca00078e0af7 */
[--C-:B------:R-:W-:Y:S01]  /*10850*/  @!P0 IMAD.IADD R220, R220, 0x1, -R247.reuse ;  /* 0x00000001dcdc8824 */ /* 0x100fe200078e0af7 */
[C---:B------:R-:W-:Y:S01]  /*10860*/  ISETP.GT.U32.AND P0, PT, R247.reuse, R225, PT ;  /* 0x000000e1f700720c */ /* 0x040fe20003f04070 */
[----:B------:R1:W-:Y:S05]  /*10870*/  STL [R1+0x32c], R206 ;  /* 0x00032cce01007387 */ /* 0x0003ea0000100800 */
[----:B------:R-:W-:Y:S01]  /*10880*/  @!P2 IMAD.IADD R224, R224, 0x1, -R247 ;  /* 0x00000001e0e0a824 */ /* 0x000fe200078e0af7 */
[----:B-1----:R-:W4:Y:S01]  /*10890*/  LDL.LU R206, [R1+0x53c4] ;  /* 0x0053c40001ce7983 */ /* 0x002f220000300800 */
[C---:B------:R-:W-:Y:S02]  /*108a0*/  ISETP.GT.U32.AND P1, PT, R247.reuse, R222, PT ;  /* 0x000000def700720c */ /* 0x040fe40003f24070 */
[----:B------:R-:W-:-:S02]  /*108b0*/  ISETP.GT.U32.AND P3, PT, R247, R214, PT ;  /* 0x000000d6f700720c */ /* 0x000fc40003f64070 */
[C---:B------:R-:W-:Y:S02]  /*108c0*/  ISETP.GT.U32.AND P4, PT, R247.reuse, R215, PT ;  /* 0x000000d7f700720c */ /* 0x040fe40003f84070 */
[----:B------:R-:W-:-:S07]  /*108d0*/  ISETP.GT.U32.AND P5, PT, R247, R216, PT ;  /* 0x000000d8f700720c */ /* 0x000fce0003fa4070 */
[--C-:B------:R-:W-:Y:S02]  /*108e0*/  @!P1 IMAD.IADD R222, R222, 0x1, -R247.reuse ;  /* 0x00000001dede9824 */ /* 0x100fe400078e0af7 */
[--C-:B------:R-:W-:Y:S02]  /*108f0*/  @!P3 IMAD.IADD R214, R214, 0x1, -R247.reuse ;  /* 0x00000001d6d6b824 */ /* 0x100fe400078e0af7 */
[--C-:B------:R-:W-:Y:S02]  /*10900*/  @!P4 IMAD.IADD R215, R215, 0x1, -R247.reuse ;  /* 0x00000001d7d7c824 */ /* 0x100fe400078e0af7 */
[--C-:B------:R-:W-:Y:S01]  /*10910*/  @!P5 IMAD.IADD R216, R216, 0x1, -R247.reuse ;  /* 0x00000001d8d8d824 */ /* 0x100fe200078e0af7 */
[----:B------:R-:W-:Y:S01]  /*10920*/  STL [R1+0x328], R209 ;  /* 0x000328d101007387 */ /* 0x000fe20000100800 */
[----:B------:R-:W-:-:S03]  /*10930*/  @!P0 IMAD.IADD R225, R225, 0x1, -R247 ;  /* 0x00000001e1e18824 */ /* 0x000fc600078e0af7 */
[----:B------:R1:W-:Y:S04]  /*10940*/  STL [R1+0x324], R211 ;  /* 0x000324d301007387 */ /* 0x0003e80000100800 */
[----:B------:R-:W-:Y:S04]  /*10950*/  STL [R1+0x320], R212 ;  /* 0x000320d401007387 */ /* 0x000fe80000100800 */
[----:B------:R1:W-:Y:S04]  /*10960*/  STL [R1+0x31c], R213 ;  /* 0x00031cd501007387 */ /* 0x0003e80000100800 */
[----:B------:R1:W-:Y:S04]  /*10970*/  STL [R1+0x318], R220 ;  /* 0x000318dc01007387 */ /* 0x0003e80000100800 */
[----:B------:R1:W-:Y:S04]  /*10980*/  STL [R1+0x314], R221 ;  /* 0x000314dd01007387 */ /* 0x0003e80000100800 */
        /* <DEDUP_REMOVED lines=9> */
[C---:B------:R-:W-:Y:S01]  /*10a20*/  ISETP.GT.U32.AND P6, PT, R247.reuse, R222, PT ;  /* 0x000000def700720c */ /* 0x040fe20003fc4070 */
[--C-:B------:R-:W-:Y:S01]  /*10a30*/  @!P1 IMAD.IADD R208, R208, 0x1, -R247.reuse ;  /* 0x00000001d0d09824 */ /* 0x100fe200078e0af7 */
[C---:B------:R-:W-:Y:S02]  /*10a40*/  ISETP.GT.U32.AND P1, PT, R247.reuse, R214, PT ;  /* 0x000000d6f700720c */ /* 0x040fe40003f24070 */
[C---:B----4-:R-:W-:Y:S02]  /*10a50*/  ISETP.GT.U32.AND P5, PT, R247.reuse, R218, PT ;  /* 0x000000daf700720c */ /* 0x050fe40003fa4070 */
[C---:B------:R-:W-:Y:S01]  /*10a60*/  ISETP.GT.U32.AND P2, PT, R247.reuse, R219, PT ;  /* 0x000000dbf700720c */ /* 0x040fe20003f44070 */
[--C-:B------:R-:W-:Y:S01]  /*10a70*/  @!P3 IMAD.IADD R210, R210, 0x1, -R247.reuse ;  /* 0x00000001d2d2b824 */ /* 0x100fe200078e0af7 */
[----:B------:R-:W-:Y:S01]  /*10a80*/  ISETP.GT.U32.AND P3, PT, R247, R215, PT ;  /* 0x000000d7f700720c */ /* 0x000fe20003f64070 */
[----:B------:R-:W-:Y:S01]  /*10a90*/  @!P4 IMAD.IADD R217, R217, 0x1, -R247 ;  /* 0x00000001d9d9c824 */ /* 0x000fe200078e0af7 */
[----:B------:R-:W-:-:S03]  /*10aa0*/  ISETP.GT.U32.AND P4, PT, R247, R216, PT ;  /* 0x000000d8f700720c */ /* 0x000fc60003f84070 */
[----:B------:R-:W-:-:S04]  /*10ab0*/  @!P6 IMAD.IADD R222, R222, 0x1, -R247 ;  /* 0x00000001dedee824 */ /* 0x000fc800078e0af7 */
[--C-:B------:R-:W-:Y:S01]  /*10ac0*/  @!P5 IMAD.IADD R218, R218, 0x1, -R247.reuse ;  /* 0x00000001dadad824 */ /* 0x100fe200078e0af7 */
[----:B------:R-:W-:Y:S01]  /*10ad0*/  ISETP.GT.U32.AND P5, PT, R247, R224, PT ;  /* 0x000000e0f700720c */ /* 0x000fe20003fa4070 */
[--C-:B------:R-:W-:Y:S01]  /*10ae0*/  @!P2 IMAD.IADD R219, R219, 0x1, -R247.reuse ;  /* 0x00000001dbdba824 */ /* 0x100fe200078e0af7 */
[----:B------:R-:W-:Y:S01]  /*10af0*/  ISETP.GT.U32.AND P2, PT, R247, R225, PT ;  /* 0x000000e1f700720c */ /* 0x000fe20003f44070 */
[--C-:B------:R-:W-:Y:S01]  /*10b00*/  @!P1 IMAD.IADD R214, R214, 0x1, -R247.reuse ;  /* 0x00000001d6d69824 */ /* 0x100fe200078e0af7 */
[----:B------:R1:W-:Y:S01]  /*10b10*/  STL [R1+0x310], R222 ;  /* 0x000310de01007387 */ /* 0x0003e20000100800 */
[--C-:B------:R-:W-:Y:S02]  /*10b20*/  @!P3 IMAD.IADD R215, R215, 0x1, -R247.reuse ;  /* 0x00000001d7d7b824 */ /* 0x100fe400078e0af7 */
[--C-:B------:R-:W-:Y:S01]  /*10b30*/  @!P4 IMAD.IADD R216, R216, 0x1, -R247.reuse ;  /* 0x00000001d8d8c824 */ /* 0x100fe200078e0af7 */
[----:B-1----:R-:W2:Y:S04]  /*10b40*/  LDL.LU R222, [R1+0x2cc] ;  /* 0x0002cc0001de7983 */ /* 0x002ea80000300800 */
[----:B------:R1:W-:Y:S01]  /*10b50*/  STL [R1+0x30c], R214 ;  /* 0x00030cd601007387 */ /* 0x0003e20000100800 */
[----:B------:R-:W-:-:S03]  /*10b60*/  @!P5 IMAD.IADD R224, R224, 0x1, -R247 ;  /* 0x00000001e0e0d824 */ /* 0x000fc600078e0af7 */
[----:B------:R3:W-:Y:S01]  /*10b70*/  STL [R1+0x308], R215 ;  /* 0x000308d701007387 */ /* 0x0007e20000100800 */
[----:B------:R-:W-:-:S03]  /*10b80*/  @!P2 IMAD.IADD R225, R225, 0x1, -R247 ;  /* 0x00000001e1e1a824 */ /* 0x000fc600078e0af7 */
[----:B------:R4:W-:Y:S04]  /*10b90*/  STL [R1+0x304], R216 ;  /* 0x000304d801007387 */ /* 0x0009e80000100800 */
[----:B------:R-:W2:Y:S04]  /*10ba0*/  LDL.LU R209, [R1+0x2c4] ;  /* 0x0002c40001d17983 */ /* 0x000ea80000300800 */
[----:B------:R-:W2:Y:S04]  /*10bb0*/  LDL.LU R212, [R1+0x2c0] ;  /* 0x0002c00001d47983 */ /* 0x000ea80000300800 */
[----:B-1----:R-:W2:Y:S04]  /*10bc0*/  LDL.LU R214, [R1+0x2bc] ;  /* 0x0002bc0001d67983 */ /* 0x002ea80000300800 */
[----:B---3--:R-:W3:Y:S04]  /*10bd0*/  LDL.LU R215, [R1+0x2b8] ;  /* 0x0002b80001d77983 */ /* 0x008ee80000300800 */
[----:B------:R1:W-:Y:S04]  /*10be0*/  STL [R1+0x300], R224 ;  /* 0x000300e001007387 */ /* 0x0003e80000100800 */
[----:B------:R4:W-:Y:S04]  /*10bf0*/  STL [R1+0x2fc], R225 ;  /* 0x0002fce101007387 */ /* 0x0009e80000100800 */
[----:B----4-:R-:W4:Y:S04]  /*10c00*/  LDL.LU R216, [R1+0x2b4] ;  /* 0x0002b40001d87983 */ /* 0x010f280000300800 */
[----:B-1----:R-:W4:Y:S01]  /*10c10*/  LDL.LU R224, [R1+0x2b0] ;  /* 0x0002b00001e07983 */ /* 0x002f220000300800 */
[----:B------:R-:W-:-:S02]  /*10c20*/  ISETP.GT.U32.AND P0, PT, R247, R226, PT ;  /* 0x000000e2f700720c */ /* 0x000fc40003f04070 */
[C---:B------:R-:W-:Y:S01]  /*10c30*/  ISETP.GT.U32.AND P1, PT, R247.reuse, R208, PT ;  /* 0x000000d0f700720c */ /* 0x040fe20003f24070 */
[----:B------:R-:W4:Y:S01]  /*10c40*/  LDL.LU R225, [R1+0x2ac] ;  /* 0x0002ac0001e17983 */ /* 0x000f220000300800 */
[----:B------:R-:W-:-:S09]  /*10c50*/  ISETP.GT.U32.AND P3, PT, R247, R210, PT ;  /* 0x000000d2f700720c */ /* 0x000fd20003f64070 */
[--C-:B------:R-:W-:Y:S01]  /*10c60*/  @!P0 IMAD.IADD R226, R226, 0x1, -R247.reuse ;  /* 0x00000001e2e28824 */ /* 0x100fe200078e0af7 */
[C---:B------:R-:W-:Y:S02]  /*10c70*/  ISETP.GT.U32.AND P0, PT, R247.reuse, R207, PT ;  /* 0x000000cff700720c */ /* 0x040fe40003f04070 */
[C---:B------:R-:W-:Y:S02]  /*10c80*/  ISETP.GT.U32.AND P4, PT, R247.reuse, R217, PT ;  /* 0x000000d9f700720c */ /* 0x040fe40003f84070 */
[C---:B------:R-:W-:Y:S01]  /*10c90*/  ISETP.GT.U32.AND P5, PT, R247.reuse, R218, PT ;  /* 0x000000daf700720c */ /* 0x040fe20003fa4070 */
[--C-:B------:R-:W-:Y:S01]  /*10ca0*/  @!P1 IMAD.IADD R208, R208, 0x1, -R247.reuse ;  /* 0x00000001d0d09824 */ /* 0x100fe200078e0af7 */
[C---:B------:R-:W-:Y:S01]  /*10cb0*/  ISETP.GT.U32.AND P6, PT, R247.reuse, R226, PT ;  /* 0x000000e2f700720c */ /* 0x040fe20003fc4070 */
[----:B------:R-:W-:Y:S01]  /*10cc0*/  @!P3 IMAD.IADD R210, R210, 0x1, -R247 ;  /* 0x00000001d2d2b824 */ /* 0x000fe200078e0af7 */
[----:B------:R-:W-:-:S05]  /*10cd0*/  ISETP.GT.U32.AND P2, PT, R247, R219, PT ;  /* 0x000000dbf700720c */ /* 0x000fca0003f44070 */
[--C-:B------:R-:W-:Y:S02]  /*10ce0*/  @!P0 IMAD.IADD R207, R207, 0x1, -R247.reuse ;  /* 0x00000001cfcf8824 */ /* 0x100fe400078e0af7 */
[--C-:B------:R-:W-:Y:S02]  /*10cf0*/  @!P4 IMAD.IADD R217, R217, 0x1, -R247.reuse ;  /* 0x00000001d9d9c824 */ /* 0x100fe400078e0af7 */
[--C-:B------:R-:W-:Y:S02]  /*10d00*/  @!P5 IMAD.IADD R218, R218, 0x1, -R247.reuse ;  /* 0x00000001dadad824 */ /* 0x100fe400078e0af7 */
[--C-:B------:R-:W-:Y:S02]  /*10d10*/  @!P6 IMAD.IADD R226, R226, 0x1, -R247.reuse ;  /* 0x00000001e2e2e824 */ /* 0x100fe400078e0af7 */
[----:B------:R-:W-:Y:S01]  /*10d20*/  @!P2 IMAD.IADD R219, R219, 0x1, -R247 ;  /* 0x00000001dbdba824 */ /* 0x000fe200078e0af7 */
[C---:B------:R-:W-:Y:S02]  /*10d30*/  ISETP.GT.U32.AND P2, PT, R247.reuse, R223, PT ;  /* 0x000000dff700720c */ /* 0x040fe40003f44070 */
        /* <DEDUP_REMOVED lines=8> */
[----:B------:R1:W-:Y:S01]  /*10dc0*/  STL [R1+0x2f8], R207 ;  /* 0x0002f8cf01007387 */ /* 0x0003e20000100800 */
[----:B------:R-:W-:-:S03]  /*10dd0*/  @!P2 IMAD.IADD R223, R223, 0x1, -R247 ;  /* 0x00000001dfdfa824 */ /* 0x000fc600078e0af7 */
[----:B-1----:R-:W4:Y:S04]  /*10de0*/  LDL.LU R207, [R1+0x53c0] ;  /* 0x0053c00001cf7983 */ /* 0x002f280000300800 */
[----:B------:R1:W-:Y:S04]  /*10df0*/  STL [R1+0x2f4], R208 ;  /* 0x0002f4d001007387 */ /* 0x0003e80000100800 */
        /* <DEDUP_REMOVED lines=13> */
[----:B------:R-:W-:-:S07]  /*10ed0*/  ISETP.GT.U32.AND P1, PT, R247, R214, PT ;  /* 0x000000d6f700720c */ /* 0x000fce0003f24070 */
[--C-:B------:R-:W-:Y:S01]  /*10ee0*/  @!P5 IMAD.IADD R222, R222, 0x1, -R247.reuse ;  /* 0x00000001deded824 */ /* 0x100fe200078e0af7 */
[----:B---3--:R-:W-:Y:S01]  /*10ef0*/  ISETP.GT.U32.AND P3, PT, R247, R215, PT ;  /* 0x000000d7f700720c */ /* 0x008fe20003f64070 */
[--C-:B------:R-:W-:Y:S01]  /*10f00*/  @!P6 IMAD.IADD R209, R209, 0x1, -R247.reuse ;  /* 0x00000001d1d1e824 */ /* 0x100fe200078e0af7 */
[C---:B------:R-:W-:Y:S01]  /*10f10*/  ISETP.GT.U32.AND P6, PT, R247.reuse, R211, PT ;  /* 0x000000d3f700720c */ /* 0x040fe20003fc4070 */
[--C-:B------:R-:W-:Y:S01]  /*10f20*/  @!P0 IMAD.IADD R212, R212, 0x1, -R247.reuse ;  /* 0x00000001d4d48824 */ /* 0x100fe200078e0af7 */
[C---:B----4-:R-:W-:Y:S02]  /*10f30*/  ISETP.GT.U32.AND P4, PT, R247.reuse, R216, PT ;  /* 0x000000d8f700720c */ /* 0x050fe40003f84070 */
[C---:B------:R-:W-:Y:S01]  /*10f40*/  ISETP.GT.U32.AND P5, PT, R247.reuse, R224, PT ;  /* 0x000000e0f700720c */ /* 0x040fe20003fa4070 */
[----:B------:R-:W-:Y:S01]  /*10f50*/  @!P1 IMAD.IADD R214, R214, 0x1, -R247 ;  /* 0x00000001d6d69824 */ /* 0x000fe200078e0af7 */
[C---:B------:R-:W-:Y:S02]  /*10f60*/  ISETP.GT.U32.AND P0, PT, R247.reuse, R213, PT ;  /* 0x000000d5f700720c */ /* 0x040fe40003f04070 */
[----:B------:R-:W-:-:S03]  /*10f70*/  ISETP.GT.U32.AND P1, PT, R247, R220, PT ;  /* 0x000000dcf700720c */ /* 0x000fc60003f24070 */
[----:B------:R-:W-:Y:S01]  /*10f80*/  @!P3 IMAD.IADD R215, R215, 0x1, -R247 ;  /* 0x00000001d7d7b824 */ /* 0x000fe200078e0af7 */
[----:B------:R-:W-:-:S03]  /*10f90*/  ISETP.GT.U32.AND P3, PT, R247, R221, PT ;  /* 0x000000ddf700720c */ /* 0x000fc60003f64070 */
[--C-:B------:R-:W-:Y:S01]  /*10fa0*/  @!P4 IMAD.IADD R216, R216, 0x1, -R247.reuse ;  /* 0x00000001d8d8c824 */ /* 0x100fe200078e0af7 */
[C---:B------:R-:W-:Y:S01]  /*10fb0*/  ISETP.GT.U32.AND P4, PT, R247.reuse, R222, PT ;  /* 0x000000def700720c */ /* 0x040fe20003f84070 */
[--C-:B------:R-:W-:Y:S01]  /*10fc0*/  @!P5 IMAD.IADD R224, R224, 0x1, -R247.reuse ;  /* 0x00000001e0e0d824 */ /* 0x100fe200078e0af7 */
[----:B------:R-:W-:Y:S01]  /*10fd0*/  ISETP.GT.U32.AND P5, PT, R247, R223, PT ;  /* 0x000000dff700720c */ /* 0x000fe20003fa4070 */
[--C-:B------:R-:W-:Y:S02]  /*10fe0*/  @!P6 IMAD.IADD R211, R211, 0x1, -R247.reuse ;  /* 0x00000001d3d3e824 */ /* 0x100fe400078e0af7 */
[--C-:B------:R-:W-:Y:S02]  /*10ff0*/  @!P0 IMAD.IADD R213, R213, 0x1, -R247.reuse ;  /* 0x00000001d5d58824 */ /* 0x100fe400078e0af7 */
[--C-:B------:R-:W-:Y:S01]  /*11000*/  @!P1 IMAD.IADD R220, R220, 0x1, -R247.reuse ;  /* 0x00000001dcdc9824 */ /* 0x100fe200078e0af7 */
[----:B------:R1:W-:Y:S01]  /*11010*/  STL [R1+0x2dc], R211 ;  /* 0x0002dcd301007387 */ /* 0x0003e20000100800 */
[----:B------:R-:W-:-:S03]  /*11020*/  @!P3 IMAD.IADD R221, R221, 0x1, -R247 ;  /* 0x00000001ddddb824 */ /* 0x000fc600078e0af7 */
[----:B------:R2:W-:Y:S01]  /*11030*/  STL [R1+0x2d8], R213 ;  /* 0x0002d8d501007387 */ /* 0x0005e20000100800 */
[----:B------:R-:W-:-:S03]  /*11040*/  @!P4 IMAD.IADD R222, R222, 0x1, -R247 ;  /* 0x00000001dedec824 */ /* 0x000fc600078e0af7 */
[----:B------:R3:W-:Y:S01]  /*11050*/  STL [R1+0x2d4], R220 ;  /* 0x0002d4dc01007387 */ /* 0x0007e20000100800 */
[----:B------:R-:W-:-:S03]  /*11060*/  @!P5 IMAD.IADD R223, R223, 0x1, -R247 ;  /* 0x00000001dfdfd824 */ /* 0x000fc600078e0af7 */
[----:B------:R-:W4:Y:S04]  /*11070*/  LDL.LU R210, [R1+0x290] ;  /* 0x0002900001d27983 */ /* 0x000f280000300800 */
[----:B-1----:R-:W4:Y:S04]  /*11080*/  LDL.LU R211, [R1+0x28c] ;  /* 0x00028c0001d37983 */ /* 0x002f280000300800 */
[----:B------:R1:W-:Y:S04]  /*11090*/  STL [R1+0x2d0], R221 ;  /* 0x0002d0dd01007387 */ /* 0x0003e80000100800 */
[----:B--2---:R-:W2:Y:S04]  /*110a0*/  LDL.LU R213, [R1+0x288] ;  /* 0x0002880001d57983 */ /* 0x004ea80000300800 */
[----:B---3--:R-:W3:Y:S04]  /*110b0*/  LDL.LU R220, [R1+0x284] ;  /* 0x0002840001dc7983 */ /* 0x008ee80000300800 */
[----:B------:R1:W-:Y:S04]  /*110c0*/  STL [R1+0x2cc], R222 ;  /* 0x0002ccde01007387 */ /* 0x0003e80000100800 */
[----:B------:R1:W-:Y:S04]  /*110d0*/  STL [R1+0x2c8], R223 ;  /* 0x0002c8df01007387 */ /* 0x0003e80000100800 */
[----:B-1----:R-:W3:Y:S01]  /*110e0*/  LDL.LU R221, [R1+0x280] ;  /* 0x0002800001dd7983 */ /* 0x002ee20000300800 */
[----:B------:R-:W-:-:S02]  /*110f0*/  ISETP.GT.U32.AND P2, PT, R247, R225, PT ;  /* 0x000000e1f700720c */ /* 0x000fc40003f44070 */
[C---:B------:R-:W-:Y:S01]  /*11100*/  ISETP.GT.U32.AND P0, PT, R247.reuse, R212, PT ;  /* 0x000000d4f700720c */ /* 0x040fe20003f04070 */
[----:B------:R-:W3:Y:S01]  /*11110*/  LDL.LU R222, [R1+0x27c] ;  /* 0x00027c0001de7983 */ /* 0x000ee20000300800 */
[C---:B------:R-:W-:Y:S02]  /*11120*/  ISETP.GT.U32.AND P1, PT, R247.reuse, R214, PT ;  /* 0x000000d6f700720c */ /* 0x040fe40003f24070 */
[----:B------:R-:W-:Y:S01]  /*11130*/  ISETP.GT.U32.AND P3, PT, R247, R215, PT ;  /* 0x000000d7f700720c */ /* 0x000fe20003f64070 */
[----:B------:R-:W3:Y:S06]  /*11140*/  LDL.LU R223, [R1+0x278] ;  /* 0x0002780001df7983 */ /* 0x000eec0000300800 */
[--C-:B------:R-:W-:Y:S01]  /*11150*/  @!P2 IMAD.IADD R225, R225, 0x1, -R247.reuse ;  /* 0x00000001e1e1a824 */ /* 0x100fe200078e0af7 */
[----:B------:R-:W-:Y:S01]  /*11160*/  ISETP.GT.U32.AND P2, PT, R247, R209, PT ;  /* 0x000000d1f700720c */ /* 0x000fe20003f44070 */
[----:B------:R-:W-:-:S03]  /*11170*/  @!P0 IMAD.IADD R212, R212, 0x1, -R247 ;  /* 0x00000001d4d48824 */ /* 0x000fc600078e0af7 */
[C---:B------:R-:W-:Y:S02]  /*11180*/  ISETP.GT.U32.AND P6, PT, R247.reuse, R225, PT ;  /* 0x000000e1f700720c */ /* 0x040fe40003fc4070 */
[----:B------:R-:W-:Y:S01]  /*11190*/  ISETP.GT.U32.AND P4, PT, R247, R216, PT ;  /* 0x000000d8f700720c */ /* 0x000fe20003f84070 */
[----:B------:R-:W-:-:S06]  /*111a0*/  @!P1 IMAD.IADD R214, R214, 0x1, -R247 ;  /* 0x00000001d6d69824 */ /* 0x000fcc00078e0af7 */
[--C-:B------:R-:W-:Y:S02]  /*111b0*/  @!P2 IMAD.IADD R209, R209, 0x1, -R247.reuse ;  /* 0x00000001d1d1a824 */ /* 0x100fe400078e0af7 */
[--C-:B------:R-:W-:Y:S02]  /*111c0*/  @!P3 IMAD.IADD R215, R215, 0x1, -R247.reuse ;  /* 0x00000001d7d7b824 */ /* 0x100fe400078e0af7 */
[--C-:B------:R-:W-:Y:S02]  /*111d0*/  @!P6 IMAD.IADD R225, R225, 0x1, -R247.reuse ;  /* 0x00000001e1e1e824 */ /* 0x100fe400078e0af7 */
[--C-:B------:R-:W-:Y:S01]  /*111e0*/  @!P4 IMAD.IADD R216, R216, 0x1, -R247.reuse ;  /* 0x00000001d8d8c824 */ /* 0x100fe200078e0af7 */
[C---:B------:R-:W-:Y:S02]  /*111f0*/  ISETP.GT.U32.AND P4, PT, R247.reuse, R227, PT ;  /* 0x000000e3f700720c */ /* 0x040fe40003f84070 */
[----:B------:R-:W-:Y:S01]  /*11200*/  ISETP.GT.U32.AND P5, PT, R247, R224, PT ;  /* 0x000000e0f700720c */ /* 0x000fe20003fa4070 */
[----:B------:R1:W-:Y:S10]  /*11210*/  STL [R1+0x2c4], R209 ;  /* 0x0002c4d101007387 */ /* 0x0003f40000100800 */
[----:B------:R-:W-:Y:S01]  /*11220*/  @!P4 IMAD.IADD R227, R227, 0x1, -R247 ;  /* 0x00000001e3e3c824 */ /* 0x000fe200078e0af7 */
[----:B-1----:R-:W3:Y:S01]  /*11230*/  LDL.LU R209, [R1+0x53b8] ;  /* 0x0053b80001d17983 */ /* 0x002ee20000300800 */
        /* <DEDUP_REMOVED lines=15> */
[----:B-1----:R-:W3:Y:S04]  /*11330*/  LDL.LU R214, [R1+0x274] ;  /* 0x0002740001d67983 */ /* 0x002ee80000300800 */
[----:B------:R-:W3:Y:S04]  /*11340*/  LDL.LU R216, [R1+0x270] ;  /* 0x0002700001d87983 */ /* 0x000ee80000300800 */
[----:B------:R-:W3:Y:S04]  /*11350*/  LDL.LU R224, [R1+0x26c] ;  /* 0x00026c0001e07983 */ /* 0x000ee80000300800 */
[----:B------:R-:W3:Y:S01]  /*11360*/  LDL.LU R225, [R1+0x268] ;  /* 0x0002680001e17983 */ /* 0x000ee20000300800 */
[----:B----4-:R-:W-:-:S02]  /*11370*/  ISETP.GT.U32.AND P6, PT, R247, R210, PT ;  /* 0x000000d2f700720c */ /* 0x010fc40003fc4070 */
[C---:B------:R-:W-:Y:S02]  /*11380*/  ISETP.GT.U32.AND P2, PT, R247.reuse, R211, PT ;  /* 0x000000d3f700720c */ /* 0x040fe40003f44070 */
[C---:B--2---:R-:W-:Y:S02]  /*11390*/  ISETP.GT.U32.AND P0, PT, R247.reuse, R213, PT ;  /* 0x000000d5f700720c */ /* 0x044fe40003f04070 */
[----:B---3--:R-:W-:-:S07]  /*113a0*/  ISETP.GT.U32.AND P1, PT, R247, R220, PT ;  /* 0x000000dcf700720c */ /* 0x008fce0003f24070 */
[--C-:B------:R-:W-:Y:S01]  /*113b0*/  @!P6 IMAD.IADD R210, R210, 0x1, -R247.reuse ;  /* 0x00000001d2d2e824 */ /* 0x100fe200078e0af7 */
[----:B------:R-:W-:Y:S01]  /*113c0*/  ISETP.GT.U32.AND P6, PT, R247, R226, PT ;  /* 0x000000e2f700720c */ /* 0x000fe20003fc4070 */
[--C-:B------:R-:W-:Y:S01]  /*113d0*/  @!P2 IMAD.IADD R211, R211, 0x1, -R247.reuse ;  /* 0x00000001d3d3a824 */ /* 0x100fe200078e0af7 */
[----:B------:R-:W-:Y:S01]  /*113e0*/  ISETP.GT.U32.AND P3, PT, R247, R221, PT ;  /* 0x000000ddf700720c */ /* 0x000fe20003f64070 */
[--C-:B------:R-:W-:Y:S01]  /*113f0*/  @!P0 IMAD.IADD R213, R213, 0x1, -R247.reuse ;  /* 0x00000001d5d58824 */ /* 0x100fe200078e0af7 */
[C---:B------:R-:W-:Y:S01]  /*11400*/  ISETP.GT.U32.AND P2, PT, R247.reuse, R217, PT ;  /* 0x000000d9f700720c */ /* 0x040fe20003f44070 */
[----:B------:R-:W-:Y:S01]  /*11410*/  @!P1 IMAD.IADD R220, R220, 0x1, -R247 ;  /* 0x00000001dcdc9824 */ /* 0x000fe200078e0af7 */
[C---:B------:R-:W-:Y:S02]  /*11420*/  ISETP.GT.U32.AND P0, PT, R247.reuse, R218, PT ;  /* 0x000000daf700720c */ /* 0x040fe40003f04070 */
[----:B------:R-:W-:-:S07]  /*11430*/  ISETP.GT.U32.AND P1, PT, R247, R219, PT ;  /* 0x000000dbf700720c */ /* 0x000fce0003f24070 */
[--C-:B------:R-:W-:Y:S01]  /*11440*/  @!P3 IMAD.IADD R221, R221, 0x1, -R247.reuse ;  /* 0x00000001ddddb824 */ /* 0x100fe200078e0af7 */
[----:B------:R-:W-:Y:S01]  /*11450*/  ISETP.GT.U32.AND P3, PT, R247, R227, PT ;  /* 0x000000e3f700720c */ /* 0x000fe20003f64070 */
[--C-:B------:R-:W-:Y:S02]  /*11460*/  @!P6 IMAD.IADD R226, R226, 0x1, -R247.reuse ;  /* 0x00000001e2e2e824 */ /* 0x100fe400078e0af7 */
[--C-:B------:R-:W-:Y:S02]  /*11470*/  @!P2 IMAD.IADD R217, R217, 0x1, -R247.reuse ;  /* 0x00000001d9d9a824 */ /* 0x100fe400078e0af7 */
[--C-:B------:R-:W-:Y:S01]  /*11480*/  @!P0 IMAD.IADD R218, R218, 0x1, -R247.reuse ;  /* 0x00000001dada8824 */ /* 0x100fe200078e0af7 */
[----:B------:R1:W-:Y:S01]  /*11490*/  STL [R1+0x2a8], R226 ;  /* 0x0002a8e201007387 */ /* 0x0003e20000100800 */
[----:B------:R-:W-:-:S06]  /*114a0*/  @!P1 IMAD.IADD R219, R219, 0x1, -R247 ;  /* 0x00000001dbdb9824 */ /* 0x000fcc00078e0af7 */
[----:B------:R-:W-:Y:S01]  /*114b0*/  @!P3 IMAD.IADD R227, R227, 0x1, -R247 ;  /* 0x00000001e3e3b824 */ /* 0x000fe200078e0af7 */
[----:B-1----:R-:W2:Y:S04]  /*114c0*/  LDL.LU R226, [R1+0x264] ;  /* 0x0002640001e27983 */ /* 0x002ea80000300800 */
[----:B------:R1:W-:Y:S04]  /*114d0*/  STL [R1+0x2a4], R217 ;  /* 0x0002a4d901007387 */ /* 0x0003e80000100800 */
[----:B------:R-:W3:Y:S04]  /*114e0*/  LDL.LU R212, [R1+0x25c] ;  /* 0x00025c0001d47983 */ /* 0x000ee80000300800 */
[----:B------:R4:W-:Y:S04]  /*114f0*/  STL [R1+0x2a0], R218 ;  /* 0x0002a0da01007387 */ /* 0x0009e80000100800 */
[----:B------:R-:W2:Y:S04]  /*11500*/  LDL.LU R215, [R1+0x258] ;  /* 0x0002580001d77983 */ /* 0x000ea80000300800 */
[----:B------:R4:W-:Y:S04]  /*11510*/  STL [R1+0x29c], R219 ;  /* 0x00029cdb01007387 */ /* 0x0009e80000100800 */
[----:B------:R4:W-:Y:S04]  /*11520*/  STL [R1+0x298], R227 ;  /* 0x000298e301007387 */ /* 0x0009e80000100800 */
[----:B-1----:R-:W2:Y:S04]  /*11530*/  LDL.LU R217, [R1+0x254] ;  /* 0x0002540001d97983 */ /* 0x002ea80000300800 */
[----:B----4-:R-:W4:Y:S04]  /*11540*/  LDL.LU R218, [R1+0x250] ;  /* 0x0002500001da7983 */ /* 0x010f280000300800 */
[----:B------:R-:W4:Y:S01]  /*11550*/  LDL.LU R219, [R1+0x24c] ;  /* 0x00024c0001db7983 */ /* 0x000f220000300800 */
[----:B------:R-:W-:-:S02]  /*11560*/  ISETP.GT.U32.AND P5, PT, R247, R228, PT ;  /* 0x000000e4f700720c */ /* 0x000fc40003fa4070 */
[C---:B------:R-:W-:Y:S01]  /*11570*/  ISETP.GT.U32.AND P4, PT, R247.reuse, R222, PT ;  /* 0x000000def700720c */ /* 0x040fe20003f84070 */
[----:B------:R-:W4:Y:S10]  /*11580*/  LDL.LU R227, [R1+0x248] ;  /* 0x0002480001e37983 */ /* 0x000f340000300800 */
[----:B------:R-:W-:Y:S01]  /*11590*/  @!P5 IMAD.IADD R228, R228, 0x1, -R247 ;  /* 0x00000001e4e4d824 */ /* 0x000fe200078e0af7 */
[----:B------:R-:W-:-:S02]  /*115a0*/  ISETP.GT.U32.AND P5, PT, R247, R223, PT ;  /* 0x000000dff700720c */ /* 0x000fc40003fa4070 */
[C---:B------:R-:W-:Y:S01]  /*115b0*/  ISETP.GT.U32.AND P2, PT, R247.reuse, R211, PT ;  /* 0x000000d3f700720c */ /* 0x040fe20003f44070 */
[----:B------:R-:W-:Y:S01]  /*115c0*/  @!P4 IMAD.IADD R222, R222, 0x1, -R247 ;  /* 0x00000001dedec824 */ /* 0x000fe200078e0af7 */
[C---:B------:R-:W-:Y:S02]  /*115d0*/  ISETP.GT.U32.AND P0, PT, R247.reuse, R213, PT ;  /* 0x000000d5f700720c */ /* 0x040fe40003f04070 */
[----:B------:R-:W-:-:S07]  /*115e0*/  ISETP.GT.U32.AND P4, PT, R247, R228, PT ;  /* 0x000000e4f700720c */ /* 0x000fce0003f84070 */
[--C-:B------:R-:W-:Y:S01]  /*115f0*/  @!P5 IMAD.IADD R223, R223, 0x1, -R247.reuse ;  /* 0x00000001dfdfd824 */ /* 0x100fe200078e0af7 */
[C---:B------:R-:W-:Y:S02]  /*11600*/  ISETP.GT.U32.AND P5, PT, R247.reuse, R210, PT ;  /* 0x000000d2f700720c */ /* 0x040fe40003fa4070 */
[----:B------:R-:W-:Y:S01]  /*11610*/  ISETP.GT.U32.AND P1, PT, R247, R220, PT ;  /* 0x000000dcf700720c */ /* 0x000fe20003f24070 */
[--C-:B------:R-:W-:Y:S01]  /*11620*/  @!P2 IMAD.IADD R211, R211, 0x1, -R247.reuse ;  /* 0x00000001d3d3a824 */ /* 0x100fe200078e0af7 */
[----:B------:R-:W-:Y:S01]  /*11630*/  ISETP.GT.U32.AND P6, PT, R247, R223, PT ;  /* 0x000000dff700720c */ /* 0x000fe20003fc4070 */
[--C-:B------:R-:W-:Y:S02]  /*11640*/  @!P0 IMAD.IADD R213, R213, 0x1, -R247.reuse ;  /* 0x00000001d5d58824 */ /* 0x100fe400078e0af7 */
[----:B------:R-:W-:-:S06]  /*11650*/  @!P4 IMAD.IADD R228, R228, 0x1, -R247 ;  /* 0x00000001e4e4c824 */ /* 0x000fcc00078e0af7 */
[--C-:B------:R-:W-:Y:S01]  /*11660*/  @!P5 IMAD.IADD R210, R210, 0x1, -R247.reuse ;  /* 0x00000001d2d2d824 */ /* 0x100fe200078e0af7 */
[----:B------:R1:W-:Y:S01]  /*11670*/  STL [R1+0x294], R228 ;  /* 0x000294e401007387 */ /* 0x0003e20000100800 */
[--C-:B------:R-:W-:Y:S01]  /*11680*/  @!P1 IMAD.IADD R220, R220, 0x1, -R247.reuse ;  /* 0x00000001dcdc9824 */ /* 0x100fe200078e0af7 */
[----:B------:R-:W-:Y:S01]  /*11690*/  ISETP.GT.U32.AND P3, PT, R247, R221, PT ;  /* 0x000000ddf700720c */ /* 0x000fe20003f64070 */
[----:B------:R-:W-:Y:S01]  /*116a0*/  @!P6 IMAD.IADD R223, R223, 0x1, -R247 ;  /* 0x00000001dfdfe824 */ /* 0x000fe200078e0af7 */
[----:B-1----:R-:W4:Y:S01]  /*116b0*/  LDL.LU R228, [R1+0x244] ;  /* 0x0002440001e47983 */ /* 0x002f220000300800 */
[C---:B------:R-:W-:Y:S02]  /*116c0*/  ISETP.GT.U32.AND P5, PT, R247.reuse, R214, PT ;  /* 0x000000d6f700720c */ /* 0x040fe40003fa4070 */
[C---:B------:R-:W-:Y:S02]  /*116d0*/  ISETP.GT.U32.AND P2, PT, R247.reuse, R216, PT ;  /* 0x000000d8f700720c */ /* 0x040fe40003f44070 */
[----:B------:R-:W-:-:S02]  /*116e0*/  ISETP.GT.U32.AND P0, PT, R247, R224, PT ;  /* 0x000000e0f700720c */ /* 0x000fc40003f04070 */
[----:B------:R-:W-:-:S07]  /*116f0*/  ISETP.GT.U32.AND P1, PT, R247, R225, PT ;  /* 0x000000e1f700720c */ /* 0x000fce0003f24070 */
[--C-:B------:R-:W-:Y:S01]  /*11700*/  @!P5 IMAD.IADD R214, R214, 0x1, -R247.reuse ;  /* 0x00000001d6d6d824 */ /* 0x100fe200078e0af7 */
[----:B------:R-:W-:Y:S01]  /*11710*/  ISETP.GT.U32.AND P4, PT, R247, R222, PT ;  /* 0x000000def700720c */ /* 0x000fe20003f84070 */
[--C-:B------:R-:W-:Y:S02]  /*11720*/  @!P2 IMAD.IADD R216, R216, 0x1, -R247.reuse ;  /* 0x00000001d8d8a824 */ /* 0x100fe400078e0af7 */
[--C-:B------:R-:W-:Y:S02]  /*11730*/  @!P0 IMAD.IADD R224, R224, 0x1, -R247.reuse ;  /* 0x00000001e0e08824 */ /* 0x100fe400078e0af7 */
[--C-:B------:R-:W-:Y:S02]  /*11740*/  @!P3 IMAD.IADD R221, R221, 0x1, -R247.reuse ;  /* 0x00000001ddddb824 */ /* 0x100fe400078e0af7 */
[--C-:B------:R-:W-:Y:S01]  /*11750*/  @!P1 IMAD.IADD R225, R225, 0x1, -R247.reuse ;  /* 0x00000001e1e19824 */ /* 0x100fe200078e0af7 */
[----:B------:R1:W-:Y:S05]  /*11760*/  STL [R1+0x290], R210 ;  /* 0x000290d201007387 */ /* 0x0003ea0000100800 */
[----:B------:R-:W-:Y:S01]  /*11770*/  @!P4 IMAD.IADD R222, R222, 0x1, -R247 ;  /* 0x00000001dedec824 */ /* 0x000fe200078e0af7 */
[----:B-1----:R-:W4:Y:S04]  /*11780*/  LDL.LU R210, [R1+0x53b4] ;  /* 0x0053b40001d27983 */ /* 0x002f280000300800 */
[----:B------:R1:W-:Y:S04]  /*11790*/  STL [R1+0x28c], R211 ;  /* 0x00028cd301007387 */ /* 0x0003e80000100800 */
[----:B-1----:R-:W4:Y:S04]  /*117a0*/  LDL.LU R211, [R1+0x53b0] ;  /* 0x0053b00001d37983 */ /* 0x002f280000300800 */
[----:B------:R-:W-:Y:S04]  /*117b0*/  STL [R1+0x288], R213 ;  /* 0x000288d501007387 */ /* 0x000fe80000100800 */
[----:B------:R-:W-:Y:S04]  /*117c0*/  STL [R1+0x284], R220 ;  /* 0x000284dc01007387 */ /* 0x000fe80000100800 */
[----:B------:R-:W-:Y:S04]  /*117d0*/  STL [R1+0x280], R221 ;  /* 0x000280dd01007387 */ /* 0x000fe80000100800 */
[----:B------:R-:W-:Y:S04]  /*117e0*/  STL [R1+0x27c], R222 ;  /* 0x00027cde01007387 */ /* 0x000fe80000100800 */
[----:B------:R1:W-:Y:S02]  /*117f0*/  STL [R1+0x278], R223 ;  /* 0x000278df01007387 */ /* 0x0003e40000100800 */
[----:B-1----:R-:W-:-:S02]  /*11800*/  IMAD.MOV.U32 R223, RZ, RZ, R229 ;  /* 0x000000ffffdf7224 */ /* 0x002fc400078e00e5 */
[----:B------:R-:W4:Y:S04]  /*11810*/  LDL.LU R229, [R1+0x240] ;  /* 0x0002400001e57983 */ /* 0x000f280000300800 */
[----:B------:R-:W4:Y:S04]  /*11820*/  LDL.LU R220, [R1+0x23c] ;  /* 0x00023c0001dc7983 */ /* 0x000f280000300800 */
[----:B------:R-:W4:Y:S04]  /*11830*/  LDL.LU R221, [R1+0x238] ;  /* 0x0002380001dd7983 */ /* 0x000f280000300800 */
[----:B------:R-:W4:Y:S01]  /*11840*/  LDL.LU R222, [R1+0x234] ;  /* 0x0002340001de7983 */ /* 0x000f220000300800 */
[----:B---3--:R-:W-:-:S02]  /*11850*/  ISETP.GT.U32.AND P6, PT, R247, R212, PT ;  /* 0x000000d4f700720c */ /* 0x008fc40003fc4070 */
[C---:B--2---:R-:W-:Y:S02]  /*11860*/  ISETP.GT.U32.AND P5, PT, R247.reuse, R215, PT ;  /* 0x000000d7f700720c */ /* 0x044fe40003fa4070 */
[C---:B------:R-:W-:Y:S02]  /*11870*/  ISETP.GT.U32.AND P2, PT, R247.reuse, R217, PT ;  /* 0x000000d9f700720c */ /* 0x040fe40003f44070 */
[----:B----4-:R-:W-:-:S07]  /*11880*/  ISETP.GT.U32.AND P0, PT, R247, R218, PT ;  /* 0x000000daf700720c */ /* 0x010fce0003f04070 */
[--C-:B------:R-:W-:Y:S01]  /*11890*/  @!P6 IMAD.IADD R212, R212, 0x1, -R247.reuse ;  /* 0x00000001d4d4e824 */ /* 0x100fe200078e0af7 */
[----:B------:R-:W-:Y:S01]  /*118a0*/  ISETP.GT.U32.AND P3, PT, R247, R226, PT ;  /* 0x000000e2f700720c */ /* 0x000fe20003f64070 */
[--C-:B------:R-:W-:Y:S01]  /*118b0*/  @!P5 IMAD.IADD R215, R215, 0x1, -R247.reuse ;  /* 0x00000001d7d7d824 */ /* 0x100fe200078e0af7 */
[C---:B------:R-:W-:Y:S02]  /*118c0*/  ISETP.GT.U32.AND P6, PT, R247.reuse, R214, PT ;  /* 0x000000d6f700720c */ /* 0x040fe40003fc4070 */
[----:B------:R-:W-:Y:S01]  /*118d0*/  ISETP.GT.U32.AND P5, PT, R247, R216, PT ;  /* 0x000000d8f700720c */ /* 0x000fe20003fa4070 */
[--C-:B------:R-:W-:Y:S01]  /*118e0*/  @!P2 IMAD.IADD R217, R217, 0x1, -R247.reuse ;  /* 0x00000001d9d9a824 */ /* 0x100fe200078e0af7 */
[C---:B------:R-:W-:Y:S02]  /*118f0*/  ISETP.GT.U32.AND P2, PT, R247.reuse, R224, PT ;  /* 0x000000e0f700720c */ /* 0x040fe40003f44070 */
[C---:B------:R-:W-:Y:S01]  /*11900*/  ISETP.GT.U32.AND P1, PT, R247.reuse, R219, PT ;  /* 0x000000dbf700720c */ /* 0x040fe20003f24070 */
[----:B------:R-:W-:Y:S01]  /*11910*/  @!P0 IMAD.IADD R218, R218, 0x1, -R247 ;  /* 0x00000001dada8824 */ /* 0x000fe200078e0af7 */
[----:B------:R-:W-:-:S03]  /*11920*/  ISETP.GT.U32.AND P0, PT, R247, R225, PT ;  /* 0x000000e1f700720c */ /* 0x000fc60003f04070 */
[--C-:B------:R-:W-:Y:S02]  /*11930*/  @!P3 IMAD.IADD R226, R226, 0x1, -R247.reuse ;  /* 0x00000001e2e2b824 */ /* 0x100fe400078e0af7 */
[--C-:B------:R-:W-:Y:S02]  /*11940*/  @!P6 IMAD.IADD R214, R214, 0x1, -R247.reuse ;  /* 0x00000001d6d6e824 */ /* 0x100fe400078e0af7 */
[--C-:B------:R-:W-:Y:S02]  /*11950*/  @!P5 IMAD.IADD R216, R216, 0x1, -R247.reuse ;  /* 0x00000001d8d8d824 */ /* 0x100fe400078e0af7 */
        /* <DEDUP_REMOVED lines=8> */
[----:B------:R-:W4:Y:S04]  /*119e0*/  LDL.LU R213, [R1+0x228] ;  /* 0x0002280001d57983 */ /* 0x000f280000300800 */
[----:B-1----:R-:W4:Y:S04]  /*119f0*/  LDL.LU R214, [R1+0x224] ;  /* 0x0002240001d67983 */ /* 0x002f280000300800 */
[----:B--2---:R-:W2:Y:S01]  /*11a00*/  LDL.LU R216, [R1+0x220] ;  /* 0x0002200001d87983 */ /* 0x004ea20000300800 */
[----:B------:R-:W-:-:S03]  /*11a10*/  @!P1 IMAD.IADD R226, R226, 0x1, -R247 ;  /* 0x00000001e2e29824 */ /* 0x000fc600078e0af7 */
[----:B---3--:R-:W3:Y:S04]  /*11a20*/  LDL.LU R224, [R1+0x21c] ;  /* 0x00021c0001e07983 */ /* 0x008ee80000300800 */
[----:B------:R1:W-:Y:S04]  /*11a30*/  STL [R1+0x264], R226 ;  /* 0x000264e201007387 */ /* 0x0003e80000100800 */
[----:B----4-:R-:W4:Y:S04]  /*11a40*/  LDL.LU R225, [R1+0x218] ;  /* 0x0002180001e17983 */ /* 0x010f280000300800 */
[----:B-1----:R-:W4:Y:S01]  /*11a50*/  LDL.LU R226, [R1+0x214] ;  /* 0x0002140001e27983 */ /* 0x002f220000300800 */
[----:B------:R-:W-:-:S02]  /*11a60*/  ISETP.GT.U32.AND P4, PT, R247, R231, PT ;  /* 0x000000e7f700720c */ /* 0x000fc40003f84070 */
[----:B------:R-:W-:-:S11]  /*11a70*/  ISETP.GT.U32.AND P3, PT, R247, R227, PT ;  /* 0x000000e3f700720c */ /* 0x000fd60003f64070 */
[--C-:B------:R-:W-:Y:S01]  /*11a80*/  @!P4 IMAD.IADD R231, R231, 0x1, -R247.reuse ;  /* 0x00000001e7e7c824 */ /* 0x100fe200078e0af7 */
[----:B------:R-:W-:Y:S01]  /*11a90*/  ISETP.GT.U32.AND P4, PT, R247, R228, PT ;  /* 0x000000e4f700720c */ /* 0x000fe20003f84070 */
[----:B------:R-:W-:Y:S01]  /*11aa0*/  @!P3 IMAD.IADD R227, R227, 0x1, -R247 ;  /* 0x00000001e3e3b824 */ /* 0x000fe200078e0af7 */
[C---:B------:R-:W-:Y:S02]  /*11ab0*/  ISETP.GT.U32.AND P5, PT, R247.reuse, R215, PT ;  /* 0x000000d7f700720c */ /* 0x040fe40003fa4070 */
[C---:B------:R-:W-:Y:S02]  /*11ac0*/  ISETP.GT.U32.AND P3, PT, R247.reuse, R231, PT ;  /* 0x000000e7f700720c */ /* 0x040fe40003f64070 */
[----:B------:R-:W-:-:S07]  /*11ad0*/  ISETP.GT.U32.AND P2, PT, R247, R217, PT ;  /* 0x000000d9f700720c */ /* 0x000fce0003f44070 */
[--C-:B------:R-:W-:Y:S01]  /*11ae0*/  @!P4 IMAD.IADD R228, R228, 0x1, -R247.reuse ;  /* 0x00000001e4e4c824 */ /* 0x100fe200078e0af7 */
[C---:B------:R-:W-:Y:S02]  /*11af0*/  ISETP.GT.U32.AND P4, PT, R247.reuse, R212, PT ;  /* 0x000000d4f700720c */ /* 0x040fe40003f84070 */
[C---:B------:R-:W-:Y:S02]  /*11b00*/  ISETP.GT.U32.AND P0, PT, R247.reuse, R218, PT ;  /* 0x000000daf700720c */ /* 0x040fe40003f04070 */
[C---:B------:R-:W-:Y:S02]  /*11b10*/  ISETP.GT.U32.AND P6, PT, R247.reuse, R228, PT ;  /* 0x000000e4f700720c */ /* 0x040fe40003fc4070 */
[----:B------:R-:W-:Y:S01]  /*11b20*/  ISETP.GT.U32.AND P1, PT, R247, R219, PT ;  /* 0x000000dbf700720c */ /* 0x000fe20003f24070 */
[--C-:B------:R-:W-:Y:S02]  /*11b30*/  @!P3 IMAD.IADD R231, R231, 0x1, -R247.reuse ;  /* 0x00000001e7e7b824 */ /* 0x100fe400078e0af7 */
[----:B------:R-:W-:-:S04]  /*11b40*/  @!P5 IMAD.IADD R215, R215, 0x1, -R247 ;  /* 0x00000001d7d7d824 */ /* 0x000fc800078e0af7 */
[--C-:B------:R-:W-:Y:S02]  /*11b50*/  @!P4 IMAD.IADD R212, R212, 0x1, -R247.reuse ;  /* 0x00000001d4d4c824 */ /* 0x100fe400078e0af7 */
[--C-:B------:R-:W-:Y:S01]  /*11b60*/  @!P2 IMAD.IADD R217, R217, 0x1, -R247.reuse ;  /* 0x00000001d9d9a824 */ /* 0x100fe200078e0af7 */
[----:B------:R1:W-:Y:S01]  /*11b70*/  STL [R1+0x260], R231 ;  /* 0x000260e701007387 */ /* 0x0003e20000100800 */
[----:B------:R-:W-:Y:S01]  /*11b80*/  ISETP.GT.U32.AND P3, PT, R247, R227, PT ;  /* 0x000000e3f700720c */ /* 0x000fe20003f64070 */
[--C-:B------:R-:W-:Y:S02]  /*11b90*/  @!P0 IMAD.IADD R218, R218, 0x1, -R247.reuse ;  /* 0x00000001dada8824 */ /* 0x100fe400078e0af7 */
[--C-:B------:R-:W-:Y:S01]  /*11ba0*/  @!P6 IMAD.IADD R228, R228, 0x1, -R247.reuse ;  /* 0x00000001e4e4e824 */ /* 0x100fe200078e0af7 */
[----:B-1----:R-:W4:Y:S01]  /*11bb0*/  LDL.LU R231, [R1+0x210] ;  /* 0x0002100001e77983 */ /* 0x002f220000300800 */
[----:B------:R-:W-:Y:S01]  /*11bc0*/  @!P1 IMAD.IADD R219, R219, 0x1, -R247 ;  /* 0x00000001dbdb9824 */ /* 0x000fe200078e0af7 */
[----:B------:R-:W-:-:S02]  /*11bd0*/  ISETP.GT.U32.AND P1, PT, R247, R223, PT ;  /* 0x000000dff700720c */ /* 0x000fc40003f24070 */
[C---:B------:R-:W-:Y:S02]  /*11be0*/  ISETP.GT.U32.AND P4, PT, R247.reuse, R229, PT ;  /* 0x000000e5f700720c */ /* 0x040fe40003f84070 */
[C---:B------:R-:W-:Y:S02]  /*11bf0*/  ISETP.GT.U32.AND P5, PT, R247.reuse, R220, PT ;  /* 0x000000dcf700720c */ /* 0x040fe40003fa4070 */
[C---:B------:R-:W-:Y:S02]  /*11c00*/  ISETP.GT.U32.AND P2, PT, R247.reuse, R221, PT ;  /* 0x000000ddf700720c */ /* 0x040fe40003f44070 */
[----:B------:R-:W-:-:S07]  /*11c10*/  ISETP.GT.U32.AND P0, PT, R247, R222, PT ;  /* 0x000000def700720c */ /* 0x000fce0003f04070 */
[--C-:B------:R-:W-:Y:S02]  /*11c20*/  @!P4 IMAD.IADD R229, R229, 0x1, -R247.reuse ;  /* 0x00000001e5e5c824 */ /* 0x100fe400078e0af7 */
[--C-:B------:R-:W-:Y:S02]  /*11c30*/  @!P5 IMAD.IADD R220, R220, 0x1, -R247.reuse ;  /* 0x00000001dcdcd824 */ /* 0x100fe400078e0af7 */
[--C-:B------:R-:W-:Y:S02]  /*11c40*/  @!P2 IMAD.IADD R221, R221, 0x1, -R247.reuse ;  /* 0x00000001dddda824 */ /* 0x100fe400078e0af7 */
[--C-:B------:R-:W-:Y:S01]  /*11c50*/  @!P3 IMAD.IADD R227, R227, 0x1, -R247.reuse ;  /* 0x00000001e3e3b824 */ /* 0x100fe200078e0af7 */
[----:B------:R-:W-:Y:S01]  /*11c60*/  ISETP.GT.U32.AND P3, PT, R247, R232, PT ;  /* 0x000000e8f700720c */ /* 0x000fe20003f64070 */
[--C-:B------:R-:W-:Y:S01]  /*11c70*/  @!P0 IMAD.IADD R222, R222, 0x1, -R247.reuse ;  /* 0x00000001dede8824 */ /* 0x100fe200078e0af7 */
[----:B------:R1:W-:Y:S01]  /*11c80*/  STL [R1+0x25c], R212 ;  /* 0x00025cd401007387 */ /* 0x0003e20000100800 */
[----:B------:R-:W-:-:S03]  /*11c90*/  @!P1 IMAD.IADD R223, R223, 0x1, -R247 ;  /* 0x00000001dfdf9824 */ /* 0x000fc600078e0af7 */
[----:B-1----:R-:W4:Y:S04]  /*11ca0*/  LDL.LU R212, [R1+0x53ac] ;  /* 0x0053ac0001d47983 */ /* 0x002f280000300800 */
[----:B------:R-:W-:Y:S04]  /*11cb0*/  STL [R1+0x258], R215 ;  /* 0x000258d701007387 */ /* 0x000fe80000100800 */
[----:B------:R1:W-:Y:S04]  /*11cc0*/  STL [R1+0x254], R217 ;  /* 0x000254d901007387 */ /* 0x0003e80000100800 */
[----:B------:R-:W-:Y:S04]  /*11cd0*/  STL [R1+0x250], R218 ;  /* 0x000250da01007387 */ /* 0x000fe80000100800 */
[----:B------:R1:W-:Y:S01]  /*11ce0*/  STL [R1+0x24c], R219 ;  /* 0x00024cdb01007387 */ /* 0x0003e20000100800 */
[----:B------:R-:W-:-:S03]  /*11cf0*/  @!P3 IMAD.IADD R232, R232, 0x1, -R247 ;  /* 0x00000001e8e8b824 */ /* 0x000fc600078e0af7 */
        /* <DEDUP_REMOVED lines=14> */
[C---:B----4-:R-:W-:Y:S01]  /*11de0*/  ISETP.GT.U32.AND P0, PT, R247.reuse, R225, PT ;  /* 0x000000e1f700720c */ /* 0x050fe20003f04070 */
[--C-:B------:R-:W-:Y:S01]  /*11df0*/  @!P5 IMAD.IADD R216, R216, 0x1, -R247.reuse ;  /* 0x00000001d8d8d824 */ /* 0x100fe200078e0af7 */
[C---:B------:R-:W-:Y:S02]  /*11e00*/  ISETP.GT.U32.AND P5, PT, R247.reuse, R221, PT ;  /* 0x000000ddf700720c */ /* 0x040fe40003fa4070 */
[C---:B------:R-:W-:Y:S01]  /*11e10*/  ISETP.GT.U32.AND P1, PT, R247.reuse, R226, PT ;  /* 0x000000e2f700720c */ /* 0x040fe20003f24070 */
[----:B------:R-:W-:Y:S01]  /*11e20*/  @!P2 IMAD.IADD R224, R224, 0x1, -R247 ;  /* 0x00000001e0e0a824 */ /* 0x000fe200078e0af7 */
[----:B------:R-:W-:-:S03]  /*11e30*/  ISETP.GT.U32.AND P2, PT, R247, R222, PT ;  /* 0x000000def700720c */ /* 0x000fc60003f44070 */
[--C-:B------:R-:W-:Y:S02]  /*11e40*/  @!P6 IMAD.IADD R229, R229, 0x1, -R247.reuse ;  /* 0x00000001e5e5e824 */ /* 0x100fe400078e0af7 */
[--C-:B------:R-:W-:Y:S02]  /*11e50*/  @!P4 IMAD.IADD R220, R220, 0x1, -R247.reuse ;  /* 0x00000001dcdcc824 */ /* 0x100fe400078e0af7 */
[--C-:B------:R-:W-:Y:S01]  /*11e60*/  @!P0 IMAD.IADD R225, R225, 0x1, -R247.reuse ;  /* 0x00000001e1e18824 */ /* 0x100fe200078e0af7 */
[----:B------:R-:W-:Y:S01]  /*11e70*/  ISETP.GT.U32.AND P0, PT, R247, R223, PT ;  /* 0x000000dff700720c */ /* 0x000fe20003f04070 */
[--C-:B------:R-:W-:Y:S02]  /*11e80*/  @!P5 IMAD.IADD R221, R221, 0x1, -R247.reuse ;  /* 0x00000001ddddd824 */ /* 0x100fe400078e0af7 */
[--C-:B------:R-:W-:Y:S01]  /*11e90*/  @!P1 IMAD.IADD R226, R226, 0x1, -R247.reuse ;  /* 0x00000001e2e29824 */ /* 0x100fe200078e0af7 */
[----:B------:R-:W-:Y:S01]  /*11ea0*/  ISETP.GT.U32.AND P1, PT, R247, R232, PT ;  /* 0x000000e8f700720c */ /* 0x000fe20003f24070 */
[----:B------:R1:W-:Y:S01]  /*11eb0*/  STL [R1+0x240], R229 ;  /* 0x000240e501007387 */ /* 0x0003e20000100800 */
[----:B------:R-:W-:-:S03]  /*11ec0*/  @!P2 IMAD.IADD R222, R222, 0x1, -R247 ;  /* 0x00000001dedea824 */ /* 0x000fc600078e0af7 */
[----:B-1----:R-:W2:Y:S04]  /*11ed0*/  LDL.LU R229, [R1+0x1fc] ;  /* 0x0001fc0001e57983 */ /* 0x002ea80000300800 */
[----:B------:R1:W-:Y:S04]  /*11ee0*/  STL [R1+0x23c], R220 ;  /* 0x00023cdc01007387 */ /* 0x0003e80000100800 */
[----:B------:R-:W3:Y:S04]  /*11ef0*/  LDL.LU R215, [R1+0x1f4] ;  /* 0x0001f40001d77983 */ /* 0x000ee80000300800 */
[----:B------:R4:W-:Y:S04]  /*11f00*/  STL [R1+0x238], R221 ;  /* 0x000238dd01007387 */ /* 0x0009e80000100800 */
[----:B------:R-:W3:Y:S01]  /*11f10*/  LDL.LU R218, [R1+0x1f0] ;  /* 0x0001f00001da7983 */ /* 0x000ee20000300800 */
[----:B------:R-:W-:-:S03]  /*11f20*/  @!P0 IMAD.IADD R223, R223, 0x1, -R247 ;  /* 0x00000001dfdf8824 */ /* 0x000fc600078e0af7 */
[----:B------:R4:W-:Y:S01]  /*11f30*/  STL [R1+0x234], R222 ;  /* 0x000234de01007387 */ /* 0x0009e20000100800 */
[----:B------:R-:W-:-:S03]  /*11f40*/  @!P1 IMAD.IADD R232, R232, 0x1, -R247 ;  /* 0x00000001e8e89824 */ /* 0x000fc600078e0af7 */
[----:B-1----:R-:W3:Y:S04]  /*11f50*/  LDL.LU R220, [R1+0x1ec] ;  /* 0x0001ec0001dc7983 */ /* 0x002ee80000300800 */
[----:B----4-:R-:W4:Y:S04]  /*11f60*/  LDL.LU R221, [R1+0x1e8] ;  /* 0x0001e80001dd7983 */ /* 0x010f280000300800 */
[----:B------:R1:W-:Y:S04]  /*11f70*/  STL [R1+0x230], R223 ;  /* 0x000230df01007387 */ /* 0x0003e80000100800 */
[----:B------:R1:W-:Y:S04]  /*11f80*/  STL [R1+0x22c], R232 ;  /* 0x00022ce801007387 */ /* 0x0003e80000100800 */
[----:B------:R-:W4:Y:S04]  /*11f90*/  LDL.LU R222, [R1+0x1e4] ;  /* 0x0001e40001de7983 */ /* 0x000f280000300800 */
        /* <DEDUP_REMOVED lines=8> */
[C---:B------:R-:W-:Y:S02]  /*12020*/  ISETP.GT.U32.AND P0, PT, R247.reuse, R225, PT ;  /* 0x000000e1f700720c */ /* 0x040fe40003f04070 */
[----:B------:R-:W-:Y:S01]  /*12030*/  ISETP.GT.U32.AND P6, PT, R247, R231, PT ;  /* 0x000000e7f700720c */ /* 0x000fe20003fc4070 */
[----:B------:R-:W-:-:S06]  /*12040*/  @!P4 IMAD.IADD R214, R214, 0x1, -R247 ;  /* 0x00000001d6d6c824 */ /* 0x000fcc00078e0af7 */
[--C-:B------:R-:W-:Y:S02]  /*12050*/  @!P3 IMAD.IADD R213, R213, 0x1, -R247.reuse ;  /* 0x00000001d5d5b824 */ /* 0x100fe400078e0af7 */
[--C-:B------:R-:W-:Y:S01]  /*12060*/  @!P5 IMAD.IADD R216, R216, 0x1, -R247.reuse ;  /* 0x00000001d8d8d824 */ /* 0x100fe200078e0af7 */
[----:B------:R-:W-:Y:S01]  /*12070*/  ISETP.GT.U32.AND P1, PT, R247, R226, PT ;  /* 0x000000e2f700720c */ /* 0x000fe20003f24070 */
[--C-:B------:R-:W-:Y:S02]  /*12080*/  @!P2 IMAD.IADD R224, R224, 0x1, -R247.reuse ;  /* 0x00000001e0e0a824 */ /* 0x100fe400078e0af7 */
[--C-:B------:R-:W-:Y:S02]  /*12090*/  @!P0 IMAD.IADD R225, R225, 0x1, -R247.reuse ;  /* 0x00000001e1e18824 */ /* 0x100fe400078e0af7 */
[--C-:B------:R-:W-:Y:S01]  /*120a0*/  @!P6 IMAD.IADD R231, R231, 0x1, -R247.reuse ;  /* 0x00000001e7e7e824 */ /* 0x100fe200078e0af7 */
[----:B------:R1:W-:Y:S07]  /*120b0*/  STL [R1+0x228], R213 ;  /* 0x000228d501007387 */ /* 0x0003ee0000100800 */
[----:B------:R-:W-:Y:S01]  /*120c0*/  @!P1 IMAD.IADD R226, R226, 0x1, -R247 ;  /* 0x00000001e2e29824 */ /* 0x000fe200078e0af7 */
[C---:B------:R-:W-:Y:S01]  /*120d0*/  ISETP.GT.U32.AND P1, PT, R247.reuse, R230, PT ;  /* 0x000000e6f700720c */ /* 0x040fe20003f24070 */
[----:B-1----:R-:W4:Y:S01]  /*120e0*/  LDL.LU R213, [R1+0x53a8] ;  /* 0x0053a80001d57983 */ /* 0x002f220000300800 */
        /* <DEDUP_REMOVED lines=21> */
[----:B--2---:R-:W-:-:S02]  /*12240*/  ISETP.GT.U32.AND P0, PT, R247, R229, PT ;  /* 0x000000e5f700720c */ /* 0x004fc40003f04070 */
[C---:B---3--:R-:W-:Y:S02]  /*12250*/  ISETP.GT.U32.AND P6, PT, R247.reuse, R215, PT ;  /* 0x000000d7f700720c */ /* 0x048fe40003fc4070 */
[C---:B------:R-:W-:Y:S02]  /*12260*/  ISETP.GT.U32.AND P3, PT, R247.reuse, R218, PT ;  /* 0x000000daf700720c */ /* 0x040fe40003f64070 */
[C---:B------:R-:W-:Y:S02]  /*12270*/  ISETP.GT.U32.AND P4, PT, R247.reuse, R220, PT ;  /* 0x000000dcf700720c */ /* 0x040fe40003f84070 */
[----:B----4-:R-:W-:-:S05]  /*12280*/  ISETP.GT.U32.AND P5, PT, R247, R221, PT ;  /* 0x000000ddf700720c */ /* 0x010fca0003fa4070 */
[--C-:B------:R-:W-:Y:S02]  /*12290*/  @!P0 IMAD.IADD R229, R229, 0x1, -R247.reuse ;  /* 0x00000001e5e58824 */ /* 0x100fe400078e0af7 */
[--C-:B------:R-:W-:Y:S01]  /*122a0*/  @!P6 IMAD.IADD R215, R215, 0x1, -R247.reuse ;  /* 0x00000001d7d7e824 */ /* 0x100fe200078e0af7 */
[C---:B------:R-:W-:Y:S01]  /*122b0*/  ISETP.GT.U32.AND P6, PT, R247.reuse, R217, PT ;  /* 0x000000d9f700720c */ /* 0x040fe20003fc4070 */
[--C-:B------:R-:W-:Y:S01]  /*122c0*/  @!P3 IMAD.IADD R218, R218, 0x1, -R247.reuse ;  /* 0x00000001dadab824 */ /* 0x100fe200078e0af7 */
[C---:B------:R-:W-:Y:S02]  /*122d0*/  ISETP.GT.U32.AND P3, PT, R247.reuse, R219, PT ;  /* 0x000000dbf700720c */ /* 0x040fe40003f64070 */
[C---:B------:R-:W-:Y:S02]  /*122e0*/  ISETP.GT.U32.AND P2, PT, R247.reuse, R222, PT ;  /* 0x000000def700720c */ /* 0x040fe40003f44070 */
        /* <DEDUP_REMOVED lines=8> */
[--C-:B------:R-:W-:Y:S02]  /*12370*/  @!P3 IMAD.IADD R219, R219, 0x1, -R247.reuse ;  /* 0x00000001dbdbb824 */ /* 0x100fe400078e0af7 */
[--C-:B------:R-:W-:Y:S01]  /*12380*/  @!P0 IMAD.IADD R223, R223, 0x1, -R247.reuse ;  /* 0x00000001dfdf8824 */ /* 0x100fe200078e0af7 */
[----:B------:R-:W-:Y:S01]  /*12390*/  ISETP.GT.U32.AND P0, PT, R247, R230, PT ;  /* 0x000000e6f700720c */ /* 0x000fe20003f04070 */
[--C-:B------:R-:W-:Y:S01]  /*123a0*/  @!P4 IMAD.IADD R227, R227, 0x1, -R247.reuse ;  /* 0x00000001e3e3c824 */ /* 0x100fe200078e0af7 */
[----:B------:R1:W-:Y:S01]  /*123b0*/  STL [R1+0x20c], R217 ;  /* 0x00020cd901007387 */ /* 0x0003e20000100800 */
[----:B------:R-:W-:-:S03]  /*123c0*/  @!P5 IMAD.IADD R228, R228, 0x1, -R247 ;  /* 0x00000001e4e4d824 */ /* 0x000fc600078e0af7 */
[----:B------:R2:W-:Y:S04]  /*123d0*/  STL [R1+0x208], R219 ;  /* 0x000208db01007387 */ /* 0x0005e80000100800 */
[----:B------:R-:W3:Y:S01]  /*123e0*/  LDL.LU R216, [R1+0x1c0] ;  /* 0x0001c00001d87983 */ /* 0x000ee20000300800 */
[----:B------:R-:W-:-:S03]  /*123f0*/  @!P2 IMAD.IADD R229, R229, 0x1, -R247 ;  /* 0x00000001e5e5a824 */ /* 0x000fc600078e0af7 */
[----:B------:R4:W-:Y:S01]  /*12400*/  STL [R1+0x204], R227 ;  /* 0x000204e301007387 */ /* 0x0009e20000100800 */
[----:B------:R-:W-:-:S03]  /*12410*/  @!P0 IMAD.IADD R230, R230, 0x1, -R247 ;  /* 0x00000001e6e68824 */ /* 0x000fc600078e0af7 */
[----:B-1----:R-:W3:Y:S04]  /*12420*/  LDL.LU R217, [R1+0x1bc] ;  /* 0x0001bc0001d97983 */ /* 0x002ee80000300800 */
[----:B------:R1:W-:Y:S04]  /*12430*/  STL [R1+0x200], R228 ;  /* 0x000200e401007387 */ /* 0x0003e80000100800 */
[----:B--2---:R-:W2:Y:S04]  /*12440*/  LDL.LU R219, [R1+0x1b8] ;  /* 0x0001b80001db7983 */ /* 0x004ea80000300800 */
[----:B----4-:R-:W4:Y:S04]  /*12450*/  LDL.LU R227, [R1+0x1b4] ;  /* 0x0001b40001e37983 */ /* 0x010f280000300800 */
[----:B------:R1:W-:Y:S04]  /*12460*/  STL [R1+0x1fc], R229 ;  /* 0x0001fce501007387 */ /* 0x0003e80000100800 */
[----:B------:R1:W-:Y:S04]  /*12470*/  STL [R1+0x1f8], R230 ;  /* 0x0001f8e601007387 */ /* 0x0003e80000100800 */
[----:B-1----:R-:W4:Y:S04]  /*12480*/  LDL.LU R228, [R1+0x1b0] ;  /* 0x0001b00001e47983 */ /* 0x002f280000300800 */
[----:B------:R-:W4:Y:S01]  /*12490*/  LDL.LU R229, [R1+0x1ac] ;  /* 0x0001ac0001e57983 */ /* 0x000f220000300800 */
        /* <DEDUP_REMOVED lines=13> */
[--C-:B------:R-:W-:Y:S02]  /*12570*/  @!P5 IMAD.IADD R221, R221, 0x1, -R247.reuse ;  /* 0x00000001ddddd824 */ /* 0x100fe400078e0af7 */
[--C-:B------:R-:W-:Y:S01]  /*12580*/  @!P2 IMAD.IADD R222, R222, 0x1, -R247.reuse ;  /* 0x00000001dedea824 */ /* 0x100fe200078e0af7 */
[----:B------:R-:W-:Y:S01]  /*12590*/  ISETP.GT.U32.AND P2, PT, R247, R231, PT ;  /* 0x000000e7f700720c */ /* 0x000fe20003f44070 */
[----:B------:R-:W-:-:S08]  /*125a0*/  @!P6 IMAD.IADD R232, R232, 0x1, -R247 ;  /* 0x00000001e8e8e824 */ /* 0x000fd000078e0af7 */
[----:B------:R-:W-:Y:S01]  /*125b0*/  @!P0 IMAD.IADD R223, R223, 0x1, -R247 ;  /* 0x00000001dfdf8824 */ /* 0x000fe200078e0af7 */
[----:B------:R-:W-:-:S03]  /*125c0*/  ISETP.GT.U32.AND P0, PT, R247, R235, PT ;  /* 0x000000ebf700720c */ /* 0x000fc60003f04070 */
[----:B------:R-:W-:Y:S01]  /*125d0*/  @!P2 IMAD.IADD R231, R231, 0x1, -R247 ;  /* 0x00000001e7e7a824 */ /* 0x000fe200078e0af7 */
[----:B------:R1:W-:Y:S04]  /*125e0*/  STL [R1+0x1f4], R215 ;  /* 0x0001f4d701007387 */ /* 0x0003e80000100800 */
[----:B-1----:R-:W4:Y:S01]  /*125f0*/  LDL.LU R215, [R1+0x53a0] ;  /* 0x0053a00001d77983 */ /* 0x002f220000300800 */
        /* <DEDUP_REMOVED lines=11> */
[----:B------:R1:W-:Y:S04]  /*126b0*/  STL [R1+0x1e8], R221 ;  /* 0x0001e8dd01007387 */ /* 0x0003e80000100800 */
[----:B------:R1:W-:Y:S04]  /*126c0*/  STL [R1+0x1e4], R222 ;  /* 0x0001e4de01007387 */ /* 0x0003e80000100800 */
[----:B------:R-:W-:Y:S04]  /*126d0*/  STL [R1+0x1e0], R223 ;  /* 0x0001e0df01007387 */ /* 0x000fe80000100800 */
[----:B------:R1:W-:Y:S04]  /*126e0*/  STL [R1+0x1dc], R232 ;  /* 0x0001dce801007387 */ /* 0x0003e80000100800 */
[----:B-1----:R-:W4:Y:S04]  /*126f0*/  LDL.LU R220, [R1+0x1a4] ;  /* 0x0001a40001dc7983 */ /* 0x002f280000300800 */
[----:B------:R-:W4:Y:S04]  /*12700*/  LDL.LU R221, [R1+0x1a0] ;  /* 0x0001a00001dd7983 */ /* 0x000f280000300800 */
[----:B------:R-:W4:Y:S04]  /*12710*/  LDL.LU R222, [R1+0x19c] ;  /* 0x00019c0001de7983 */ /* 0x000f280000300800 */
[----:B------:R-:W4:Y:S01]  /*12720*/  LDL.LU R232, [R1+0x198] ;  /* 0x0001980001e87983 */ /* 0x000f220000300800 */
[----:B---3--:R-:W-:-:S02]  /*12730*/  ISETP.GT.U32.AND P6, PT, R247, R216, PT ;  /* 0x000000d8f700720c */ /* 0x008fc40003fc4070 */
[C---:B------:R-:W-:Y:S02]  /*12740*/  ISETP.GT.U32.AND P1, PT, R247.reuse, R217, PT ;  /* 0x000000d9f700720c */ /* 0x040fe40003f24070 */
[C---:B--2---:R-:W-:Y:S02]  /*12750*/  ISETP.GT.U32.AND P3, PT, R247.reuse, R219, PT ;  /* 0x000000dbf700720c */ /* 0x044fe40003f64070 */
[----:B----4-:R-:W-:-:S07]  /*12760*/  ISETP.GT.U32.AND P4, PT, R247, R227, PT ;  /* 0x000000e3f700720c */ /* 0x010fce0003f84070 */
[--C-:B------:R-:W-:Y:S01]  /*12770*/  @!P6 IMAD.IADD R216, R216, 0x1, -R247.reuse ;  /* 0x00000001d8d8e824 */ /* 0x100fe200078e0af7 */
[----:B------:R-:W-:Y:S01]  /*12780*/  ISETP.GT.U32.AND P6, PT, R247, R233, PT ;  /* 0x000000e9f700720c */ /* 0x000fe20003fc4070 */
[--C-:B------:R-:W-:Y:S01]  /*12790*/  @!P1 IMAD.IADD R217, R217, 0x1, -R247.reuse ;  /* 0x00000001d9d99824 */ /* 0x100fe200078e0af7 */
[C---:B------:R-:W-:Y:S02]  /*127a0*/  ISETP.GT.U32.AND P1, PT, R247.reuse, R224, PT ;  /* 0x000000e0f700720c */ /* 0x040fe40003f24070 */
[C---:B------:R-:W-:Y:S02]  /*127b0*/  ISETP.GT.U32.AND P5, PT, R247.reuse, R228, PT ;  /* 0x000000e4f700720c */ /* 0x040fe40003fa4070 */
[----:B------:R-:W-:Y:S01]  /*127c0*/  ISETP.GT.U32.AND P2, PT, R247, R229, PT ;  /* 0x000000e5f700720c */ /* 0x000fe20003f44070 */
        /* <DEDUP_REMOVED lines=16> */
[----:B------:R-:W3:Y:S01]  /*128d0*/  LDL.LU R218, [R1+0x18c] ;  /* 0x00018c0001da7983 */ /* 0x000ee20000300800 */
[----:B------:R-:W-:-:S03]  /*128e0*/  @!P2 IMAD.IADD R235, R235, 0x1, -R247 ;  /* 0x00000001ebeba824 */ /* 0x000fc600078e0af7 */
[----:B------:R4:W-:Y:S04]  /*128f0*/  STL [R1+0x1d0], R225 ;  /* 0x0001d0e101007387 */ /* 0x0009e80000100800 */
[----:B------:R-:W3:Y:S04]  /*12900*/  LDL.LU R223, [R1+0x188] ;  /* 0x0001880001df7983 */ /* 0x000ee80000300800 */
[----:B------:R4:W-:Y:S04]  /*12910*/  STL [R1+0x1cc], R226 ;  /* 0x0001cce201007387 */ /* 0x0009e80000100800 */
[----:B-1----:R-:W3:Y:S04]  /*12920*/  LDL.LU R224, [R1+0x184] ;  /* 0x0001840001e07983 */ /* 0x002ee80000300800 */
[----:B----4-:R-:W4:Y:S04]  /*12930*/  LDL.LU R225, [R1+0x180] ;  /* 0x0001800001e17983 */ /* 0x010f280000300800 */
[----:B------:R-:W-:Y:S04]  /*12940*/  STL [R1+0x1c8], R231 ;  /* 0x0001c8e701007387 */ /* 0x000fe80000100800 */
[----:B------:R1:W-:Y:S04]  /*12950*/  STL [R1+0x1c4], R235 ;  /* 0x0001c4eb01007387 */ /* 0x0003e80000100800 */
[----:B------:R-:W4:Y:S04]  /*12960*/  LDL.LU R226, [R1+0x17c] ;  /* 0x00017c0001e27983 */ /* 0x000f280000300800 */
        /* <DEDUP_REMOVED lines=16> */
[--C-:B------:R-:W-:Y:S02]  /*12a70*/  @!P5 IMAD.IADD R228, R228, 0x1, -R247.reuse ;  /* 0x00000001e4e4d824 */ /* 0x100fe400078e0af7 */
[----:B------:R-:W-:Y:S01]  /*12a80*/  @!P6 IMAD.IADD R230, R230, 0x1, -R247 ;  /* 0x00000001e6e6e824 */ /* 0x000fe200078e0af7 */
        /* <DEDUP_REMOVED lines=27> */
[----:B------:R-:W-:-:S09]  /*12c40*/  ISETP.GT.U32.AND P0, PT, R247, R223, PT ;  /* 0x000000dff700720c */ /* 0x000fd20003f04070 */
[--C-:B------:R-:W-:Y:S01]  /*12c50*/  @!P5 IMAD.IADD R233, R233, 0x1, -R247.reuse ;  /* 0x00000001e9e9d824 */ /* 0x100fe200078e0af7 */
[C---:B------:R-:W-:Y:S02]  /*12c60*/  ISETP.GT.U32.AND P1, PT, R247.reuse, R224, PT ;  /* 0x000000e0f700720c */ /* 0x040fe40003f24070 */
[C---:B----4-:R-:W-:Y:S01]  /*12c70*/  ISETP.GT.U32.AND P3, PT, R247.reuse, R225, PT ;  /* 0x000000e1f700720c */ /* 0x050fe20003f64070 */
[--C-:B------:R-:W-:Y:S01]  /*12c80*/  @!P6 IMAD.IADD R218, R218, 0x1, -R247.reuse ;  /* 0x00000001dadae824 */ /* 0x100fe200078e0af7 */
[----:B------:R-:W-:Y:S01]  /*12c90*/  ISETP.GT.U32.AND P6, PT, R247, R220, PT ;  /* 0x000000dcf700720c */ /* 0x000fe20003fc4070 */
[----:B------:R-:W-:Y:S01]  /*12ca0*/  @!P0 IMAD.IADD R223, R223, 0x1, -R247 ;  /* 0x00000001dfdf8824 */ /* 0x000fe200078e0af7 */
[C---:B------:R-:W-:Y:S02]  /*12cb0*/  ISETP.GT.U32.AND P0, PT, R247.reuse, R221, PT ;  /* 0x000000ddf700720c */ /* 0x040fe40003f04070 */
[C---:B------:R-:W-:Y:S02]  /*12cc0*/  ISETP.GT.U32.AND P4, PT, R247.reuse, R226, PT ;  /* 0x000000e2f700720c */ /* 0x040fe40003f84070 */
[----:B------:R-:W-:-:S03]  /*12cd0*/  ISETP.GT.U32.AND P5, PT, R247, R235, PT ;  /* 0x000000ebf700720c */ /* 0x000fc60003fa4070 */
[--C-:B------:R-:W-:Y:S01]  /*12ce0*/  @!P1 IMAD.IADD R224, R224, 0x1, -R247.reuse ;  /* 0x00000001e0e09824 */ /* 0x100fe200078e0af7 */
[----:B------:R-:W-:Y:S01]  /*12cf0*/  ISETP.GT.U32.AND P1, PT, R247, R222, PT ;  /* 0x000000def700720c */ /* 0x000fe20003f24070 */
[----:B------:R-:W-:Y:S01]  /*12d00*/  @!P3 IMAD.IADD R225, R225, 0x1, -R247 ;  /* 0x00000001e1e1b824 */ /* 0x000fe200078e0af7 */
[----:B------:R-:W-:-:S05]  /*12d10*/  ISETP.GT.U32.AND P3, PT, R247, R232, PT ;  /* 0x000000e8f700720c */ /* 0x000fca0003f64070 */
[--C-:B------:R-:W-:Y:S01]  /*12d20*/  @!P4 IMAD.IADD R226, R226, 0x1, -R247.reuse ;  /* 0x00000001e2e2c824 */ /* 0x100fe200078e0af7 */
[----:B------:R-:W-:Y:S01]  /*12d30*/  ISETP.GT.U32.AND P4, PT, R247, R233, PT ;  /* 0x000000e9f700720c */ /* 0x000fe20003f84070 */
[--C-:B------:R-:W-:Y:S02]  /*12d40*/  @!P6 IMAD.IADD R220, R220, 0x1, -R247.reuse ;  /* 0x00000001dcdce824 */ /* 0x100fe400078e0af7 */
[--C-:B------:R-:W-:Y:S01]  /*12d50*/  @!P5 IMAD.IADD R235, R235, 0x1, -R247.reuse ;  /* 0x00000001ebebd824 */ /* 0x100fe200078e0af7 */
[----:B------:R-:W-:Y:S01]  /*12d60*/  ISETP.GT.U32.AND P5, PT, R247, R234, PT ;  /* 0x000000eaf700720c */ /* 0x000fe20003fa4070 */
[--C-:B------:R-:W-:Y:S02]  /*12d70*/  @!P0 IMAD.IADD R221, R221, 0x1, -R247.reuse ;  /* 0x00000001dddd8824 */ /* 0x100fe400078e0af7 */
[--C-:B------:R-:W-:Y:S01]  /*12d80*/  @!P1 IMAD.IADD R222, R222, 0x1, -R247.reuse ;  /* 0x00000001dede9824 */ /* 0x100fe200078e0af7 */
[----:B------:R1:W-:Y:S01]  /*12d90*/  STL [R1+0x1a4], R220 ;  /* 0x0001a4dc01007387 */ /* 0x0003e20000100800 */
[----:B------:R-:W-:-:S03]  /*12da0*/  @!P3 IMAD.IADD R232, R232, 0x1, -R247 ;  /* 0x00000001e8e8b824 */ /* 0x000fc600078e0af7 */
[----:B------:R2:W-:Y:S01]  /*12db0*/  STL [R1+0x1a0], R221 ;  /* 0x0001a0dd01007387 */ /* 0x0005e20000100800 */
[----:B------:R-:W-:-:S03]  /*12dc0*/  @!P4 IMAD.IADD R233, R233, 0x1, -R247 ;  /* 0x00000001e9e9c824 */ /* 0x000fc600078e0af7 */
[----:B------:R-:W3:Y:S01]  /*12dd0*/  LDL.LU R219, [R1+0x158] ;  /* 0x0001580001db7983 */ /* 0x000ee20000300800 */
[----:B------:R-:W-:-:S03]  /*12de0*/  @!P5 IMAD.IADD R234, R234, 0x1, -R247 ;  /* 0x00000001eaead824 */ /* 0x000fc600078e0af7 */
[----:B------:R4:W-:Y:S04]  /*12df0*/  STL [R1+0x19c], R222 ;  /* 0x00019cde01007387 */ /* 0x0009e80000100800 */
        /* <DEDUP_REMOVED lines=17> */
[--C-:B------:R-:W-:Y:S01]  /*12f10*/  @!P0 IMAD.IADD R223, R223, 0x1, -R247.reuse ;  /* 0x00000001dfdf8824 */ /* 0x100fe200078e0af7 */
[----:B------:R-:W-:Y:S01]  /*12f20*/  ISETP.GT.U32.AND P5, PT, R247, R235, PT ;  /* 0x000000ebf700720c */ /* 0x000fe20003fa4070 */
[----:B------:R-:W-:-:S04]  /*12f30*/  @!P1 IMAD.IADD R224, R224, 0x1, -R247 ;  /* 0x00000001e0e09824 */ /* 0x000fc800078e0af7 */
[--C-:B------:R-:W-:Y:S02]  /*12f40*/  @!P2 IMAD.IADD R218, R218, 0x1, -R247.reuse ;  /* 0x00000001dadaa824 */ /* 0x100fe400078e0af7 */
[--C-:B------:R-:W-:Y:S02]  /*12f50*/  @!P3 IMAD.IADD R225, R225, 0x1, -R247.reuse ;  /* 0x00000001e1e1b824 */ /* 0x100fe400078e0af7 */
[--C-:B------:R-:W-:Y:S01]  /*12f60*/  @!P4 IMAD.IADD R226, R226, 0x1, -R247.reuse ;  /* 0x00000001e2e2c824 */ /* 0x100fe200078e0af7 */
[----:B------:R-:W-:Y:S01]  /*12f70*/  ISETP.GT.U32.AND P4, PT, R247, R230, PT ;  /* 0x000000e6f700720c */ /* 0x000fe20003f84070 */
[--C-:B------:R-:W-:Y:S02]  /*12f80*/  @!P6 IMAD.IADD R236, R236, 0x1, -R247.reuse ;  /* 0x00000001ecece824 */ /* 0x100fe400078e0af7 */
[--C-:B------:R-:W-:Y:S01]  /*12f90*/  @!P5 IMAD.IADD R235, R235, 0x1, -R247.reuse ;  /* 0x00000001ebebd824 */ /* 0x100fe200078e0af7 */
[C---:B------:R-:W-:Y:S01]  /*12fa0*/  ISETP.GT.U32.AND P5, PT, R247.reuse, R231, PT ;  /* 0x000000e7f700720c */ /* 0x040fe20003fa4070 */
[----:B------:R1:W-:Y:S08]  /*12fb0*/  STL [R1+0x18c], R218 ;  /* 0x00018cda01007387 */ /* 0x0003f00000100800 */
[----:B------:R-:W-:Y:S01]  /*12fc0*/  @!P4 IMAD.IADD R230, R230, 0x1, -R247 ;  /* 0x00000001e6e6c824 */ /* 0x000fe200078e0af7 */
        /* <DEDUP_REMOVED lines=11> */
[----:B------:R-:W-:Y:S04]  /*13080*/  STL [R1+0x184], R224 ;  /* 0x000184e001007387 */ /* 0x000fe80000100800 */
[----:B------:R-:W-:Y:S04]  /*13090*/  STL [R1+0x180], R225 ;  /* 0x000180e101007387 */ /* 0x000fe80000100800 */
[----:B------:R-:W-:Y:S04]  /*130a0*/  STL [R1+0x17c], R226 ;  /* 0x00017ce201007387 */ /* 0x000fe80000100800 */
[----:B------:R1:W-:Y:S04]  /*130b0*/  STL [R1+0x174], R236 ;  /* 0x000174ec01007387 */ /* 0x0003e80000100800 */
[----:B------:R1:W-:Y:S04]  /*130c0*/  STL [R1+0x178], R235 ;  /* 0x000178eb01007387 */ /* 0x0003e80000100800 */
[----:B-1----:R-:W4:Y:S01]  /*130d0*/  LDL.LU R223, [R1+0x13c] ;  /* 0x00013c0001df7983 */ /* 0x002f220000300800 */
[----:B------:R-:W-:-:S03]  /*130e0*/  IMAD.MOV.U32 R236, RZ, RZ, R237 ;  /* 0x000000ffffec7224 */ /* 0x000fc600078e00ed */
[----:B------:R-:W4:Y:S01]  /*130f0*/  LDL.LU R224, [R1+0x138] ;  /* 0x0001380001e07983 */ /* 0x000f220000300800 */
[----:B------:R-:W-:-:S03]  /*13100*/  IMAD.MOV.U32 R235, RZ, RZ, R238 ;  /* 0x000000ffffeb7224 */ /* 0x000fc600078e00ee */
[----:B------:R-:W4:Y:S04]  /*13110*/  LDL.LU R237, [R1+0x134] ;  /* 0x0001340001ed7983 */ /* 0x000f280000300800 */
[----:B------:R-:W4:Y:S01]  /*13120*/  LDL.LU R238, [R1+0x130] ;  /* 0x0001300001ee7983 */ /* 0x000f220000300800 */
[C---:B---3--:R-:W-:Y:S02]  /*13130*/  ISETP.GT.U32.AND P6, PT, R247.reuse, R219, PT ;  /* 0x000000dbf700720c */ /* 0x048fe40003fc4070 */
[C---:B------:R-:W-:Y:S02]  /*13140*/  ISETP.GT.U32.AND P2, PT, R247.reuse, R220, PT ;  /* 0x000000dcf700720c */ /* 0x040fe40003f44070 */
[C---:B--2---:R-:W-:Y:S02]  /*13150*/  ISETP.GT.U32.AND P0, PT, R247.reuse, R221, PT ;  /* 0x000000ddf700720c */ /* 0x044fe40003f04070 */
[----:B----4-:R-:W-:-:S07]  /*13160*/  ISETP.GT.U32.AND P1, PT, R247, R222, PT ;  /* 0x000000def700720c */ /* 0x010fce0003f24070 */
[--C-:B------:R-:W-:Y:S01]  /*13170*/  @!P6 IMAD.IADD R219, R219, 0x1, -R247.reuse ;  /* 0x00000001dbdbe824 */ /* 0x100fe200078e0af7 */
[C---:B------:R-:W-:Y:S01]  /*13180*/  ISETP.GT.U32.AND P6, PT, R247.reuse, R239, PT ;  /* 0x000000eff700720c */ /* 0x040fe20003fc4070 */
[--C-:B------:R-:W-:Y:S01]  /*13190*/  @!P2 IMAD.IADD R220, R220, 0x1, -R247.reuse ;  /* 0x00000001dcdca824 */ /* 0x100fe200078e0af7 */
[C---:B------:R-:W-:Y:S02]  /*131a0*/  ISETP.GT.U32.AND P2, PT, R247.reuse, R227, PT ;  /* 0x000000e3f700720c */ /* 0x040fe40003f44070 */
[C---:B------:R-:W-:Y:S02]  /*131b0*/  ISETP.GT.U32.AND P3, PT, R247.reuse, R232, PT ;  /* 0x000000e8f700720c */ /* 0x040fe40003f64070 */
[----:B------:R-:W-:Y:S01]  /*131c0*/  ISETP.GT.U32.AND P4, PT, R247, R233, PT ;  /* 0x000000e9f700720c */ /* 0x000fe20003f84070 */
[--C-:B------:R-:W-:Y:S01]  /*131d0*/  @!P0 IMAD.IADD R221, R221, 0x1, -R247.reuse ;  /* 0x00000001dddd8824 */ /* 0x100fe200078e0af7 */
[C---:B------:R-:W-:Y:S01]  /*131e0*/  ISETP.GT.U32.AND P0, PT, R247.reuse, R228, PT ;  /* 0x000000e4f700720c */ /* 0x040fe20003f04070 */
[----:B------:R-:W-:Y:S01]  /*131f0*/  @!P1 IMAD.IADD R222, R222, 0x1, -R247 ;  /* 0x00000001dede9824 */ /* 0x000fe200078e0af7 */
[----:B------:R-:W-:-:S07]  /*13200*/  ISETP.GT.U32.AND P1, PT, R247, R229, PT ;  /* 0x000000e5f700720c */ /* 0x000fce0003f24070 */
[--C-:B------:R-:W-:Y:S01]  /*13210*/  @!P3 IMAD.IADD R232, R232, 0x1, -R247.reuse ;  /* 0x00000001e8e8b824 */ /* 0x100fe200078e0af7 */
[----:B------:R-:W-:Y:S01]  /*13220*/  ISETP.GT.U32.AND P3, PT, R247, R230, PT ;  /* 0x000000e6f700720c */ /* 0x000fe20003f64070 */
[--C-:B------:R-:W-:Y:S01]  /*13230*/  @!P4 IMAD.IADD R233, R233, 0x1, -R247.reuse ;  /* 0x00000001e9e9c824 */ /* 0x100fe200078e0af7 */
[----:B------:R-:W-:Y:S01]  /*13240*/  ISETP.GT.U32.AND P4, PT, R247, R231, PT ;  /* 0x000000e7f700720c */ /* 0x000fe20003f84070 */
[--C-:B------:R-:W-:Y:S02]  /*13250*/  @!P6 IMAD.IADD R239, R239, 0x1, -R247.reuse ;  /* 0x00000001efefe824 */ /* 0x100fe400078e0af7 */
[--C-:B------:R-:W-:Y:S02]  /*13260*/  @!P2 IMAD.IADD R227, R227, 0x1, -R247.reuse ;  /* 0x00000001e3e3a824 */ /* 0x100fe400078e0af7 */
[--C-:B------:R-:W-:Y:S01]  /*13270*/  @!P0 IMAD.IADD R228, R228, 0x1, -R247.reuse ;  /* 0x00000001e4e48824 */ /* 0x100fe200078e0af7 */
[----:B------:R1:W-:Y:S01]  /*13280*/  STL [R1+0x170], R239 ;  /* 0x000170ef01007387 */ /* 0x0003e20000100800 */
[----:B------:R-:W-:-:S04]  /*13290*/  @!P1 IMAD.IADD R229, R229, 0x1, -R247 ;  /* 0x00000001e5e59824 */ /* 0x000fc800078e0af7 */
[--C-:B------:R-:W-:Y:S01]  /*132a0*/  @!P3 IMAD.IADD R230, R230, 0x1, -R247.reuse ;  /* 0x00000001e6e6b824 */ /* 0x100fe200078e0af7 */
[----:B-1----:R-:W2:Y:S01]  /*132b0*/  LDL.LU R239, [R1+0x12c] ;  /* 0x00012c0001ef7983 */ /* 0x002ea20000300800 */
[----:B------:R-:W-:-:S03]  /*132c0*/  @!P4 IMAD.IADD R231, R231, 0x1, -R247 ;  /* 0x00000001e7e7c824 */ /* 0x000fc600078e0af7 */
[----:B------:R1:W-:Y:S04]  /*132d0*/  STL [R1+0x16c], R227 ;  /* 0x00016ce301007387 */ /* 0x0003e80000100800 */
[----:B------:R-:W3:Y:S04]  /*132e0*/  LDL.LU R225, [R1+0x124] ;  /* 0x0001240001e17983 */ /* 0x000ee80000300800 */
[----:B------:R4:W-:Y:S04]  /*132f0*/  STL [R1+0x168], R228 ;  /* 0x000168e401007387 */ /* 0x0009e80000100800 */
[----:B------:R-:W3:Y:S04]  /*13300*/  LDL.LU R226, [R1+0x120] ;  /* 0x0001200001e27983 */ /* 0x000ee80000300800 */
[----:B------:R4:W-:Y:S04]  /*13310*/  STL [R1+0x164], R229 ;  /* 0x000164e501007387 */ /* 0x0009e80000100800 */
        /* <DEDUP_REMOVED lines=9> */
[C---:B------:R-:W-:Y:S02]  /*133b0*/  ISETP.GT.U32.AND P0, PT, R247.reuse, R221, PT ;  /* 0x000000ddf700720c */ /* 0x040fe40003f04070 */
[----:B------:R-:W-:-:S07]  /*133c0*/  ISETP.GT.U32.AND P1, PT, R247, R222, PT ;  /* 0x000000def700720c */ /* 0x000fce0003f24070 */
[--C-:B------:R-:W-:Y:S01]  /*133d0*/  @!P5 IMAD.IADD R234, R234, 0x1, -R247.reuse ;  /* 0x00000001eaead824 */ /* 0x100fe200078e0af7 */
[C---:B------:R-:W-:Y:S01]  /*133e0*/  ISETP.GT.U32.AND P5, PT, R247.reuse, R219, PT ;  /* 0x000000dbf700720c */ /* 0x040fe20003fa4070 */
[--C-:B------:R-:W-:Y:S01]  /*133f0*/  @!P2 IMAD.IADD R220, R220, 0x1, -R247.reuse ;  /* 0x00000001dcdca824 */ /* 0x100fe200078e0af7 */
[C---:B------:R-:W-:Y:S02]  /*13400*/  ISETP.GT.U32.AND P3, PT, R247.reuse, R232, PT ;  /* 0x000000e8f700720c */ /* 0x040fe40003f64070 */
[----:B------:R-:W-:Y:S01]  /*13410*/  ISETP.GT.U32.AND P6, PT, R247, R234, PT ;  /* 0x000000eaf700720c */ /* 0x000fe20003fc4070 */
[--C-:B------:R-:W-:Y:S02]  /*13420*/  @!P0 IMAD.IADD R221, R221, 0x1, -R247.reuse ;  /* 0x00000001dddd8824 */ /* 0x100fe400078e0af7 */
[----:B------:R-:W-:-:S06]  /*13430*/  @!P1 IMAD.IADD R222, R222, 0x1, -R247 ;  /* 0x00000001dede9824 */ /* 0x000fcc00078e0af7 */
[--C-:B------:R-:W-:Y:S02]  /*13440*/  @!P5 IMAD.IADD R219, R219, 0x1, -R247.reuse ;  /* 0x00000001dbdbd824 */ /* 0x100fe400078e0af7 */
[--C-:B------:R-:W-:Y:S02]  /*13450*/  @!P3 IMAD.IADD R232, R232, 0x1, -R247.reuse ;  /* 0x00000001e8e8b824 */ /* 0x100fe400078e0af7 */
[----:B------:R-:W-:Y:S01]  /*13460*/  @!P6 IMAD.IADD R234, R234, 0x1, -R247 ;  /* 0x00000001eaeae824 */ /* 0x000fe200078e0af7 */
[C---:B------:R-:W-:Y:S02]  /*13470*/  ISETP.GT.U32.AND P4, PT, R247.reuse, R233, PT ;  /* 0x000000e9f700720c */ /* 0x040fe40003f84070 */
        /* <DEDUP_REMOVED lines=13> */
[----:B------:R1:W-:Y:S04]  /*13550*/  STL [R1+0x150], R221 ;  /* 0x000150dd01007387 */ /* 0x0003e80000100800 */
[----:B-1----:R-:W4:Y:S04]  /*13560*/  LDL.LU R221, [R1+0x5388] ;  /* 0x0053880001dd7983 */ /* 0x002f280000300800 */
[----:B------:R-:W-:Y:S04]  /*13570*/  STL [R1+0x14c], R222 ;  /* 0x00014cde01007387 */ /* 0x000fe80000100800 */
[----:B------:R1:W-:Y:S04]  /*13580*/  STL [R1+0x148], R232 ;  /* 0x000148e801007387 */ /* 0x0003e80000100800 */
[----:B------:R1:W-:Y:S04]  /*13590*/  STL [R1+0x144], R233 ;  /* 0x000144e901007387 */ /* 0x0003e80000100800 */
[----:B------:R1:W-:Y:S04]  /*135a0*/  STL [R1+0x140], R234 ;  /* 0x000140ea01007387 */ /* 0x0003e80000100800 */
[----:B-1----:R-:W4:Y:S04]  /*135b0*/  LDL.LU R232, [R1+0x108] ;  /* 0x0001080001e87983 */ /* 0x002f280000300800 */
[----:B------:R-:W4:Y:S04]  /*135c0*/  LDL.LU R233, [R1+0x104] ;  /* 0x0001040001e97983 */ /* 0x000f280000300800 */
[----:B------:R-:W4:Y:S01]  /*135d0*/  LDL.LU R234, [R1+0x100] ;  /* 0x0001000001ea7983 */ /* 0x000f220000300800 */
[----:B------:R-:W-:-:S13]  /*135e0*/  ISETP.GT.U32.AND P4, PT, R247, R240, PT ;  /* 0x000000f0f700720c */ /* 0x000fda0003f84070 */
[----:B------:R-:W-:Y:S01]  /*135f0*/  @!P4 IMAD.IADD R240, R240, 0x1, -R247 ;  /* 0x00000001f0f0c824 */ /* 0x000fe200078e0af7 */
[C---:B--2---:R-:W-:Y:S02]  /*13600*/  ISETP.GT.U32.AND P3, PT, R247.reuse, R239, PT ;  /* 0x000000eff700720c */ /* 0x044fe40003f64070 */
[C---:B---3--:R-:W-:Y:S02]  /*13610*/  ISETP.GT.U32.AND P6, PT, R247.reuse, R225, PT ;  /* 0x000000e1f700720c */ /* 0x048fe40003fc4070 */
[C---:B------:R-:W-:Y:S02]  /*13620*/  ISETP.GT.U32.AND P5, PT, R247.reuse, R226, PT ;  /* 0x000000e2f700720c */ /* 0x040fe40003fa4070 */
[C---:B------:R-:W-:Y:S02]  /*13630*/  ISETP.GT.U32.AND P2, PT, R247.reuse, R227, PT ;  /* 0x000000e3f700720c */ /* 0x040fe40003f44070 */
[----:B----4-:R-:W-:-:S07]  /*13640*/  ISETP.GT.U32.AND P0, PT, R247, R228, PT ;  /* 0x000000e4f700720c */ /* 0x010fce0003f04070 */
[--C-:B------:R-:W-:Y:S01]  /*13650*/  @!P6 IMAD.IADD R225, R225, 0x1, -R247.reuse ;  /* 0x00000001e1e1e824 */ /* 0x100fe200078e0af7 */
[C---:B------:R-:W-:Y:S01]  /*13660*/  ISETP.GT.U32.AND P6, PT, R247.reuse, R223, PT ;  /* 0x000000dff700720c */ /* 0x040fe20003fc4070 */
[--C-:B------:R-:W-:Y:S01]  /*13670*/  @!P5 IMAD.IADD R226, R226, 0x1, -R247.reuse ;  /* 0x00000001e2e2d824 */ /* 0x100fe200078e0af7 */
[----:B------:R-:W-:Y:S01]  /*13680*/  ISETP.GT.U32.AND P1, PT, R247, R229, PT ;  /* 0x000000e5f700720c */ /* 0x000fe20003f24070 */
[--C-:B------:R-:W-:Y:S01]  /*13690*/  @!P3 IMAD.IADD R239, R239, 0x1, -R247.reuse ;  /* 0x00000001efefb824 */ /* 0x100fe200078e0af7 */
[----:B------:R-:W-:Y:S01]  /*136a0*/  ISETP.GT.U32.AND P5, PT, R247, R224, PT ;  /* 0x000000e0f700720c */ /* 0x000fe20003fa4070 */
[--C-:B------:R-:W-:Y:S01]  /*136b0*/  @!P2 IMAD.IADD R227, R227, 0x1, -R247.reuse ;  /* 0x00000001e3e3a824 */ /* 0x100fe200078e0af7 */
[C---:B------:R-:W-:Y:S01]  /*136c0*/  ISETP.GT.U32.AND P2, PT, R247.reuse, R237, PT ;  /* 0x000000edf700720c */ /* 0x040fe20003f44070 */
[----:B------:R-:W-:Y:S01]  /*136d0*/  @!P0 IMAD.IADD R228, R228, 0x1, -R247 ;  /* 0x00000001e4e48824 */ /* 0x000fe200078e0af7 */
[----:B------:R-:W-:-:S07]  /*136e0*/  ISETP.GT.U32.AND P0, PT, R247, R238, PT ;  /* 0x000000eef700720c */ /* 0x000fce0003f04070 */
[--C-:B------:R-:W-:Y:S01]  /*136f0*/  @!P1 IMAD.IADD R229, R229, 0x1, -R247.reuse ;  /* 0x00000001e5e59824 */ /* 0x100fe200078e0af7 */
[----:B------:R-:W-:Y:S01]  /*13700*/  ISETP.GT.U32.AND P1, PT, R247, R239, PT ;  /* 0x000000eff700720c */ /* 0x000fe20003f24070 */
[--C-:B------:R-:W-:Y:S02]  /*13710*/  @!P6 IMAD.IADD R223, R223, 0x1, -R247.reuse ;  /* 0x00000001dfdfe824 */ /* 0x100fe400078e0af7 */
[--C-:B------:R-:W-:Y:S02]  /*13720*/  @!P5 IMAD.IADD R224, R224, 0x1, -R247.reuse ;  /* 0x00000001e0e0d824 */ /* 0x100fe400078e0af7 */
[--C-:B------:R-:W-:Y:S01]  /*13730*/  @!P2 IMAD.IADD R237, R237, 0x1, -R247.reuse ;  /* 0x00000001ededa824 */ /* 0x100fe200078e0af7 */
[----:B------:R1:W-:Y:S01]  /*13740*/  STL [R1+0x13c], R223 ;  /* 0x00013cdf01007387 */ /* 0x0003e20000100800 */
[----:B------:R-:W-:-:S03]  /*13750*/  @!P0 IMAD.IADD R238, R238, 0x1, -R247 ;  /* 0x00000001eeee8824 */ /* 0x000fc600078e0af7 */
[----:B------:R2:W-:Y:S03]  /*13760*/  STL [R1+0x138], R224 ;  /* 0x000138e001007387 */ /* 0x0005e60000100800 */
[----:B------:R-:W-:Y:S01]  /*13770*/  @!P1 IMAD.IADD R239, R239, 0x1, -R247 ;  /* 0x00000001efef9824 */ /* 0x000fe200078e0af7 */
[----:B------:R-:W3:Y:S04]  /*13780*/  LDL.LU R222, [R1+0xf0] ;  /* 0x0000f00001de7983 */ /* 0x000ee80000300800 */
[----:B------:R4:W-:Y:S04]  /*13790*/  STL [R1+0x134], R237 ;  /* 0x000134ed01007387 */ /* 0x0009e80000100800 */
[----:B-1----:R-:W3:Y:S01]  /*137a0*/  LDL.LU R223, [R1+0xec] ;  /* 0x0000ec0001df7983 */ /* 0x002ee20000300800 */
[----:B------:R-:W-:-:S03]  /*137b0*/  ISETP.GT.U32.AND P3, PT, R247, R230, PT ;  /* 0x000000e6f700720c */ /* 0x000fc60003f64070 */
[----:B------:R1:W-:Y:S04]  /*137c0*/  STL [R1+0x130], R238 ;  /* 0x000130ee01007387 */ /* 0x0003e80000100800 */
[----:B------:R1:W-:Y:S04]  /*137d0*/  STL [R1+0x12c], R239 ;  /* 0x00012cef01007387 */ /* 0x0003e80000100800 */
[----:B--2---:R-:W2:Y:S04]  /*137e0*/  LDL.LU R224, [R1+0xe8] ;  /* 0x0000e80001e07983 */ /* 0x004ea80000300800 */
[----:B----4-:R-:W4:Y:S04]  /*137f0*/  LDL.LU R237, [R1+0xe4] ;  /* 0x0000e40001ed7983 */ /* 0x010f280000300800 */
[----:B-1----:R-:W4:Y:S01]  /*13800*/  LDL.LU R238, [R1+0xe0] ;  /* 0x0000e00001ee7983 */ /* 0x002f220000300800 */
[----:B------:R-:W-:Y:S01]  /*13810*/  @!P3 IMAD.IADD R230, R230, 0x1, -R247 ;  /* 0x00000001e6e6b824 */ /* 0x000fe200078e0af7 */
[----:B------:R-:W-:-:S02]  /*13820*/  ISETP.GT.U32.AND P3, PT, R247, R240, PT ;  /* 0x000000f0f700720c */ /* 0x000fc40003f64070 */
[----:B------:R-:W4:Y:S11]  /*13830*/  LDL.LU R239, [R1+0xdc] ;  /* 0x0000dc0001ef7983 */ /* 0x000f360000300800 */
[----:B------:R-:W-:-:S05]  /*13840*/  @!P3 IMAD.IADD R240, R240, 0x1, -R247 ;  /* 0x00000001f0f0b824 */ /* 0x000fca00078e0af7 */
[----:B------:R1:W-:Y:S04]  /*13850*/  STL [R1+0x128], R240 ;  /* 0x000128f001007387 */ /* 0x0003e80000100800 */
[----:B-1----:R-:W4:Y:S01]  /*13860*/  LDL.LU R240, [R1+0xd8] ;  /* 0x0000d80001f07983 */ /* 0x002f220000300800 */
[C---:B------:R-:W-:Y:S02]  /*13870*/  ISETP.GT.U32.AND P4, PT, R247.reuse, R231, PT ;  /* 0x000000e7f700720c */ /* 0x040fe40003f84070 */
[C---:B------:R-:W-:Y:S02]  /*13880*/  ISETP.GT.U32.AND P5, PT, R247.reuse, R226, PT ;  /* 0x000000e2f700720c */ /* 0x040fe40003fa4070 */
        /* <DEDUP_REMOVED lines=9> */
[--C-:B------:R-:W-:Y:S01]  /*13920*/  @!P4 IMAD.IADD R225, R225, 0x1, -R247.reuse ;  /* 0x00000001e1e1c824 */ /* 0x100fe200078e0af7 */
[----:B------:R-:W-:Y:S01]  /*13930*/  ISETP.GT.U32.AND P0, PT, R247, R235, PT ;  /* 0x000000ebf700720c */ /* 0x000fe20003f04070 */
[--C-:B------:R-:W-:Y:S01]  /*13940*/  @!P1 IMAD.IADD R229, R229, 0x1, -R247.reuse ;  /* 0x00000001e5e59824 */ /* 0x100fe200078e0af7 */
[----:B------:R-:W-:Y:S01]  /*13950*/  ISETP.GT.U32.AND P3, PT, R247, R230, PT ;  /* 0x000000e6f700720c */ /* 0x000fe20003f64070 */
[----:B------:R-:W-:Y:S01]  /*13960*/  @!P6 IMAD.IADD R231, R231, 0x1, -R247 ;  /* 0x00000001e7e7e824 */ /* 0x000fe200078e0af7 */
[C---:B------:R-:W-:Y:S02]  /*13970*/  ISETP.GT.U32.AND P1, PT, R247.reuse, R236, PT ;  /* 0x000000ecf700720c */ /* 0x040fe40003f24070 */
[C---:B------:R-:W-:Y:S02]  /*13980*/  ISETP.GT.U32.AND P4, PT, R247.reuse, R232, PT ;  /* 0x000000e8f700720c */ /* 0x040fe40003f84070 */
[C---:B------:R-:W-:Y:S02]  /*13990*/  ISETP.GT.U32.AND P5, PT, R247.reuse, R233, PT ;  /* 0x000000e9f700720c */ /* 0x040fe40003fa4070 */
[----:B------:R-:W-:-:S09]  /*139a0*/  ISETP.GT.U32.AND P2, PT, R247, R234, PT ;  /* 0x000000eaf700720c */ /* 0x000fd20003f44070 */
        /* <DEDUP_REMOVED lines=11> */
[----:B------:R1:W-:Y:S04]  /*13a60*/  STL [R1+0x114], R229 ;  /* 0x000114e501007387 */ /* 0x0003e80000100800 */
[----:B------:R1:W-:Y:S04]  /*13a70*/  STL [R1+0x110], R230 ;  /* 0x000110e601007387 */ /* 0x0003e80000100800 */
[----:B------:R2:W-:Y:S01]  /*13a80*/  STL [R1+0x10c], R231 ;  /* 0x00010ce701007387 */ /* 0x0005e20000100800 */
[----:B------:R-:W-:-:S03]  /*13a90*/  @!P3 IMAD.IADD R246, R246, 0x1, -R247 ;  /* 0x00000001f6f6b824 */ /* 0x000fc600078e0af7 */
[----:B-1----:R-:W4:Y:S04]  /*13aa0*/  LDL.LU R225, [R1+0xd4] ;  /* 0x0000d40001e17983 */ /* 0x002f280000300800 */
[----:B------:R-:W4:Y:S04]  /*13ab0*/  LDL.LU R226, [R1+0xd0] ;  /* 0x0000d00001e27983 */ /* 0x000f280000300800 */
[----:B------:R-:W4:Y:S04]  /*13ac0*/  LDL.LU R227, [R1+0xcc] ;  /* 0x0000cc0001e37983 */ /* 0x000f280000300800 */
[----:B------:R-:W4:Y:S04]  /*13ad0*/  LDL.LU R228, [R1+0xc8] ;  /* 0x0000c80001e47983 */ /* 0x000f280000300800 */
[----:B------:R-:W4:Y:S04]  /*13ae0*/  LDL.LU R229, [R1+0xc4] ;  /* 0x0000c40001e57983 */ /* 0x000f280000300800 */
[----:B------:R-:W4:Y:S01]  /*13af0*/  LDL.LU R230, [R1+0xc0] ;  /* 0x0000c00001e67983 */ /* 0x000f220000300800 */
[----:B---3--:R-:W-:-:S02]  /*13b00*/  ISETP.GT.U32.AND P6, PT, R247, R222, PT ;  /* 0x000000def700720c */ /* 0x008fc40003fc4070 */
[C---:B------:R-:W-:Y:S02]  /*13b10*/  ISETP.GT.U32.AND P4, PT, R247.reuse, R223, PT ;  /* 0x000000dff700720c */ /* 0x040fe40003f84070 */
[C---:B--2---:R-:W-:Y:S02]  /*13b20*/  ISETP.GT.U32.AND P5, PT, R247.reuse, R224, PT ;  /* 0x000000e0f700720c */ /* 0x044fe40003fa4070 */
[C---:B----4-:R-:W-:Y:S02]  /*13b30*/  ISETP.GT.U32.AND P2, PT, R247.reuse, R237, PT ;  /* 0x000000edf700720c */ /* 0x050fe40003f44070 */
[----:B------:R-:W-:-:S05]  /*13b40*/  ISETP.GT.U32.AND P0, PT, R247, R238, PT ;  /* 0x000000eef700720c */ /* 0x000fca0003f04070 */
[--C-:B------:R-:W-:Y:S01]  /*13b50*/  @!P6 IMAD.IADD R222, R222, 0x1, -R247.reuse ;  /* 0x00000001dedee824 */ /* 0x100fe200078e0af7 */
[----:B------:R-:W-:Y:S01]  /*13b60*/  ISETP.GT.U32.AND P6, PT, R247, R232, PT ;  /* 0x000000e8f700720c */ /* 0x000fe20003fc4070 */
[--C-:B------:R-:W-:Y:S01]  /*13b70*/  @!P4 IMAD.IADD R223, R223, 0x1, -R247.reuse ;  /* 0x00000001dfdfc824 */ /* 0x100fe200078e0af7 */
[C---:B------:R-:W-:Y:S01]  /*13b80*/  ISETP.GT.U32.AND P4, PT, R247.reuse, R233, PT ;  /* 0x000000e9f700720c */ /* 0x040fe20003f84070 */
[--C-:B------:R-:W-:Y:S01]  /*13b90*/  @!P5 IMAD.IADD R224, R224, 0x1, -R247.reuse ;  /* 0x00000001e0e0d824 */ /* 0x100fe200078e0af7 */
[C---:B------:R-:W-:Y:S02]  /*13ba0*/  ISETP.GT.U32.AND P5, PT, R247.reuse, R234, PT ;  /* 0x000000eaf700720c */ /* 0x040fe40003fa4070 */
[----:B------:R-:W-:Y:S01]  /*13bb0*/  ISETP.GT.U32.AND P1, PT, R247, R239, PT ;  /* 0x000000eff700720c */ /* 0x000fe20003f24070 */
[--C-:B------:R-:W-:Y:S01]  /*13bc0*/  @!P2 IMAD.IADD R237, R237, 0x1, -R247.reuse ;  /* 0x00000001ededa824 */ /* 0x100fe200078e0af7 */
[C---:B------:R-:W-:Y:S01]  /*13bd0*/  ISETP.GT.U32.AND P2, PT, R247.reuse, R235, PT ;  /* 0x000000ebf700720c */ /* 0x040fe20003f44070 */
[----:B------:R-:W-:Y:S01]  /*13be0*/  @!P0 IMAD.IADD R238, R238, 0x1, -R247 ;  /* 0x00000001eeee8824 */ /* 0x000fe200078e0af7 */
[----:B------:R-:W-:-:S03]  /*13bf0*/  ISETP.GT.U32.AND P0, PT, R247, R236, PT ;  /* 0x000000ecf700720c */ /* 0x000fc60003f04070 */
[--C-:B------:R-:W-:Y:S02]  /*13c00*/  @!P6 IMAD.IADD R232, R232, 0x1, -R247.reuse ;  /* 0x00000001e8e8e824 */ /* 0x100fe400078e0af7 */
[--C-:B------:R-:W-:Y:S02]  /*13c10*/  @!P4 IMAD.IADD R233, R233, 0x1, -R247.reuse ;  /* 0x00000001e9e9c824 */ /* 0x100fe400078e0af7 */
[--C-:B------:R-:W-:Y:S01]  /*13c20*/  @!P5 IMAD.IADD R234, R234, 0x1, -R247.reuse ;  /* 0x00000001eaead824 */ /* 0x100fe200078e0af7 */
[----:B------:R1:W-:Y:S01]  /*13c30*/  STL [R1+0x108], R232 ;  /* 0x000108e801007387 */ /* 0x0003e20000100800 */
[--C-:B------:R-:W-:Y:S01]  /*13c40*/  @!P1 IMAD.IADD R239, R239, 0x1, -R247.reuse ;  /* 0x00000001efef9824 */ /* 0x100fe200078e0af7 */
[----:B------:R-:W-:Y:S01]  /*13c50*/  ISETP.GT.U32.AND P1, PT, R247, R246, PT ;  /* 0x000000f6f700720c */ /* 0x000fe20003f24070 */
[--C-:B------:R-:W-:Y:S01]  /*13c60*/  @!P2 IMAD.IADD R235, R235, 0x1, -R247.reuse ;  /* 0x00000001ebeba824 */ /* 0x100fe200078e0af7 */
[----:B------:R2:W-:Y:S01]  /*13c70*/  STL [R1+0x104], R233 ;  /* 0x000104e901007387 */ /* 0x0005e20000100800 */
[----:B------:R-:W-:-:S03]  /*13c80*/  @!P0 IMAD.IADD R236, R236, 0x1, -R247 ;  /* 0x00000001ecec8824 */ /* 0x000fc600078e0af7 */
[----:B------:R-:W3:Y:S01]  /*13c90*/  LDL.LU R231, [R1+0xbc] ;  /* 0x0000bc0001e77983 */ /* 0x000ee20000300800 */
[----:B------:R-:W-:-:S03]  /*13ca0*/  ISETP.GT.U32.AND P3, PT, R247, R240, PT ;  /* 0x000000f0f700720c */ /* 0x000fc60003f64070 */
[----:B------:R4:W-:Y:S04]  /*13cb0*/  STL [R1+0x100], R234 ;  /* 0x000100ea01007387 */ /* 0x0009e80000100800 */
[----:B-1----:R-:W3:Y:S04]  /*13cc0*/  LDL.LU R232, [R1+0xb8] ;  /* 0x0000b80001e87983 */ /* 0x002ee80000300800 */
[----:B------:R1:W-:Y:S04]  /*13cd0*/  STL [R1+0xfc], R235 ;  /* 0x0000fceb01007387 */ /* 0x0003e80000100800 */
[----:B------:R1:W-:Y:S04]  /*13ce0*/  STL [R1+0xf8], R236 ;  /* 0x0000f8ec01007387 */ /* 0x0003e80000100800 */
[----:B--2---:R-:W2:Y:S04]  /*13cf0*/  LDL.LU R233, [R1+0xb4] ;  /* 0x0000b40001e97983 */ /* 0x004ea80000300800 */
[----:B----4-:R-:W4:Y:S01]  /*13d00*/  LDL.LU R234, [R1+0xb0] ;  /* 0x0000b00001ea7983 */ /* 0x010f220000300800 */
[----:B------:R-:W-:-:S03]  /*13d10*/  @!P1 IMAD.IADD R246, R246, 0x1, -R247 ;  /* 0x00000001f6f69824 */ /* 0x000fc600078e0af7 */
[----:B-1----:R-:W4:Y:S01]  /*13d20*/  LDL.LU R235, [R1+0xa0] ;  /* 0x0000a00001eb7983 */ /* 0x002f220000300800 */
[----:B------:R-:W-:Y:S01]  /*13d30*/  @!P3 IMAD.IADD R240, R240, 0x1, -R247 ;  /* 0x00000001f0f0b824 */ /* 0x000fe200078e0af7 */
[C---:B------:R-:W-:Y:S02]  /*13d40*/  ISETP.GT.U32.AND P3, PT, R247.reuse, R222, PT ;  /* 0x000000def700720c */ /* 0x040fe40003f64070 */
[----:B------:R-:W4:Y:S01]  /*13d50*/  LDL.LU R236, [R1+0x9c] ;  /* 0x00009c0001ec7983 */ /* 0x000f220000300800 */
[----:B------:R-:W-:-:S03]  /*13d60*/  ISETP.GT.U32.AND P4, PT, R247, R223, PT ;  /* 0x000000dff700720c */ /* 0x000fc60003f84070 */
[----:B------:R1:W-:Y:S01]  /*13d70*/  STL [R1+0xf4], R246 ;  /* 0x0000f4f601007387 */ /* 0x0003e20000100800 */
[C---:B------:R-:W-:Y:S02]  /*13d80*/  ISETP.GT.U32.AND P5, PT, R247.reuse, R224, PT ;  /* 0x000000e0f700720c */ /* 0x040fe40003fa4070 */
[C---:B------:R-:W-:Y:S01]  /*13d90*/  ISETP.GT.U32.AND P2, PT, R247.reuse, R237, PT ;  /* 0x000000edf700720c */ /* 0x040fe20003f44070 */
[----:B-1----:R-:W4:Y:S01]  /*13da0*/  LDL.LU R246, [R1+0x98] ;  /* 0x0000980001f67983 */ /* 0x002f220000300800 */
[C---:B------:R-:W-:Y:S02]  /*13db0*/  ISETP.GT.U32.AND P0, PT, R247.reuse, R238, PT ;  /* 0x000000eef700720c */ /* 0x040fe40003f04070 */
[C---:B------:R-:W-:Y:S02]  /*13dc0*/  ISETP.GT.U32.AND P1, PT, R247.reuse, R239, PT ;  /* 0x000000eff700720c */ /* 0x040fe40003f24070 */
[----:B------:R-:W-:Y:S01]  /*13dd0*/  ISETP.GT.U32.AND P6, PT, R247, R240, PT ;  /* 0x000000f0f700720c */ /* 0x000fe20003fc4070 */
[----:B------:R-:W-:-:S02]  /*13de0*/  @!P3 IMAD.IADD R222, R222, 0x1, -R247 ;  /* 0x00000001dedeb824 */ /* 0x000fc400078e0af7 */
[--C-:B------:R-:W-:Y:S02]  /*13df0*/  @!P4 IMAD.IADD R223, R223, 0x1, -R247.reuse ;  /* 0x00000001dfdfc824 */ /* 0x100fe400078e0af7 */
[--C-:B------:R-:W-:Y:S01]  /*13e00*/  @!P5 IMAD.IADD R224, R224, 0x1, -R247.reuse ;  /* 0x00000001e0e0d824 */ /* 0x100fe200078e0af7 */
[----:B------:R1:W-:Y:S01]  /*13e10*/  STL [R1+0xf0], R222 ;  /* 0x0000f0de01007387 */ /* 0x0003e20000100800 */
[--C-:B------:R-:W-:Y:S02]  /*13e20*/  @!P2 IMAD.IADD R237, R237, 0x1, -R247.reuse ;  /* 0x00000001ededa824 */ /* 0x100fe400078e0af7 */
[--C-:B------:R-:W-:Y:S02]  /*13e30*/  @!P0 IMAD.IADD R238, R238, 0x1, -R247.reuse ;  /* 0x00000001eeee8824 */ /* 0x100fe400078e0af7 */
[--C-:B------:R-:W-:Y:S02]  /*13e40*/  @!P1 IMAD.IADD R239, R239, 0x1, -R247.reuse ;  /* 0x00000001efef9824 */ /* 0x100fe400078e0af7 */
[----:B------:R-:W-:Y:S01]  /*13e50*/  @!P6 IMAD.IADD R240, R240, 0x1, -R247 ;  /* 0x00000001f0f0e824 */ /* 0x000fe200078e0af7 */
[----:B-1----:R-:W4:Y:S04]  /*13e60*/  LDL.LU R222, [R1+0x5384] ;  /* 0x0053840001de7983 */ /* 0x002f280000300800 */
[----:B------:R1:W-:Y:S04]  /*13e70*/  STL [R1+0xec], R223 ;  /* 0x0000ecdf01007387 */ /* 0x0003e80000100800 */
[----:B-1----:R-:W4:Y:S04]  /*13e80*/  LDL.LU R223, [R1+0x5380] ;  /* 0x0053800001df7983 */ /* 0x002f280000300800 */
[----:B------:R1:W-:Y:S04]  /*13e90*/  STL [R1+0xe8], R224 ;  /* 0x0000e8e001007387 */ /* 0x0003e80000100800 */
[----:B-1----:R-:W4:Y:S04]  /*13ea0*/  LDL.LU R224, [R1+0x537c] ;  /* 0x00537c0001e07983 */ /* 0x002f280000300800 */
[----:B------:R1:W-:Y:S04]  /*13eb0*/  STL [R1+0xe4], R237 ;  /* 0x0000e4ed01007387 */ /* 0x0003e80000100800 */
        /* <DEDUP_REMOVED lines=9> */
[C---:B------:R-:W-:Y:S02]  /*13f50*/  ISETP.GT.U32.AND P5, PT, R247.reuse, R227, PT ;  /* 0x000000e3f700720c */ /* 0x040fe40003fa4070 */
[C---:B------:R-:W-:Y:S02]  /*13f60*/  ISETP.GT.U32.AND P2, PT, R247.reuse, R228, PT ;  /* 0x000000e4f700720c */ /* 0x040fe40003f44070 */
[C---:B------:R-:W-:Y:S02]  /*13f70*/  ISETP.GT.U32.AND P0, PT, R247.reuse, R229, PT ;  /* 0x000000e5f700720c */ /* 0x040fe40003f04070 */
[----:B------:R-:W-:-:S03]  /*13f80*/  ISETP.GT.U32.AND P1, PT, R247, R230, PT ;  /* 0x000000e6f700720c */ /* 0x000fc60003f24070 */
[--C-:B------:R-:W-:Y:S02]  /*13f90*/  @!P3 IMAD.IADD R225, R225, 0x1, -R247.reuse ;  /* 0x00000001e1e1b824 */ /* 0x100fe400078e0af7 */
[--C-:B------:R-:W-:Y:S02]  /*13fa0*/  @!P4 IMAD.IADD R226, R226, 0x1, -R247.reuse ;  /* 0x00000001e2e2c824 */ /* 0x100fe400078e0af7 */
[--C-:B------:R-:W-:Y:S02]  /*13fb0*/  @!P5 IMAD.IADD R227, R227, 0x1, -R247.reuse ;  /* 0x00000001e3e3d824 */ /* 0x100fe400078e0af7 */
[--C-:B------:R-:W-:Y:S02]  /*13fc0*/  @!P2 IMAD.IADD R228, R228, 0x1, -R247.reuse ;  /* 0x00000001e4e4a824 */ /* 0x100fe400078e0af7 */
[--C-:B------:R-:W-:Y:S02]  /*13fd0*/  @!P0 IMAD.IADD R229, R229, 0x1, -R247.reuse ;  /* 0x00000001e5e58824 */ /* 0x100fe400078e0af7 */
[----:B------:R-:W-:Y:S01]  /*13fe0*/  @!P1 IMAD.IADD R230, R230, 0x1, -R247 ;  /* 0x00000001e6e69824 */ /* 0x000fe200078e0af7 */
[----:B---3--:R-:W-:-:S02]  /*13ff0*/  ISETP.GT.U32.AND P3, PT, R247, R232, PT ;  /* 0x000000e8f700720c */ /* 0x008fc40003f64070 */
[C---:B------:R-:W-:Y:S02]  /*14000*/  ISETP.GT.U32.AND P6, PT, R247.reuse, R231, PT ;  /* 0x000000e7f700720c */ /* 0x040fe40003fc4070 */
[C---:B--2---:R-:W-:Y:S02]  /*14010*/  ISETP.GT.U32.AND P4, PT, R247.reuse, R233, PT ;  /* 0x000000e9f700720c */ /* 0x044fe40003f84070 */
[C---:B----4-:R-:W-:Y:S02]  /*14020*/  ISETP.GT.U32.AND P5, PT, R247.reuse, R234, PT ;  /* 0x000000eaf700720c */ /* 0x050fe40003fa4070 */
[----:B------:R-:W-:-:S05]  /*14030*/  ISETP.GT.U32.AND P2, PT, R247, R235, PT ;  /* 0x000000ebf700720c */ /* 0x000fca0003f44070 */
[----:B------:R-:W-:Y:S01]  /*14040*/  @!P3 IMAD.IADD R232, R232, 0x1, -R247 ;  /* 0x00000001e8e8b824 */ /* 0x000fe200078e0af7 */
[----:B------:R-:W-:-:S03]  /*14050*/  ISETP.GT.U32.AND P0, PT, R247, R236, PT ;  /* 0x000000ecf700720c */ /* 0x000fc60003f04070 */
[--C-:B------:R-:W-:Y:S01]  /*14060*/  @!P4 IMAD.IADD R233, R233, 0x1, -R247.reuse ;  /* 0x00000001e9e9c824 */ /* 0x100fe200078e0af7 */
[C---:B------:R-:W-:Y:S02]  /*14070*/  ISETP.GT.U32.AND P3, PT, R247.reuse, R226, PT ;  /* 0x000000e2f700720c */ /* 0x040fe40003f64070 */
[C---:B------:R-:W-:Y:S01]  /*14080*/  ISETP.GT.U32.AND P4, PT, R247.reuse, R227, PT ;  /* 0x000000e3f700720c */ /* 0x040fe20003f84070 */
[--C-:B------:R-:W-:Y:S01]  /*14090*/  @!P5 IMAD.IADD R234, R234, 0x1, -R247.reuse ;  /* 0x00000001eaead824 */ /* 0x100fe200078e0af7 */
[C---:B------:R-:W-:Y:S02]  /*140a0*/  ISETP.GT.U32.AND P5, PT, R247.reuse, R228, PT ;  /* 0x000000e4f700720c */ /* 0x040fe40003fa4070 */
[----:B------:R-:W-:Y:S01]  /*140b0*/  ISETP.GT.U32.AND P1, PT, R247, R246, PT ;  /* 0x000000f6f700720c */ /* 0x000fe20003f24070 */
[--C-:B------:R-:W-:Y:S01]  /*140c0*/  @!P2 IMAD.IADD R235, R235, 0x1, -R247.reuse ;  /* 0x00000001ebeba824 */ /* 0x100fe200078e0af7 */
[----:B------:R-:W-:Y:S01]  /*140d0*/  ISETP.GT.U32.AND P2, PT, R247, R229, PT ;  /* 0x000000e5f700720c */ /* 0x000fe20003f44070 */
[----:B------:R-:W-:-:S02]  /*140e0*/  @!P6 IMAD.IADD R231, R231, 0x1, -R247 ;  /* 0x00000001e7e7e824 */ /* 0x000fc400078e0af7 */
[--C-:B------:R-:W-:Y:S01]  /*140f0*/  @!P0 IMAD.IADD R236, R236, 0x1, -R247.reuse ;  /* 0x00000001ecec8824 */ /* 0x100fe200078e0af7 */
[C---:B------:R-:W-:Y:S01]  /*14100*/  ISETP.GT.U32.AND P0, PT, R247.reuse, R230, PT ;  /* 0x000000e6f700720c */ /* 0x040fe20003f04070 */
[--C-:B------:R-:W-:Y:S01]  /*14110*/  @!P3 IMAD.IADD R226, R226, 0x1, -R247.reuse ;  /* 0x00000001e2e2b824 */ /* 0x100fe200078e0af7 */
[----:B------:R-:W-:Y:S01]  /*14120*/  ISETP.GT.U32.AND P6, PT, R247, R225, PT ;  /* 0x000000e1f700720c */ /* 0x000fe20003fc4070 */
[----:B------:R-:W-:Y:S01]  /*14130*/  @!P4 IMAD.IADD R227, R227, 0x1, -R247 ;  /* 0x00000001e3e3c824 */ /* 0x000fe200078e0af7 */
[----:B------:R-:W-:-:S03]  /*14140*/  ISETP.GT.U32.AND P3, PT, R247, R232, PT ;  /* 0x000000e8f700720c */ /* 0x000fc60003f64070 */
[--C-:B------:R-:W-:Y:S01]  /*14150*/  @!P1 IMAD.IADD R246, R246, 0x1, -R247.reuse ;  /* 0x00000001f6f69824 */ /* 0x100fe200078e0af7 */
[C---:B------:R-:W-:Y:S01]  /*14160*/  ISETP.GT.U32.AND P1, PT, R247.reuse, R231, PT ;  /* 0x000000e7f700720c */ /* 0x040fe20003f24070 */
[--C-:B------:R-:W-:Y:S01]  /*14170*/  @!P5 IMAD.IADD R228, R228, 0x1, -R247.reuse ;  /* 0x00000001e4e4d824 */ /* 0x100fe200078e0af7 */
[C---:B------:R-:W-:Y:S02]  /*14180*/  ISETP.GT.U32.AND P4, PT, R247.reuse, R233, PT ;  /* 0x000000e9f700720c */ /* 0x040fe40003f84070 */
[----:B------:R-:W-:Y:S01]  /*14190*/  ISETP.GT.U32.AND P5, PT, R247, R234, PT ;  /* 0x000000eaf700720c */ /* 0x000fe20003fa4070 */
[--C-:B------:R-:W-:Y:S01]  /*141a0*/  @!P2 IMAD.IADD R229, R229, 0x1, -R247.reuse ;  /* 0x00000001e5e5a824 */ /* 0x100fe200078e0af7 */
[C---:B------:R-:W-:Y:S01]  /*141b0*/  ISETP.GT.U32.AND P2, PT, R247.reuse, R235, PT ;  /* 0x000000ebf700720c */ /* 0x040fe20003f44070 */
[--C-:B------:R-:W-:Y:S01]  /*141c0*/  @!P0 IMAD.IADD R230, R230, 0x1, -R247.reuse ;  /* 0x00000001e6e68824 */ /* 0x100fe200078e0af7 */
[----:B------:R-:W-:Y:S01]  /*141d0*/  ISETP.GT.U32.AND P0, PT, R247, R236, PT ;  /* 0x000000ecf700720c */ /* 0x000fe20003f04070 */
[--C-:B------:R-:W-:Y:S01]  /*141e0*/  @!P6 IMAD.IADD R225, R225, 0x1, -R247.reuse ;  /* 0x00000001e1e1e824 */ /* 0x100fe200078e0af7 */
[----:B------:R-:W-:Y:S01]  /*141f0*/  ISETP.GT.U32.AND P6, PT, R247, R246, PT ;  /* 0x000000f6f700720c */ /* 0x000fe20003fc4070 */
[----:B------:R-:W-:-:S02]  /*14200*/  @!P3 IMAD.IADD R232, R232, 0x1, -R247 ;  /* 0x00000001e8e8b824 */ /* 0x000fc400078e0af7 */
[--C-:B------:R-:W-:Y:S02]  /*14210*/  @!P1 IMAD.IADD R231, R231, 0x1, -R247.reuse ;  /* 0x00000001e7e79824 */ /* 0x100fe400078e0af7 */
[--C-:B------:R-:W-:Y:S02]  /*14220*/  @!P4 IMAD.IADD R233, R233, 0x1, -R247.reuse ;  /* 0x00000001e9e9c824 */ /* 0x100fe400078e0af7 */
[--C-:B------:R-:W-:Y:S02]  /*14230*/  @!P5 IMAD.IADD R234, R234, 0x1, -R247.reuse ;  /* 0x00000001eaead824 */ /* 0x100fe400078e0af7 */
[--C-:B------:R-:W-:Y:S01]  /*14240*/  @!P2 IMAD.IADD R235, R235, 0x1, -R247.reuse ;  /* 0x00000001ebeba824 */ /* 0x100fe200078e0af7 */
[C---:B------:R-:W-:Y:S01]  /*14250*/  ISETP.GT.U32.AND P2, PT, R247.reuse, R249, PT ;  /* 0x000000f9f700720c */ /* 0x040fe20003f44070 */
[--C-:B------:R-:W-:Y:S01]  /*14260*/  @!P0 IMAD.IADD R236, R236, 0x1, -R247.reuse ;  /* 0x00000001ecec8824 */ /* 0x100fe200078e0af7 */
[C---:B------:R-:W-:Y:S01]  /*14270*/  ISETP.GT.U32.AND P0, PT, R247.reuse, R250, PT ;  /* 0x000000faf700720c */ /* 0x040fe20003f04070 */
[--C-:B------:R-:W-:Y:S01]  /*14280*/  @!P6 IMAD.IADD R246, R246, 0x1, -R247.reuse ;  /* 0x00000001f6f6e824 */ /* 0x100fe200078e0af7 */
[----:B------:R-:W-:Y:S01]  /*14290*/  ISETP.GT.U32.AND P6, PT, R247, R251, PT ;  /* 0x000000fbf700720c */ /* 0x000fe20003fc4070 */
[----:B------:R1:W-:Y:S08]  /*142a0*/  STL [R1+0xd4], R225 ;  /* 0x0000d4e101007387 */ /* 0x0003f00000100800 */
[----:B------:R-:W-:Y:S01]  /*142b0*/  @!P2 IMAD.IADD R249, R249, 0x1, -R247 ;  /* 0x00000001f9f9a824 */ /* 0x000fe200078e0af7 */
[----:B-1----:R-:W2:Y:S01]  /*142c0*/  LDL.LU R225, [R1+0x5378] ;  /* 0x0053780001e17983 */ /* 0x002ea20000300800 */
[----:B------:R-:W-:-:S02]  /*142d0*/  ISETP.GT.U32.AND P1, PT, R247, R237, PT ;  /* 0x000000edf700720c */ /* 0x000fc40003f24070 */
[C---:B------:R-:W-:Y:S02]  /*142e0*/  ISETP.GT.U32.AND P3, PT, R247.reuse, R238, PT ;  /* 0x000000eef700720c */ /* 0x040fe40003f64070 */
[C---:B------:R-:W-:Y:S02]  /*142f0*/  ISETP.GT.U32.AND P4, PT, R247.reuse, R239, PT ;  /* 0x000000eff700720c */ /* 0x040fe40003f84070 */
[----:B------:R-:W-:-:S07]  /*14300*/  ISETP.GT.U32.AND P5, PT, R247, R240, PT ;  /* 0x000000f0f700720c */ /* 0x000fce0003fa4070 */
[--C-:B------:R-:W-:Y:S01]  /*14310*/  @!P1 IMAD.IADD R237, R237, 0x1, -R247.reuse ;  /* 0x00000001eded9824 */ /* 0x100fe200078e0af7 */
[C---:B------:R-:W-:Y:S01]  /*14320*/  ISETP.GT.U32.AND P1, PT, R247.reuse, R245, PT ;  /* 0x000000f5f700720c */ /* 0x040fe20003f24070 */
[--C-:B------:R-:W-:Y:S01]  /*14330*/  @!P3 IMAD.IADD R238, R238, 0x1, -R247.reuse ;  /* 0x00000001eeeeb824 */ /* 0x100fe200078e0af7 */
[----:B------:R-:W-:Y:S01]  /*14340*/  ISETP.GT.U32.AND P3, PT, R247, R241, PT ;  /* 0x000000f1f700720c */ /* 0x000fe20003f64070 */
[--C-:B------:R-:W-:Y:S01]  /*14350*/  @!P4 IMAD.IADD R239, R239, 0x1, -R247.reuse ;  /* 0x00000001efefc824 */ /* 0x100fe200078e0af7 */
[C---:B------:R-:W-:Y:S01]  /*14360*/  ISETP.GT.U32.AND P4, PT, R247.reuse, R242, PT ;  /* 0x000000f2f700720c */ /* 0x040fe20003f84070 */
[--C-:B------:R-:W-:Y:S01]  /*14370*/  @!P5 IMAD.IADD R240, R240, 0x1, -R247.reuse ;  /* 0x00000001f0f0d824 */ /* 0x100fe200078e0af7 */
[C---:B------:R-:W-:Y:S01]  /*14380*/  ISETP.GT.U32.AND P5, PT, R247.reuse, R243, PT ;  /* 0x000000f3f700720c */ /* 0x040fe20003fa4070 */
[----:B------:R1:W-:Y:S01]  /*14390*/  STL [R1+0xd0], R226 ;  /* 0x0000d0e201007387 */ /* 0x0003e20000100800 */
[C---:B------:R-:W-:Y:S01]  /*143a0*/  ISETP.GT.U32.AND P2, PT, R247.reuse, R244, PT ;  /* 0x000000f4f700720c */ /* 0x040fe20003f44070 */
[--C-:B------:R-:W-:Y:S01]  /*143b0*/  @!P0 IMAD.IADD R250, R250, 0x1, -R247.reuse ;  /* 0x00000001fafa8824 */ /* 0x100fe200078e0af7 */
[----:B------:R-:W-:Y:S01]  /*143c0*/  ISETP.GT.U32.AND P0, PT, R247, R248, PT ;  /* 0x000000f8f700720c */ /* 0x000fe20003f04070 */
[--C-:B------:R-:W-:Y:S01]  /*143d0*/  @!P6 IMAD.IADD R251, R251, 0x1, -R247.reuse ;  /* 0x00000001fbfbe824 */ /* 0x100fe200078e0af7 */
[----:B------:R-:W-:Y:S01]  /*143e0*/  ISETP.GT.U32.AND P6, PT, R247, R237, PT ;  /* 0x000000edf700720c */ /* 0x000fe20003fc4070 */
[----:B-1----:R-:W3:Y:S04]  /*143f0*/  LDL.LU R226, [R1+0x5374] ;  /* 0x0053740001e27983 */ /* 0x002ee80000300800 */
[----:B------:R1:W-:Y:S01]  /*14400*/  STL [R1+0xcc], R227 ;  /* 0x0000cce301007387 */ /* 0x0003e20000100800 */
[--C-:B------:R-:W-:Y:S01]  /*14410*/  @!P1 IMAD.IADD R245, R245, 0x1, -R247.reuse ;  /* 0x00000001f5f59824 */ /* 0x100fe200078e0af7 */
[----:B------:R-:W-:Y:S01]  /*14420*/  ISETP.GT.U32.AND P1, PT, R247, R238, PT ;  /* 0x000000eef700720c */ /* 0x000fe20003f24070 */
[--C-:B------:R-:W-:Y:S01]  /*14430*/  @!P3 IMAD.IADD R241, R241, 0x1, -R247.reuse ;  /* 0x00000001f1f1b824 */ /* 0x100fe200078e0af7 */
[C---:B------:R-:W-:Y:S01]  /*14440*/  ISETP.GT.U32.AND P3, PT, R247.reuse, R239, PT ;  /* 0x000000eff700720c */ /* 0x040fe20003f64070 */
[--C-:B------:R-:W-:Y:S01]  /*14450*/  @!P4 IMAD.IADD R242, R242, 0x1, -R247.reuse ;  /* 0x00000001f2f2c824 */ /* 0x100fe200078e0af7 */
[----:B-1----:R-:W4:Y:S04]  /*14460*/  LDL.LU R227, [R1+0x5370] ;  /* 0x0053700001e37983 */ /* 0x002f280000300800 */
[----:B------:R1:W-:Y:S01]  /*14470*/  STL [R1+0xc8], R228 ;  /* 0x0000c8e401007387 */ /* 0x0003e20000100800 */
[----:B------:R-:W-:Y:S01]  /*14480*/  ISETP.GT.U32.AND P4, PT, R247, R240, PT ;  /* 0x000000f0f700720c */ /* 0x000fe20003f84070 */
[--C-:B------:R-:W-:Y:S01]  /*14490*/  @!P5 IMAD.IADD R243, R243, 0x1, -R247.reuse ;  /* 0x00000001f3f3d824 */ /* 0x100fe200078e0af7 */
[C---:B------:R-:W-:Y:S01]  /*144a0*/  ISETP.GT.U32.AND P5, PT, R247.reuse, R249, PT ;  /* 0x000000f9f700720c */ /* 0x040fe20003fa4070 */
[----:B-1----:R-:W2:Y:S04]  /*144b0*/  LDL.LU R228, [R1+0x536c] ;  /* 0x00536c0001e47983 */ /* 0x002ea80000300800 */
[----:B------:R1:W-:Y:S01]  /*144c0*/  STL [R1+0xc4], R229 ;  /* 0x0000c4e501007387 */ /* 0x0003e20000100800 */
[----:B------:R-:W-:Y:S01]  /*144d0*/  @!P2 IMAD.IADD R244, R244, 0x1, -R247 ;  /* 0x00000001f4f4a824 */ /* 0x000fe200078e0af7 */
[----:B------:R-:W-:-:S02]  /*144e0*/  ISETP.GT.U32.AND P2, PT, R247, R250, PT ;  /* 0x000000faf700720c */ /* 0x000fc40003f44070 */
[----:B-1----:R-:W2:Y:S04]  /*144f0*/  LDL.LU R229, [R1+0x5368] ;  /* 0x0053680001e57983 */ /* 0x002ea80000300800 */
[----:B------:R-:W-:Y:S04]  /*14500*/  STL [R1+0xc0], R230 ;  /* 0x0000c0e601007387 */ /* 0x000fe80000100800 */
[----:B------:R-:W-:Y:S04]  /*14510*/  STL [R1+0xbc], R231 ;  /* 0x0000bce701007387 */ /* 0x000fe80000100800 */
[----:B------:R-:W-:Y:S04]  /*14520*/  STL [R1+0xb8], R232 ;  /* 0x0000b8e801007387 */ /* 0x000fe80000100800 */
[----:B------:R-:W-:Y:S04]  /*14530*/  STL [R1+0xb4], R233 ;  /* 0x0000b4e901007387 */ /* 0x000fe80000100800 */
[----:B------:R-:W-:Y:S04]  /*14540*/  STL [R1+0xb0], R234 ;  /* 0x0000b0ea01007387 */ /* 0x000fe80000100800 */
[----:B------:R-:W-:Y:S04]  /*14550*/  STL [R1+0xa0], R235 ;  /* 0x0000a0eb01007387 */ /* 0x000fe80000100800 */
[----:B------:R1:W-:Y:S01]  /*14560*/  STL [R1+0x98], R246 ;  /* 0x000098f601007387 */ /* 0x0003e20000100800 */
[----:B------:R-:W-:-:S03]  /*14570*/  @!P0 IMAD.IADD R248, R248, 0x1, -R247 ;  /* 0x00000001f8f88824 */ /* 0x000fc600078e0af7 */
[----:B------:R1:W-:Y:S01]  /*14580*/  STL [R1+0x9c], R236 ;  /* 0x00009cec01007387 */ /* 0x0003e20000100800 */
[--C-:B------:R-:W-:Y:S01]  /*14590*/  @!P6 IMAD.IADD R237, R237, 0x1, -R247.reuse ;  /* 0x00000001edede824 */ /* 0x100fe200078e0af7 */
[----:B------:R-:W-:Y:S02]  /*145a0*/  ISETP.GT.U32.AND P0, PT, R247, R251, PT ;  /* 0x000000fbf700720c */ /* 0x000fe40003f04070 */
[----:B-1----:R-:W2:Y:S01]  /*145b0*/  LDL.LU R246, [R1+0x60] ;  /* 0x0000600001f67983 */ /* 0x002ea20000300800 */
[----:B------:R-:W-:-:S03]  /*145c0*/  @!P1 IMAD.IADD R238, R238, 0x1, -R247 ;  /* 0x00000001eeee9824 */ /* 0x000fc600078e0af7 */
[----:B------:R-:W3:Y:S01]  /*145d0*/  LDL.LU R230, [R1+0x5c] ;  /* 0x00005c0001e67983 */ /* 0x000ee20000300800 */
[----:B------:R-:W-:-:S03]  /*145e0*/  @!P3 IMAD.IADD R239, R239, 0x1, -R247 ;  /* 0x00000001efefb824 */ /* 0x000fc600078e0af7 */
[----:B------:R-:W4:Y:S01]  /*145f0*/  LDL.LU R231, [R1+0x58] ;  /* 0x0000580001e77983 */ /* 0x000f220000300800 */
[--C-:B------:R-:W-:Y:S01]  /*14600*/  @!P4 IMAD.IADD R240, R240, 0x1, -R247.reuse ;  /* 0x00000001f0f0c824 */ /* 0x100fe200078e0af7 */
[----:B------:R-:W-:Y:S02]  /*14610*/  ISETP.GT.U32.AND P1, PT, R247, R245, PT ;  /* 0x000000f5f700720c */ /* 0x000fe40003f24070 */
[----:B------:R-:W4:Y:S01]  /*14620*/  LDL.LU R232, [R1+0x54] ;  /* 0x0000540001e87983 */ /* 0x000f220000300800 */
[----:B------:R-:W-:-:S03]  /*14630*/  @!P5 IMAD.IADD R249, R249, 0x1, -R247 ;  /* 0x00000001f9f9d824 */ /* 0x000fc600078e0af7 */
[----:B------:R-:W4:Y:S04]  /*14640*/  LDL.LU R233, [R1+0x50] ;  /* 0x0000500001e97983 */ /* 0x000f280000300800 */
[----:B------:R-:W4:Y:S04]  /*14650*/  LDL.LU R234, [R1+0x4c] ;  /* 0x00004c0001ea7983 */ /* 0x000f280000300800 */
[----:B------:R1:W-:Y:S01]  /*14660*/  STL [R1+0x94], R237 ;  /* 0x000094ed01007387 */ /* 0x0003e20000100800 */
[----:B------:R-:W-:-:S03]  /*14670*/  @!P2 IMAD.IADD R250, R250, 0x1, -R247 ;  /* 0x00000001fafaa824 */ /* 0x000fc600078e0af7 */
[----:B------:R-:W-:Y:S04]  /*14680*/  STL [R1+0x90], R238 ;  /* 0x000090ee01007387 */ /* 0x000fe80000100800 */
[----:B------:R-:W-:Y:S04]  /*14690*/  STL [R1+0x8c], R239 ;  /* 0x00008cef01007387 */ /* 0x000fe80000100800 */
[----:B------:R-:W-:Y:S04]  /*146a0*/  STL [R1+0x88], R240 ;  /* 0x000088f001007387 */ /* 0x000fe80000100800 */
[----:B------:R-:W4:Y:S01]  /*146b0*/  LDL.LU R235, [R1+0x48] ;  /* 0x0000480001eb7983 */ /* 0x000f220000300800 */
[----:B------:R-:W-:-:S03]  /*146c0*/  @!P0 IMAD.IADD R251, R251, 0x1, -R247 ;  /* 0x00000001fbfb8824 */ /* 0x000fc600078e0af7 */
[----:B------:R1:W-:Y:S04]  /*146d0*/  STL [R1+0x84], R249 ;  /* 0x000084f901007387 */ /* 0x0003e80000100800 */
[----:B------:R-:W4:Y:S04]  /*146e0*/  LDL.LU R236, [R1+0x44] ;  /* 0x0000440001ec7983 */ /* 0x000f280000300800 */
[----:B-1----:R-:W4:Y:S01]  /*146f0*/  LDL.LU R237, [R1+0x40] ;  /* 0x0000400001ed7983 */ /* 0x002f220000300800 */
[----:B------:R-:W-:-:S03]  /*14700*/  @!P1 IMAD.IADD R245, R245, 0x1, -R247 ;  /* 0x00000001f5f59824 */ /* 0x000fc600078e0af7 */
[----:B------:R1:W-:Y:S04]  /*14710*/  STL [R1+0x80], R250 ;  /* 0x000080fa01007387 */ /* 0x0003e80000100800 */
[----:B------:R-:W4:Y:S04]  /*14720*/  LDL.LU R249, [R1+0x3c] ;  /* 0x00003c0001f97983 */ /* 0x000f280000300800 */
[----:B-1----:R-:W4:Y:S04]  /*14730*/  LDL.LU R250, [R1+0x38] ;  /* 0x0000380001fa7983 */ /* 0x002f280000300800 */
[----:B------:R1:W-:Y:S04]  /*14740*/  STL [R1+0x7c], R251 ;  /* 0x00007cfb01007387 */ /* 0x0003e80000100800 */
[----:B-1----:R-:W4:Y:S04]  /*14750*/  LDL.LU R251, [R1+0x34] ;  /* 0x0000340001fb7983 */ /* 0x002f280000300800 */
[----:B------:R1:W-:Y:S04]  /*14760*/  STL [R1+0x78], R245 ;  /* 0x000078f501007387 */ /* 0x0003e80000100800 */
[----:B-1----:R-:W4:Y:S01]  /*14770*/  LDL.LU R245, [R1+0x30] ;  /* 0x0000300001f57983 */ /* 0x002f220000300800 */
[----:B------:R-:W-:-:S02]  /*14780*/  ISETP.GT.U32.AND P3, PT, R247, R241, PT ;  /* 0x000000f1f700720c */ /* 0x000fc40003f64070 */
[C---:B------:R-:W-:Y:S02]  /*14790*/  ISETP.GT.U32.AND P4, PT, R247.reuse, R242, PT ;  /* 0x000000f2f700720c */ /* 0x040fe40003f84070 */
[C---:B------:R-:W-:Y:S02]  /*147a0*/  ISETP.GT.U32.AND P5, PT, R247.reuse, R243, PT ;  /* 0x000000f3f700720c */ /* 0x040fe40003fa4070 */
[C---:B------:R-:W-:Y:S02]  /*147b0*/  ISETP.GT.U32.AND P2, PT, R247.reuse, R244, PT ;  /* 0x000000f4f700720c */ /* 0x040fe40003f44070 */
[----:B------:R-:W-:-:S05]  /*147c0*/  ISETP.GT.U32.AND P6, PT, R247, R248, PT ;  /* 0x000000f8f700720c */ /* 0x000fca0003fc4070 */
[--C-:B------:R-:W-:Y:S02]  /*147d0*/  @!P3 IMAD.IADD R241, R241, 0x1, -R247.reuse ;  /* 0x00000001f1f1b824 */ /* 0x100fe400078e0af7 */
[--C-:B------:R-:W-:Y:S02]  /*147e0*/  @!P4 IMAD.IADD R242, R242, 0x1, -R247.reuse ;  /* 0x00000001f2f2c824 */ /* 0x100fe400078e0af7 */
[--C-:B------:R-:W-:Y:S02]  /*147f0*/  @!P5 IMAD.IADD R243, R243, 0x1, -R247.reuse ;  /* 0x00000001f3f3d824 */ /* 0x100fe400078e0af7 */
[--C-:B------:R-:W-:Y:S02]  /*14800*/  @!P2 IMAD.IADD R244, R244, 0x1, -R247.reuse ;  /* 0x00000001f4f4a824 */ /* 0x100fe400078e0af7 */
[----:B------:R-:W-:Y:S01]  /*14810*/  @!P6 IMAD.IADD R248, R248, 0x1, -R247 ;  /* 0x00000001f8f8e824 */ /* 0x000fe200078e0af7 */
[----:B------:R1:W-:Y:S04]  /*14820*/  STL [R1+0x74], R241 ;  /* 0x000074f101007387 */ /* 0x0003e80000100800 */
[----:B------:R1:W-:Y:S04]  /*14830*/  STL [R1+0x70], R242 ;  /* 0x000070f201007387 */ /* 0x0003e80000100800 */
[----:B------:R1:W-:Y:S04]  /*14840*/  STL [R1+0x6c], R243 ;  /* 0x00006cf301007387 */ /* 0x0003e80000100800 */
[----:B------:R-:W4:Y:S04]  /*14850*/  LDL.LU R238, [R1+0x2c] ;  /* 0x00002c0001ee7983 */ /* 0x000f280000300800 */
[----:B------:R-:W-:Y:S04]  /*14860*/  STL [R1+0x68], R244 ;  /* 0x000068f401007387 */ /* 0x000fe80000100800 */
[----:B------:R-:W4:Y:S04]  /*14870*/  LDL.LU R239, [R1+0x28] ;  /* 0x0000280001ef7983 */ /* 0x000f280000300800 */
[----:B------:R-:W4:Y:S04]  /*14880*/  LDL.LU R240, [R1+0x24] ;  /* 0x0000240001f07983 */ /* 0x000f280000300800 */
[----:B------:R1:W-:Y:S04]  /*14890*/  STL [R1+0x64], R248 ;  /* 0x000064f801007387 */ /* 0x0003e80000100800 */
[----:B-1----:R-:W4:Y:S04]  /*148a0*/  LDL.LU R241, [R1+0x20] ;  /* 0x0000200001f17983 */ /* 0x002f280000300800 */
[----:B------:R-:W4:Y:S04]  /*148b0*/  LDL.LU R242, [R1+0x1c] ;  /* 0x00001c0001f27983 */ /* 0x000f280000300800 */
[----:B------:R-:W4:Y:S04]  /*148c0*/  LDL.LU R243, [R1+0x18] ;  /* 0x0000180001f37983 */ /* 0x000f280000300800 */
[----:B------:R-:W4:Y:S04]  /*148d0*/  LDL.LU R248, [R1+0x14] ;  /* 0x0000140001f87983 */ /* 0x000f280000300800 */
[----:B------:R-:W4:Y:S01]  /*148e0*/  LDL.LU R244, [R1+0x10] ;  /* 0x0000100001f47983 */ /* 0x000f220000300800 */
[----:B--2---:R-:W-:-:S02]  /*148f0*/  ISETP.GT.U32.AND P0, PT, R247, R246, PT ;  /* 0x000000f6f700720c */ /* 0x004fc40003f04070 */
[C---:B---3--:R-:W-:Y:S02]  /*14900*/  ISETP.GT.U32.AND P1, PT, R247.reuse, R230, PT ;  /* 0x000000e6f700720c */ /* 0x048fe40003f24070 */
[C---:B----4-:R-:W-:Y:S02]  /*14910*/  ISETP.GT.U32.AND P3, PT, R247.reuse, R231, PT ;  /* 0x000000e7f700720c */ /* 0x050fe40003f64070 */
[C---:B------:R-:W-:Y:S02]  /*14920*/  ISETP.GT.U32.AND P4, PT, R247.reuse, R232, PT ;  /* 0x000000e8f700720c */ /* 0x040fe40003f84070 */
[----:B------:R-:W-:-:S05]  /*14930*/  ISETP.GT.U32.AND P5, PT, R247, R233, PT ;  /* 0x000000e9f700720c */ /* 0x000fca0003fa4070 */
[--C-:B------:R-:W-:Y:S01]  /*14940*/  @!P0 IMAD.IADD R246, R246, 0x1, -R247.reuse ;  /* 0x00000001f6f68824 */ /* 0x100fe200078e0af7 */
[----:B------:R-:W-:Y:S01]  /*14950*/  ISETP.GT.U32.AND P2, PT, R247, R234, PT ;  /* 0x000000eaf700720c */ /* 0x000fe20003f44070 */
[--C-:B------:R-:W-:Y:S02]  /*14960*/  @!P1 IMAD.IADD R230, R230, 0x1, -R247.reuse ;  /* 0x00000001e6e69824 */ /* 0x100fe400078e0af7 */
[--C-:B------:R-:W-:Y:S02]  /*14970*/  @!P3 IMAD.IADD R231, R231, 0x1, -R247.reuse ;  /* 0x00000001e7e7b824 */ /* 0x100fe400078e0af7 */
[--C-:B------:R-:W-:Y:S02]  /*14980*/  @!P4 IMAD.IADD R232, R232, 0x1, -R247.reuse ;  /* 0x00000001e8e8c824 */ /* 0x100fe400078e0af7 */
[----:B------:R-:W-:Y:S01]  /*14990*/  @!P5 IMAD.IADD R233, R233, 0x1, -R247 ;  /* 0x00000001e9e9d824 */ /* 0x000fe200078e0af7 */
[C---:B------:R-:W-:Y:S02]  /*149a0*/  ISETP.GT.U32.AND P6, PT, R247.reuse, R235, PT ;  /* 0x000000ebf700720c */ /* 0x040fe40003fc4070 */
[----:B------:R-:W-:-:S02]  /*149b0*/  ISETP.GT.U32.AND P0, PT, R247, R236, PT ;  /* 0x000000ecf700720c */ /* 0x000fc40003f04070 */
[C---:B------:R-:W-:Y:S01]  /*149c0*/  ISETP.GT.U32.AND P1, PT, R247.reuse, R237, PT ;  /* 0x000000edf700720c */ /* 0x040fe20003f24070 */
[----:B------:R-:W-:Y:S01]  /*149d0*/  @!P2 IMAD.IADD R234, R234, 0x1, -R247 ;  /* 0x00000001eaeaa824 */ /* 0x000fe200078e0af7 */
[C---:B------:R-:W-:Y:S02]  /*149e0*/  ISETP.GT.U32.AND P3, PT, R247.reuse, R249, PT ;  /* 0x000000f9f700720c */ /* 0x040fe40003f64070 */
[----:B------:R-:W-:-:S05]  /*149f0*/  ISETP.GT.U32.AND P4, PT, R247, R250, PT ;  /* 0x000000faf700720c */ /* 0x000fca0003f84070 */
[--C-:B------:R-:W-:Y:S01]  /*14a00*/  @!P6 IMAD.IADD R235, R235, 0x1, -R247.reuse ;  /* 0x00000001ebebe824 */ /* 0x100fe200078e0af7 */
[C---:B------:R-:W-:Y:S01]  /*14a10*/  ISETP.GT.U32.AND P6, PT, R247.reuse, R246, PT ;  /* 0x000000f6f700720c */ /* 0x040fe20003fc4070 */
[--C-:B------:R-:W-:Y:S01]  /*14a20*/  @!P0 IMAD.IADD R236, R236, 0x1, -R247.reuse ;  /* 0x00000001ecec8824 */ /* 0x100fe200078e0af7 */
[----:B------:R-:W-:Y:S01]  /*14a30*/  ISETP.GT.U32.AND P0, PT, R247, R230, PT ;  /* 0x000000e6f700720c */ /* 0x000fe20003f04070 */
[--C-:B------:R-:W-:Y:S01]  /*14a40*/  @!P1 IMAD.IADD R237, R237, 0x1, -R247.reuse ;  /* 0x00000001eded9824 */ /* 0x100fe200078e0af7 */
[C---:B------:R-:W-:Y:S02]  /*14a50*/  ISETP.GT.U32.AND P1, PT, R247.reuse, R231, PT ;  /* 0x000000e7f700720c */ /* 0x040fe40003f24070 */
[----:B------:R-:W-:Y:S01]  /*14a60*/  ISETP.GT.U32.AND P5, PT, R247, R251, PT ;  /* 0x000000fbf700720c */ /* 0x000fe20003fa4070 */
[--C-:B------:R-:W-:Y:S01]  /*14a70*/  @!P3 IMAD.IADD R249, R249, 0x1, -R247.reuse ;  /* 0x00000001f9f9b824 */ /* 0x100fe200078e0af7 */
[C---:B------:R-:W-:Y:S01]  /*14a80*/  ISETP.GT.U32.AND P3, PT, R247.reuse, R232, PT ;  /* 0x000000e8f700720c */ /* 0x040fe20003f64070 */
[----:B------:R-:W-:Y:S01]  /*14a90*/  @!P4 IMAD.IADD R250, R250, 0x1, -R247 ;  /* 0x00000001fafac824 */ /* 0x000fe200078e0af7 */
[----:B------:R-:W-:-:S02]  /*14aa0*/  ISETP.GT.U32.AND P4, PT, R247, R233, PT ;  /* 0x000000e9f700720c */ /* 0x000fc40003f84070 */
[----:B------:R-:W-:-:S07]  /*14ab0*/  ISETP.GT.U32.AND P2, PT, R247, R245, PT ;  /* 0x000000f5f700720c */ /* 0x000fce0003f44070 */
[--C-:B------:R-:W-:Y:S01]  /*14ac0*/  @!P5 IMAD.IADD R251, R251, 0x1, -R247.reuse ;  /* 0x00000001fbfbd824 */ /* 0x100fe200078e0af7 */
[C---:B------:R-:W-:Y:S01]  /*14ad0*/  ISETP.GT.U32.AND P5, PT, R247.reuse, R234, PT ;  /* 0x000000eaf700720c */ /* 0x040fe20003fa4070 */
[--C-:B------:R-:W-:Y:S02]  /*14ae0*/  @!P6 IMAD.IADD R246, R246, 0x1, -R247.reuse ;  /* 0x00000001f6f6e824 */ /* 0x100fe400078e0af7 */
[--C-:B------:R-:W-:Y:S01]  /*14af0*/  @!P0 IMAD.IADD R230, R230, 0x1, -R247.reuse ;  /* 0x00000001e6e68824 */ /* 0x100fe200078e0af7 */
[----:B------:R-:W-:Y:S01]  /*14b00*/  ISETP.GT.U32.AND P0, PT, R247, R236, PT ;  /* 0x000000ecf700720c */ /* 0x000fe20003f04070 */
[--C-:B------:R-:W-:Y:S01]  /*14b10*/  @!P1 IMAD.IADD R231, R231, 0x1, -R247.reuse ;  /* 0x00000001e7e79824 */ /* 0x100fe200078e0af7 */
[----:B------:R-:W-:Y:S01]  /*14b20*/  ISETP.GT.U32.AND P1, PT, R247, R237, PT ;  /* 0x000000edf700720c */ /* 0x000fe20003f24070 */
[--C-:B------:R-:W-:Y:S01]  /*14b30*/  @!P2 IMAD.IADD R245, R245, 0x1, -R247.reuse ;  /* 0x00000001f5f5a824 */ /* 0x100fe200078e0af7 */
[C---:B------:R-:W-:Y:S01]  /*14b40*/  ISETP.GT.U32.AND P2, PT, R247.reuse, R235, PT ;  /* 0x000000ebf700720c */ /* 0x040fe20003f44070 */
[--C-:B------:R-:W-:Y:S01]  /*14b50*/  @!P3 IMAD.IADD R232, R232, 0x1, -R247.reuse ;  /* 0x00000001e8e8b824 */ /* 0x100fe200078e0af7 */
[----:B------:R1:W-:Y:S01]  /*14b60*/  STL [R1+0x60], R246 ;  /* 0x000060f601007387 */ /* 0x0003e20000100800 */
[----:B------:R-:W-:Y:S01]  /*14b70*/  ISETP.GT.U32.AND P3, PT, R247, R249, PT ;  /* 0x000000f9f700720c */ /* 0x000fe20003f64070 */
[--C-:B------:R-:W-:Y:S01]  /*14b80*/  @!P4 IMAD.IADD R233, R233, 0x1, -R247.reuse ;  /* 0x00000001e9e9c824 */ /* 0x100fe200078e0af7 */
[C---:B------:R-:W-:Y:S01]  /*14b90*/  ISETP.GT.U32.AND P4, PT, R247.reuse, R250, PT ;  /* 0x000000faf700720c */ /* 0x040fe20003f84070 */
[--C-:B------:R-:W-:Y:S01]  /*14ba0*/  @!P5 IMAD.IADD R234, R234, 0x1, -R247.reuse ;  /* 0x00000001eaead824 */ /* 0x100fe200078e0af7 */
[C---:B------:R-:W-:Y:S01]  /*14bb0*/  ISETP.GT.U32.AND P5, PT, R247.reuse, R251, PT ;  /* 0x000000fbf700720c */ /* 0x040fe20003fa4070 */
[----:B-1----:R-:W2:Y:S04]  /*14bc0*/  LDL.LU R246, [R1+0xc] ;  /* 0x00000c0001f67983 */ /* 0x002ea80000300800 */
[----:B------:R1:W-:Y:S01]  /*14bd0*/  STL [R1+0x5c], R230 ;  /* 0x00005ce601007387 */ /* 0x0003e20000100800 */
[----:B------:R-:W-:Y:S01]  /*14be0*/  ISETP.GT.U32.AND P6, PT, R247, R245, PT ;  /* 0x000000f5f700720c */ /* 0x000fe20003fc4070 */
[----:B------:R-:W-:-:S02]  /*14bf0*/  @!P2 IMAD.IADD R235, R235, 0x1, -R247 ;  /* 0x00000001ebeba824 */ /* 0x000fc400078e0af7 */
[--C-:B------:R-:W-:Y:S01]  /*14c00*/  @!P0 IMAD.IADD R236, R236, 0x1, -R247.reuse ;  /* 0x00000001ecec8824 */ /* 0x100fe200078e0af7 */
[----:B-1----:R-:W3:Y:S04]  /*14c10*/  LDL.LU R230, [R1+0x5364] ;  /* 0x0053640001e67983 */ /* 0x002ee80000300800 */
[----:B------:R1:W-:Y:S01]  /*14c20*/  STL [R1+0x58], R231 ;  /* 0x000058e701007387 */ /* 0x0003e20000100800 */
[----:B------:R-:W-:-:S03]  /*14c30*/  @!P1 IMAD.IADD R237, R237, 0x1, -R247 ;  /* 0x00000001eded9824 */ /* 0x000fc600078e0af7 */
[----:B-1----:R-:W4:Y:S04]  /*14c40*/  LDL.LU R231, [R1+0x5360] ;  /* 0x0053600001e77983 */ /* 0x002f280000300800 */
[----:B------:R1:W-:Y:S01]  /*14c50*/  STL [R1+0x54], R232 ;  /* 0x000054e801007387 */ /* 0x0003e20000100800 */
[----:B------:R-:W-:-:S03]  /*14c60*/  @!P3 IMAD.IADD R249, R249, 0x1, -R247 ;  /* 0x00000001f9f9b824 */ /* 0x000fc600078e0af7 */
[----:B-1----:R-:W3:Y:S04]  /*14c70*/  LDL.LU R232, [R1+0x535c] ;  /* 0x00535c0001e87983 */ /* 0x002ee80000300800 */
        /* <DEDUP_REMOVED lines=9> */
[----:B------:R1:W-:Y:S04]  /*14d10*/  STL [R1+0x44], R236 ;  /* 0x000044ec01007387 */ /* 0x0003e80000100800 */
[----:B-1----:R-:W3:Y:S04]  /*14d20*/  LDL.LU R236, [R1+0x534c] ;  /* 0x00534c0001ec7983 */ /* 0x002ee80000300800 */
[----:B------:R1:W-:Y:S04]  /*14d30*/  STL [R1+0x40], R237 ;  /* 0x000040ed01007387 */ /* 0x0003e80000100800 */
[----:B-1----:R-:W3:Y:S04]  /*14d40*/  LDL.LU R237, [R1+0x5348] ;  /* 0x0053480001ed7983 */ /* 0x002ee80000300800 */
[----:B------:R1:W-:Y:S04]  /*14d50*/  STL [R1+0x3c], R249 ;  /* 0x00003cf901007387 */ /* 0x0003e80000100800 */
[----:B-1----:R-:W3:Y:S04]  /*14d60*/  LDL.LU R249, [R1+0x5344] ;  /* 0x0053440001f97983 */ /* 0x002ee80000300800 */
[----:B------:R1:W-:Y:S04]  /*14d70*/  STL [R1+0x38], R250 ;  /* 0x000038fa01007387 */ /* 0x0003e80000100800 */
        /* <DEDUP_REMOVED lines=9> */
[C---:B------:R-:W-:Y:S02]  /*14e10*/  ISETP.GT.U32.AND P4, PT, R247.reuse, R242, PT ;  /* 0x000000f2f700720c */ /* 0x040fe40003f84070 */
[C---:B------:R-:W-:Y:S02]  /*14e20*/  ISETP.GT.U32.AND P5, PT, R247.reuse, R243, PT ;  /* 0x000000f3f700720c */ /* 0x040fe40003fa4070 */
[C---:B------:R-:W-:Y:S01]  /*14e30*/  ISETP.GT.U32.AND P6, PT, R247.reuse, R248, PT ;  /* 0x000000f8f700720c */ /* 0x040fe20003fc4070 */
[--C-:B------:R-:W-:Y:S01]  /*14e40*/  @!P2 IMAD.IADD R238, R238, 0x1, -R247.reuse ;  /* 0x00000001eeeea824 */ /* 0x100fe200078e0af7 */
[----:B------:R-:W-:Y:S01]  /*14e50*/  ISETP.GT.U32.AND P2, PT, R247, R244, PT ;  /* 0x000000f4f700720c */ /* 0x000fe20003f44070 */
[----:B------:R-:W-:-:S02]  /*14e60*/  @!P0 IMAD.IADD R239, R239, 0x1, -R247 ;  /* 0x00000001efef8824 */ /* 0x000fc400078e0af7 */
[--C-:B------:R-:W-:Y:S02]  /*14e70*/  @!P1 IMAD.IADD R240, R240, 0x1, -R247.reuse ;  /* 0x00000001f0f09824 */ /* 0x100fe400078e0af7 */
[--C-:B------:R-:W-:Y:S02]  /*14e80*/  @!P3 IMAD.IADD R241, R241, 0x1, -R247.reuse ;  /* 0x00000001f1f1b824 */ /* 0x100fe400078e0af7 */
[--C-:B------:R-:W-:Y:S02]  /*14e90*/  @!P4 IMAD.IADD R242, R242, 0x1, -R247.reuse ;  /* 0x00000001f2f2c824 */ /* 0x100fe400078e0af7 */
[--C-:B------:R-:W-:Y:S02]  /*14ea0*/  @!P5 IMAD.IADD R243, R243, 0x1, -R247.reuse ;  /* 0x00000001f3f3d824 */ /* 0x100fe400078e0af7 */
[--C-:B------:R-:W-:Y:S01]  /*14eb0*/  @!P6 IMAD.IADD R248, R248, 0x1, -R247.reuse ;  /* 0x00000001f8f8e824 */ /* 0x100fe200078e0af7 */
[C---:B------:R-:W-:Y:S01]  /*14ec0*/  ISETP.GT.U32.AND P6, PT, R247.reuse, R238, PT ;  /* 0x000000eef700720c */ /* 0x040fe20003fc4070 */
[----:B------:R-:W-:Y:S01]  /*14ed0*/  @!P2 IMAD.IADD R244, R244, 0x1, -R247 ;  /* 0x00000001f4f4a824 */ /* 0x000fe200078e0af7 */
[----:B------:R-:W-:-:S11]  /*14ee0*/  ISETP.GT.U32.AND P2, PT, R247, R239, PT ;  /* 0x000000eff700720c */ /* 0x000fd60003f44070 */
[--C-:B------:R-:W-:Y:S02]  /*14ef0*/  @!P6 IMAD.IADD R238, R238, 0x1, -R247.reuse ;  /* 0x00000001eeeee824 */ /* 0x100fe400078e0af7 */
[--C-:B------:R-:W-:Y:S01]  /*14f00*/  @!P2 IMAD.IADD R239, R239, 0x1, -R247.reuse ;  /* 0x00000001efefa824 */ /* 0x100fe200078e0af7 */
[C---:B------:R-:W-:Y:S02]  /*14f10*/  ISETP.GT.U32.AND P2, PT, R247.reuse, R244, PT ;  /* 0x000000f4f700720c */ /* 0x040fe40003f44070 */
[----:B------:R1:W-:Y:S04]  /*14f20*/  STL [R1+0x2c], R238 ;  /* 0x00002cee01007387 */ /* 0x0003e80000100800 */
[----:B-1----:R-:W4:Y:S04]  /*14f30*/  LDL.LU R238, [R1+0x5334] ;  /* 0x0053340001ee7983 */ /* 0x002f280000300800 */
[----:B------:R1:W-:Y:S04]  /*14f40*/  STL [R1+0x28], R239 ;  /* 0x000028ef01007387 */ /* 0x0003e80000100800 */
[----:B-1----:R-:W4:Y:S01]  /*14f50*/  LDL.LU R239, [R1+0x5330] ;  /* 0x0053300001ef7983 */ /* 0x002f220000300800 */
[----:B------:R-:W-:Y:S01]  /*14f60*/  @!P2 IMAD.IADD R244, R244, 0x1, -R247 ;  /* 0x00000001f4f4a824 */ /* 0x000fe200078e0af7 */
[----:B--2---:R-:W-:-:S13]  /*14f70*/  ISETP.GT.U32.AND P0, PT, R247, R246, PT ;  /* 0x000000f6f700720c */ /* 0x004fda0003f04070 */
[----:B------:R-:W-:Y:S01]  /*14f80*/  @!P0 IMAD.IADD R246, R246, 0x1, -R247 ;  /* 0x00000001f6f68824 */ /* 0x000fe200078e0af7 */
[----:B------:R-:W-:-:S13]  /*14f90*/  ISETP.GT.U32.AND P0, PT, R247, R240, PT ;  /* 0x000000f0f700720c */ /* 0x000fda0003f04070 */
[----:B------:R-:W-:-:S05]  /*14fa0*/  @!P0 IMAD.IADD R240, R240, 0x1, -R247 ;  /* 0x00000001f0f08824 */ /* 0x000fca00078e0af7 */
[----:B------:R1:W-:Y:S04]  /*14fb0*/  STL [R1+0x24], R240 ;  /* 0x000024f001007387 */ /* 0x0003e80000100800 */
[----:B-1----:R-:W2:Y:S01]  /*14fc0*/  LDL.LU R240, [R1+0x532c] ;  /* 0x00532c0001f07983 */ /* 0x002ea20000300800 */
[C---:B---3--:R-:W-:Y:S02]  /*14fd0*/  ISETP.GT.U32.AND P5, PT, R247.reuse, R249, PT ;  /* 0x000000f9f700720c */ /* 0x048fe40003fa4070 */
[C---:B----4-:R-:W-:Y:S02]  /*14fe0*/  ISETP.GT.U32.AND P4, PT, R247.reuse, R250, PT ;  /* 0x000000faf700720c */ /* 0x050fe40003f84070 */
[C---:B------:R-:W-:Y:S02]  /*14ff0*/  ISETP.GT.U32.AND P3, PT, R247.reuse, R251, PT ;  /* 0x000000fbf700720c */ /* 0x040fe40003f64070 */
[----:B------:R-:W-:-:S11]  /*15000*/  ISETP.GT.U32.AND P1, PT, R247, R245, PT ;  /* 0x000000f5f700720c */ /* 0x000fd60003f24070 */
[--C-:B------:R-:W-:Y:S01]  /*15010*/  @!P3 IMAD.IADD R251, R251, 0x1, -R247.reuse ;  /* 0x00000001fbfbb824 */ /* 0x100fe200078e0af7 */
[C---:B------:R-:W-:Y:S01]  /*15020*/  ISETP.GT.U32.AND P3, PT, R247.reuse, R242, PT ;  /* 0x000000f2f700720c */ /* 0x040fe20003f64070 */
[--C-:B------:R-:W-:Y:S01]  /*15030*/  @!P4 IMAD.IADD R250, R250, 0x1, -R247.reuse ;  /* 0x00000001fafac824 */ /* 0x100fe200078e0af7 */
[----:B------:R-:W-:Y:S01]  /*15040*/  ISETP.GT.U32.AND P4, PT, R247, R243, PT ;  /* 0x000000f3f700720c */ /* 0x000fe20003f84070 */
[--C-:B------:R-:W-:Y:S01]  /*15050*/  @!P5 IMAD.IADD R249, R249, 0x1, -R247.reuse ;  /* 0x00000001f9f9d824 */ /* 0x100fe200078e0af7 */
[----:B------:R-:W-:Y:S01]  /*15060*/  ISETP.GT.U32.AND P5, PT, R247, R248, PT ;  /* 0x000000f8f700720c */ /* 0x000fe20003fa4070 */
[----:B------:R-:W-:Y:S01]  /*15070*/  @!P1 IMAD.IADD R245, R245, 0x1, -R247 ;  /* 0x00000001f5f59824 */ /* 0x000fe200078e0af7 */
[----:B------:R-:W-:-:S07]  /*15080*/  ISETP.GT.U32.AND P1, PT, R247, R241, PT ;  /* 0x000000f1f700720c */ /* 0x000fce0003f24070 */
[--C-:B------:R-:W-:Y:S02]  /*15090*/  @!P3 IMAD.IADD R242, R242, 0x1, -R247.reuse ;  /* 0x00000001f2f2b824 */ /* 0x100fe400078e0af7 */
[--C-:B------:R-:W-:Y:S02]  /*150a0*/  @!P4 IMAD.IADD R243, R243, 0x1, -R247.reuse ;  /* 0x00000001f3f3c824 */ /* 0x100fe400078e0af7 */
[--C-:B------:R-:W-:Y:S02]  /*150b0*/  @!P5 IMAD.IADD R248, R248, 0x1, -R247.reuse ;  /* 0x00000001f8f8d824 */ /* 0x100fe400078e0af7 */
[----:B------:R-:W-:-:S05]  /*150c0*/  @!P1 IMAD.IADD R241, R241, 0x1, -R247 ;  /* 0x00000001f1f19824 */ /* 0x000fca00078e0af7 */
[----:B------:R1:W-:Y:S04]  /*150d0*/  STL [R1+0x20], R241 ;  /* 0x000020f101007387 */ /* 0x0003e80000100800 */
[----:B-1----:R-:W3:Y:S04]  /*150e0*/  LDL.LU R241, [R1+0x5328] ;  /* 0x0053280001f17983 */ /* 0x002ee80000300800 */
[----:B------:R1:W-:Y:S04]  /*150f0*/  STL [R1+0x1c], R242 ;  /* 0x00001cf201007387 */ /* 0x0003e80000100800 */
[----:B-1----:R-:W4:Y:S04]  /*15100*/  LDL.LU R242, [R1+0x5324] ;  /* 0x0053240001f27983 */ /* 0x002f280000300800 */
        /* <DEDUP_REMOVED lines=9> */
[----:B------:R-:W-:-:S07]  /*151a0*/  ISETP.GT.U32.AND P4, PT, R247, R250, PT ;  /* 0x000000faf700720c */ /* 0x000fce0003f84070 */
[--C-:B------:R-:W-:Y:S02]  /*151b0*/  @!P0 IMAD.IADD R246, R246, 0x1, -R247.reuse ;  /* 0x00000001f6f68824 */ /* 0x100fe400078e0af7 */
[--C-:B------:R-:W-:Y:S02]  /*151c0*/  @!P1 IMAD.IADD R245, R245, 0x1, -R247.reuse ;  /* 0x00000001f5f59824 */ /* 0x100fe400078e0af7 */
[--C-:B------:R-:W-:Y:S01]  /*151d0*/  @!P3 IMAD.IADD R251, R251, 0x1, -R247.reuse ;  /* 0x00000001fbfbb824 */ /* 0x100fe200078e0af7 */
[----:B------:R-:W-:Y:S01]  /*151e0*/  ISETP.GT.U32.AND P6, PT, R247, R249, PT ;  /* 0x000000f9f700720c */ /* 0x000fe20003fc4070 */
[----:B------:R-:W-:-:S12]  /*151f0*/  @!P4 IMAD.IADD R250, R250, 0x1, -R247 ;  /* 0x00000001fafac824 */ /* 0x000fd800078e0af7 */
[----:B------:R-:W-:Y:S01]  /*15200*/  @!P6 IMAD.IADD R249, R249, 0x1, -R247 ;  /* 0x00000001f9f9e824 */ /* 0x000fe200078e0af7 */
[----:B------:R-:W-:-:S13]  /*15210*/  ISETP.GT.U32.AND P6, PT, R247, R239, PT ;  /* 0x000000eff700720c */ /* 0x000fda0003fc4070 */
[----:B------:R-:W-:Y:S01]  /*15220*/  @!P6 IMAD.IADD R239, R239, 0x1, -R247 ;  /* 0x00000001efefe824 */ /* 0x000fe200078e0af7 */
[----:B--2---:R-:W-:-:S13]  /*15230*/  ISETP.GT.U32.AND P4, PT, R247, R240, PT ;  /* 0x000000f0f700720c */ /* 0x004fda0003f84070 */
[----:B------:R-:W-:Y:S01]  /*15240*/  @!P4 IMAD.IADD R240, R240, 0x1, -R247 ;  /* 0x00000001f0f0c824 */ /* 0x000fe200078e0af7 */
[----:B------:R-:W-:-:S13]  /*15250*/  ISETP.GT.U32.AND P4, PT, R247, R233, PT ;  /* 0x000000e9f700720c */ /* 0x000fda0003f84070 */
[----:B------:R-:W-:Y:S01]  /*15260*/  @!P4 IMAD.IADD R233, R233, 0x1, -R247 ;  /* 0x00000001e9e9c824 */ /* 0x000fe200078e0af7 */
[----:B------:R-:W-:-:S13]  /*15270*/  ISETP.GT.U32.AND P4, PT, R247, R239, PT ;  /* 0x000000eff700720c */ /* 0x000fda0003f84070 */
[----:B------:R-:W-:Y:S01]  /*15280*/  @!P4 IMAD.IADD R239, R239, 0x1, -R247 ;  /* 0x00000001efefc824 */ /* 0x000fe200078e0af7 */
[----:B------:R-:W-:-:S13]  /*15290*/  ISETP.GT.U32.AND P4, PT, R247, R232, PT ;  /* 0x000000e8f700720c */ /* 0x000fda0003f84070 */
[----:B------:R-:W-:Y:S01]  /*152a0*/  @!P4 IMAD.IADD R232, R232, 0x1, -R247 ;  /* 0x00000001e8e8c824 */ /* 0x000fe200078e0af7 */
[----:B------:R-:W-:-:S13]  /*152b0*/  ISETP.GT.U32.AND P4, PT, R247, R225, PT ;  /* 0x000000e1f700720c */ /* 0x000fda0003f84070 */
[----:B------:R-:W-:Y:S01]  /*152c0*/  @!P4 IMAD.IADD R225, R225, 0x1, -R247 ;  /* 0x00000001e1e1c824 */ /* 0x000fe200078e0af7 */
[C---:B---3--:R-:W-:Y:S02]  /*152d0*/  ISETP.GT.U32.AND P3, PT, R247.reuse, R241, PT ;  /* 0x000000f1f700720c */ /* 0x048fe40003f64070 */
[C---:B----4-:R-:W-:Y:S02]  /*152e0*/  ISETP.GT.U32.AND P1, PT, R247.reuse, R242, PT ;  /* 0x000000f2f700720c */ /* 0x050fe40003f24070 */
[C---:B------:R-:W-:Y:S02]  /*152f0*/  ISETP.GT.U32.AND P0, PT, R247.reuse, R243, PT ;  /* 0x000000f3f700720c */ /* 0x040fe40003f04070 */
[----:B------:R-:W-:-:S11]  /*15300*/  ISETP.GT.U32.AND P5, PT, R247, R248, PT ;  /* 0x000000f8f700720c */ /* 0x000fd60003fa4070 */
[--C-:B------:R-:W-:Y:S01]  /*15310*/  @!P0 IMAD.IADD R243, R243, 0x1, -R247.reuse ;  /* 0x00000001f3f38824 */ /* 0x100fe200078e0af7 */
[C---:B------:R-:W-:Y:S01]  /*15320*/  ISETP.GT.U32.AND P0, PT, R247.reuse, R236, PT ;  /* 0x000000ecf700720c */ /* 0x040fe20003f04070 */
[--C-:B------:R-:W-:Y:S01]  /*15330*/  @!P1 IMAD.IADD R242, R242, 0x1, -R247.reuse ;  /* 0x00000001f2f29824 */ /* 0x100fe200078e0af7 */
[C---:B------:R-:W-:Y:S01]  /*15340*/  ISETP.GT.U32.AND P2, PT, R247.reuse, R244, PT ;  /* 0x000000f4f700720c */ /* 0x040fe20003f44070 */
[--C-:B------:R-:W-:Y:S01]  /*15350*/  @!P5 IMAD.IADD R248, R248, 0x1, -R247.reuse ;  /* 0x00000001f8f8d824 */ /* 0x100fe200078e0af7 */
[C---:B------:R-:W-:Y:S02]  /*15360*/  ISETP.GT.U32.AND P5, PT, R247.reuse, R238, PT ;  /* 0x000000eef700720c */ /* 0x040fe40003fa4070 */
[----:B------:R-:W-:Y:S01]  /*15370*/  ISETP.GT.U32.AND P1, PT, R247, R235, PT ;  /* 0x000000ebf700720c */ /* 0x000fe20003f24070 */
[----:B------:R-:W-:Y:S01]  /*15380*/  @!P3 IMAD.IADD R241, R241, 0x1, -R247 ;  /* 0x00000001f1f1b824 */ /* 0x000fe200078e0af7 */
[----:B------:R-:W-:-:S07]  /*15390*/  ISETP.GT.U32.AND P3, PT, R247, R234, PT ;  /* 0x000000eaf700720c */ /* 0x000fce0003f64070 */
[--C-:B------:R-:W-:Y:S01]  /*153a0*/  @!P2 IMAD.IADD R244, R244, 0x1, -R247.reuse ;  /* 0x00000001f4f4a824 */ /* 0x100fe200078e0af7 */
[C---:B------:R-:W-:Y:S01]  /*153b0*/  ISETP.GT.U32.AND P2, PT, R247.reuse, R237, PT ;  /* 0x000000edf700720c */ /* 0x040fe20003f44070 */
[--C-:B------:R-:W-:Y:S02]  /*153c0*/  @!P5 IMAD.IADD R238, R238, 0x1, -R247.reuse ;  /* 0x00000001eeeed824 */ /* 0x100fe400078e0af7 */
[--C-:B------:R-:W-:Y:S01]  /*153d0*/  @!P0 IMAD.IADD R236, R236, 0x1, -R247.reuse ;  /* 0x00000001ecec8824 */ /* 0x100fe200078e0af7 */
[----:B------:R-:W-:Y:S01]  /*153e0*/  ISETP.GT.U32.AND P5, PT, R247, R244, PT ;  /* 0x000000f4f700720c */ /* 0x000fe20003fa4070 */
[--C-:B------:R-:W-:Y:S01]  /*153f0*/  @!P1 IMAD.IADD R235, R235, 0x1, -R247.reuse ;  /* 0x00000001ebeb9824 */ /* 0x100fe200078e0af7 */
[C---:B------:R-:W-:Y:S02]  /*15400*/  ISETP.GT.U32.AND P0, PT, R247.reuse, R242, PT ;  /* 0x000000f2f700720c */ /* 0x040fe40003f04070 */
[C---:B------:R-:W-:Y:S01]  /*15410*/  ISETP.GT.U32.AND P1, PT, R247.reuse, R241, PT ;  /* 0x000000f1f700720c */ /* 0x040fe20003f24070 */
[----:B------:R-:W-:Y:S01]  /*15420*/  @!P3 IMAD.IADD R234, R234, 0x1, -R247 ;  /* 0x00000001eaeab824 */ /* 0x000fe200078e0af7 */
[----:B------:R-:W-:-:S03]  /*15430*/  ISETP.GT.U32.AND P3, PT, R247, R240, PT ;  /* 0x000000f0f700720c */ /* 0x000fc60003f64070 */
[----:B------:R-:W-:Y:S01]  /*15440*/  @!P2 IMAD.IADD R237, R237, 0x1, -R247 ;  /* 0x00000001ededa824 */ /* 0x000fe200078e0af7 */
[----:B------:R-:W-:-:S03]  /*15450*/  ISETP.GT.U32.AND P2, PT, R247, R243, PT ;  /* 0x000000f3f700720c */ /* 0x000fc60003f44070 */
[--C-:B------:R-:W-:Y:S01]  /*15460*/  @!P5 IMAD.IADD R244, R244, 0x1, -R247.reuse ;  /* 0x00000001f4f4d824 */ /* 0x100fe200078e0af7 */
[C---:B------:R-:W-:Y:S01]  /*15470*/  ISETP.GT.U32.AND P5, PT, R247.reuse, R238, PT ;  /* 0x000000eef700720c */ /* 0x040fe20003fa4070 */
[--C-:B------:R-:W-:Y:S01]  /*15480*/  @!P0 IMAD.IADD R242, R242, 0x1, -R247.reuse ;  /* 0x00000001f2f28824 */ /* 0x100fe200078e0af7 */
[----:B------:R-:W-:Y:S01]  /*15490*/  ISETP.GT.U32.AND P0, PT, R247, R236, PT ;  /* 0x000000ecf700720c */ /* 0x000fe20003f04070 */
[--C-:B------:R-:W-:Y:S01]  /*154a0*/  @!P1 IMAD.IADD R241, R241, 0x1, -R247.reuse ;  /* 0x00000001f1f19824 */ /* 0x100fe200078e0af7 */
[C---:B------:R-:W-:Y:S02]  /*154b0*/  ISETP.GT.U32.AND P6, PT, R247.reuse, R248, PT ;  /* 0x000000f8f700720c */ /* 0x040fe40003fc4070 */
[----:B------:R-:W-:Y:S01]  /*154c0*/  ISETP.GT.U32.AND P1, PT, R247, R235, PT ;  /* 0x000000ebf700720c */ /* 0x000fe20003f24070 */
[--C-:B------:R-:W-:Y:S02]  /*154d0*/  @!P3 IMAD.IADD R240, R240, 0x1, -R247.reuse ;  /* 0x00000001f0f0b824 */ /* 0x100fe400078e0af7 */
[----:B------:R-:W-:Y:S01]  /*154e0*/  @!P2 IMAD.IADD R243, R243, 0x1, -R247 ;  /* 0x00000001f3f3a824 */ /* 0x000fe200078e0af7 */
[----:B------:R-:W-:-:S02]  /*154f0*/  ISETP.GT.U32.AND P2, PT, R247, R237, PT ;  /* 0x000000edf700720c */ /* 0x000fc40003f44070 */
[C---:B------:R-:W-:Y:S01]  /*15500*/  ISETP.GT.U32.AND P3, PT, R247.reuse, R234, PT ;  /* 0x000000eaf700720c */ /* 0x040fe20003f64070 */
[--C-:B------:R-:W-:Y:S01]  /*15510*/  @!P5 IMAD.IADD R238, R238, 0x1, -R247.reuse ;  /* 0x00000001eeeed824 */ /* 0x100fe200078e0af7 */
[C---:B------:R-:W-:Y:S01]  /*15520*/  ISETP.GT.U32.AND P5, PT, R247.reuse, R231, PT ;  /* 0x000000e7f700720c */ /* 0x040fe20003fa4070 */
        /* <DEDUP_REMOVED lines=9> */
[----:B------:R-:W-:Y:S01]  /*155c0*/  ISETP.GT.U32.AND P3, PT, R247, R227, PT ;  /* 0x000000e3f700720c */ /* 0x000fe20003f64070 */
[--C-:B------:R-:W-:Y:S01]  /*155d0*/  @!P5 IMAD.IADD R231, R231, 0x1, -R247.reuse ;  /* 0x00000001e7e7d824 */ /* 0x100fe200078e0af7 */
[----:B------:R-:W-:Y:S01]  /*155e0*/  ISETP.GT.U32.AND P5, PT, R247, R224, PT ;  /* 0x000000e0f700720c */ /* 0x000fe20003fa4070 */
[--C-:B------:R-:W-:Y:S01]  /*155f0*/  @!P0 IMAD.IADD R229, R229, 0x1, -R247.reuse ;  /* 0x00000001e5e58824 */ /* 0x100fe200078e0af7 */
[----:B------:R-:W-:Y:S01]  /*15600*/  ISETP.GT.U32.AND P0, PT, R247, R222, PT ;  /* 0x000000def700720c */ /* 0x000fe20003f04070 */
[--C-:B------:R-:W-:Y:S01]  /*15610*/  @!P6 IMAD.IADD R233, R233, 0x1, -R247.reuse ;  /* 0x00000001e9e9e824 */ /* 0x100fe200078e0af7 */
[C---:B------:R-:W-:Y:S01]  /*15620*/  ISETP.GT.U32.AND P6, PT, R247.reuse, R226, PT ;  /* 0x000000e2f700720c */ /* 0x040fe20003fc4070 */
[----:B------:R-:W-:Y:S01]  /*15630*/  @!P1 IMAD.IADD R228, R228, 0x1, -R247 ;  /* 0x00000001e4e49824 */ /* 0x000fe200078e0af7 */
[----:B------:R-:W-:-:S03]  /*15640*/  ISETP.GT.U32.AND P1, PT, R247, R221, PT ;  /* 0x000000ddf700720c */ /* 0x000fc60003f24070 */
[--C-:B------:R-:W-:Y:S01]  /*15650*/  @!P2 IMAD.IADD R230, R230, 0x1, -R247.reuse ;  /* 0x00000001e6e6a824 */ /* 0x100fe200078e0af7 */
[----:B------:R-:W-:Y:S01]  /*15660*/  ISETP.GT.U32.AND P2, PT, R247, R223, PT ;  /* 0x000000dff700720c */ /* 0x000fe20003f44070 */
        /* <DEDUP_REMOVED lines=122> */
[----:B------:R-:W-:Y:S01]  /*15e10*/  @!P3 IMAD.IADD R203, R203, 0x1, -R247 ;  /* 0x00000001cbcbb824 */ /* 0x000fe200078e0af7 */
[----:B------:R-:W-:-:S02]  /*15e20*/  ISETP.GT.U32.AND P3, PT, R247, R197, PT ;  /* 0x000000c5f700720c */ /* 0x000fc40003f64070 */
        /* <DEDUP_REMOVED lines=97> */
[--C-:B------:R-:W-:Y:S01]  /*16440*/  @!P5 IMAD.IADD R179, R179, 0x1, -R247.reuse ;  /* 0x00000001b3b3d824 */ /* 0x100fe200078e0af7 */
[C---:B------:R-:W-:Y:S01]  /*16450*/  ISETP.GT.U32.AND P4, PT, R247.reuse, R174, PT ;  /* 0x000000aef700720c */ /* 0x040fe20003f84070 */
[--C-:B------:R-:W-:Y:S01]  /*16460*/  @!P0 IMAD.IADD R178, R178, 0x1, -R247.reuse ;  /* 0x00000001b2b28824 */ /* 0x100fe200078e0af7 */
[----:B------:R-:W-:Y:S01]  /*16470*/  ISETP.GT.U32.AND P5, PT, R247, R173, PT ;  /* 0x000000adf700720c */ /* 0x000fe20003fa4070 */
[--C-:B------:R-:W-:Y:S01]  /*16480*/  @!P1 IMAD.IADD R177, R177, 0x1, -R247.reuse ;  /* 0x00000001b1b19824 */ /* 0x100fe200078e0af7 */
[C---:B------:R-:W-:Y:S02]  /*16490*/  ISETP.GT.U32.AND P0, PT, R247.reuse, R172, PT ;  /* 0x000000acf700720c */ /* 0x040fe40003f04070 */
[C---:B------:R-:W-:Y:S02]  /*164a0*/  ISETP.GT.U32.AND P6, PT, R247.reuse, R180, PT ;  /* 0x000000b4f700720c */ /* 0x040fe40003fc4070 */
        /* <DEDUP_REMOVED lines=39> */
[----:B------:R-:W-:-:S02]  /*16720*/  @!P6 IMAD.IADD R161, R161, 0x1, -R247 ;  /* 0x00000001a1a1e824 */ /* 0x000fc400078e0af7 */
        /* <DEDUP_REMOVED lines=10> */
[----:B------:R-:W-:Y:S01]  /*167d0*/  @!P0 IMAD.IADD R164, R164, 0x1, -R247 ;  /* 0x00000001a4a48824 */ /* 0x000fe200078e0af7 */
[----:B------:R-:W-:-:S02]  /*167e0*/  ISETP.GT.U32.AND P6, PT, R247, R167, PT ;  /* 0x000000a7f700720c */ /* 0x000fc40003fc4070 */
        /* <DEDUP_REMOVED lines=318> */
[----:B------:R1:W-:Y:S01]  /*17bd0*/  STL [R1+0xc], R246 ;  /* 0x00000cf601007387 */ /* 0x0003e20000100800 */
[C---:B------:R-:W-:Y:S01]  /*17be0*/  ISETP.GT.U32.AND P3, PT, R247.reuse, R76, PT ;  /* 0x0000004cf700720c */ /* 0x040fe20003f64070 */
[--C-:B------:R-:W-:Y:S01]  /*17bf0*/  @!P4 IMAD.IADD R82, R82, 0x1, -R247.reuse ;  /* 0x000000015252c824 */ /* 0x100fe200078e0af7 */
[----:B------:R-:W-:Y:S01]  /*17c00*/  ISETP.GT.U32.AND P4, PT, R247, R75, PT ;  /* 0x0000004bf700720c */ /* 0x000fe20003f84070 */
[--C-:B------:R-:W-:Y:S01]  /*17c10*/  @!P5 IMAD.IADD R81, R81, 0x1, -R247.reuse ;  /* 0x000000015151d824 */ /* 0x100fe200078e0af7 */
[----:B-1----:R-:W2:Y:S04]  /*17c20*/  LDL.LU R246, [R1+0x5314] ;  /* 0x0053140001f67983 */ /* 0x002ea80000300800 */
[----:B------:R1:W-:Y:S01]  /*17c30*/  STL [R1+0x4efc], R245 ;  /* 0x004efcf501007387 */ /* 0x0003e20000100800 */
[----:B------:R-:W-:Y:S01]  /*17c40*/  ISETP.GT.U32.AND P5, PT, R247, R74, PT ;  /* 0x0000004af700720c */ /* 0x000fe20003fa4070 */
[--C-:B------:R-:W-:Y:S01]  /*17c50*/  @!P6 IMAD.IADD R89, R89, 0x1, -R247.reuse ;  /* 0x000000015959e824 */ /* 0x100fe200078e0af7 */
[C---:B------:R-:W-:Y:S01]  /*17c60*/  ISETP.GT.U32.AND P6, PT, R247.reuse, R77, PT ;  /* 0x0000004df700720c */ /* 0x040fe20003fc4070 */
[--C-:B------:R-:W-:Y:S01]  /*17c70*/  @!P0 IMAD.IADD R80, R80, 0x1, -R247.reuse ;  /* 0x0000000150508824 */ /* 0x100fe200078e0af7 */
[----:B------:R-:W-:Y:S01]  /*17c80*/  ISETP.GT.U32.AND P0, PT, R247, R73, PT ;  /* 0x00000049f700720c */ /* 0x000fe20003f04070 */
[----:B-1----:R-:W3:Y:S04]  /*17c90*/  LDL.LU R245, [R1+0x4] ;  /* 0x0000040001f57983 */ /* 0x002ee80000300800 */
[----:B------:R-:W-:Y:S01]  /*17ca0*/  STL [R1+0x4f00], R199 ;  /* 0x004f00c701007387 */ /* 0x000fe20000100800 */
[----:B------:R-:W-:-:S03]  /*17cb0*/  @!P1 IMAD.IADD R79, R79, 0x1, -R247 ;  /* 0x000000014f4f9824 */ /* 0x000fc600078e0af7 */
[----:B------:R-:W-:Y:S01]  /*17cc0*/  STL [R1+0x4f04], R198 ;  /* 0x004f04c601007387 */ /* 0x000fe20000100800 */
[----:B------:R-:W-:-:S03]  /*17cd0*/  ISETP.GT.U32.AND P1, PT, R247, R72, PT ;  /* 0x00000048f700720c */ /* 0x000fc60003f24070 */
[----:B------:R1:W-:Y:S01]  /*17ce0*/  STL [R1+0x4f08], R197 ;  /* 0x004f08c501007387 */ /* 0x0003e20000100800 */
[--C-:B------:R-:W-:Y:S01]  /*17cf0*/  @!P2 IMAD.IADD R78, R78, 0x1, -R247.reuse ;  /* 0x000000014e4ea824 */ /* 0x100fe200078e0af7 */
[C---:B------:R-:W-:Y:S01]  /*17d00*/  ISETP.GT.U32.AND P2, PT, R247.reuse, R71, PT ;  /* 0x00000047f700720c */ /* 0x040fe20003f44070 */
[--C-:B------:R-:W-:Y:S01]  /*17d10*/  @!P3 IMAD.IADD R76, R76, 0x1, -R247.reuse ;  /* 0x000000014c4cb824 */ /* 0x100fe200078e0af7 */
[----:B------:R-:W-:Y:S01]  /*17d20*/  ISETP.GT.U32.AND P3, PT, R247, R69, PT ;  /* 0x00000045f700720c */ /* 0x000fe20003f64070 */
[--C-:B------:R-:W-:Y:S02]  /*17d30*/  @!P4 IMAD.IADD R75, R75, 0x1, -R247.reuse ;  /* 0x000000014b4bc824 */ /* 0x100fe400078e0af7 */
[--C-:B------:R-:W-:Y:S02]  /*17d40*/  @!P5 IMAD.IADD R74, R74, 0x1, -R247.reuse ;  /* 0x000000014a4ad824 */ /* 0x100fe400078e0af7 */
[--C-:B------:R-:W-:Y:S01]  /*17d50*/  @!P6 IMAD.IADD R77, R77, 0x1, -R247.reuse ;  /* 0x000000014d4de824 */ /* 0x100fe200078e0af7 */
[----:B-1----:R-:W4:Y:S01]  /*17d60*/  LDL R197, [R1] ;  /* 0x0000000001c57983 */ /* 0x002f220000100800 */
[----:B------:R-:W-:Y:S01]  /*17d70*/  ISETP.GT.U32.AND P4, PT, R247, R68, PT ;  /* 0x00000044f700720c */ /* 0x000fe20003f84070 */
[--C-:B------:R-:W-:Y:S01]  /*17d80*/  @!P0 IMAD.IADD R73, R73, 0x1, -R247.reuse ;  /* 0x0000000149498824 */ /* 0x100fe200078e0af7 */
[C---:B------:R-:W-:Y:S01]  /*17d90*/  ISETP.GT.U32.AND P5, PT, R247.reuse, R67, PT ;  /* 0x00000043f700720c */ /* 0x040fe20003fa4070 */
[--C-:B------:R-:W-:Y:S01]  /*17da0*/  @!P1 IMAD.IADD R72, R72, 0x1, -R247.reuse ;  /* 0x0000000148489824 */ /* 0x100fe200078e0af7 */
[C---:B------:R-:W-:Y:S01]  /*17db0*/  ISETP.GT.U32.AND P6, PT, R247.reuse, R70, PT ;  /* 0x00000046f700720c */ /* 0x040fe20003fc4070 */
[----:B------:R-:W1:Y:S01]  /*17dc0*/  S2R R199, SR_TID.X ;  /* 0x0000000000c77919 */ /* 0x000e620000002100 */
[C---:B------:R-:W-:Y:S01]  /*17dd0*/  ISETP.GT.U32.AND P0, PT, R247.reuse, R66, PT ;  /* 0x00000042f700720c */ /* 0x040fe20003f04070 */
[----:B------:R-:W1:Y:S01]  /*17de0*/  LDC R198, c[0x0][0x3ac] ;  /* 0x0000eb00ffc67b82 */ /* 0x000e620000000800 */
        /* <DEDUP_REMOVED lines=100> */
[----:B------:R1:W-:Y:S01]  /*18430*/  STL [R1+0x4f0c], R196 ;  /* 0x004f0cc401007387 */ /* 0x0003e20000100800 */
[----:B------:R-:W-:Y:S01]  /*18440*/  ISETP.GT.U32.AND P6, PT, R247, R44, PT ;  /* 0x0000002cf700720c */ /* 0x000fe20003fc4070 */
[--C-:B------:R-:W-:Y:S01]  /*18450*/  @!P4 IMAD.IADD R47, R47, 0x1, -R247.reuse ;  /* 0x000000012f2fc824 */ /* 0x100fe200078e0af7 */
[C---:B------:R-:W-:Y:S01]  /*18460*/  ISETP.GT.U32.AND P4, PT, R247.reuse, R40, PT ;  /* 0x00000028f700720c */ /* 0x040fe20003f84070 */
[--C-:B------:R-:W-:Y:S01]  /*18470*/  @!P5 IMAD.IADD R46, R46, 0x1, -R247.reuse ;  /* 0x000000012e2ed824 */ /* 0x100fe200078e0af7 */
[----:B------:R-:W-:Y:S01]  /*18480*/  ISETP.GT.U32.AND P5, PT, R247, R39, PT ;  /* 0x00000027f700720c */ /* 0x000fe20003fa4070 */
[--C-:B------:R-:W-:Y:S01]  /*18490*/  @!P0 IMAD.IADD R45, R45, 0x1, -R247.reuse ;  /* 0x000000012d2d8824 */ /* 0x100fe200078e0af7 */
[----:B------:R-:W-:Y:S01]  /*184a0*/  ISETP.GT.U32.AND P0, PT, R247, R38, PT ;  /* 0x00000026f700720c */ /* 0x000fe20003f04070 */
[----:B-1----:R-:W2:Y:S01]  /*184b0*/  LDL R196, [R1+0x4cb0] ;  /* 0x004cb00001c47983 */ /* 0x002ea20000100800 */
[----:B------:R-:W-:-:S03]  /*184c0*/  @!P1 IMAD.IADD R43, R43, 0x1, -R247 ;  /* 0x000000012b2b9824 */ /* 0x000fc600078e0af7 */
[----:B------:R1:W-:Y:S01]  /*184d0*/  STL [R1+0x4f10], R195 ;  /* 0x004f10c301007387 */ /* 0x0003e20000100800 */
[C---:B------:R-:W-:Y:S01]  /*184e0*/  ISETP.GT.U32.AND P1, PT, R247.reuse, R49, PT ;  /* 0x00000031f700720c */ /* 0x040fe20003f24070 */
[--C-:B------:R-:W-:Y:S01]  /*184f0*/  @!P2 IMAD.IADD R42, R42, 0x1, -R247.reuse ;  /* 0x000000012a2aa824 */ /* 0x100fe200078e0af7 */
[----:B------:R-:W-:Y:S01]  /*18500*/  ISETP.GT.U32.AND P2, PT, R247, R48, PT ;  /* 0x00000030f700720c */ /* 0x000fe20003f44070 */
[--C-:B------:R-:W-:Y:S01]  /*18510*/  @!P3 IMAD.IADD R41, R41, 0x1, -R247.reuse ;  /* 0x000000012929b824 */ /* 0x100fe200078e0af7 */
[----:B-1----:R-:W2:Y:S04]  /*18520*/  LDL R195, [R1+0x8] ;  /* 0x0000080001c37983 */ /* 0x002ea80000100800 */
[----:B------:R1:W-:Y:S01]  /*18530*/  STL [R1+0x4f14], R194 ;  /* 0x004f14c201007387 */ /* 0x0003e20000100800 */
[----:B------:R-:W-:Y:S01]  /*18540*/  ISETP.GT.U32.AND P3, PT, R247, R47, PT ;  /* 0x0000002ff700720c */ /* 0x000fe20003f64070 */
[----:B------:R-:W-:-:S02]  /*18550*/  @!P6 IMAD.IADD R44, R44, 0x1, -R247 ;  /* 0x000000012c2ce824 */ /* 0x000fc400078e0af7 */
[----:B-1----:R-:W2:Y:S04]  /*18560*/  LDL R194, [R1+0x1440] ;  /* 0x0014400001c27983 */ /* 0x002ea80000100800 */
[----:B------:R-:W-:Y:S04]  /*18570*/  STL [R1+0x4f18], R193 ;  /* 0x004f18c101007387 */ /* 0x000fe80000100800 */
[----:B------:R1:W-:Y:S04]  /*18580*/  STL [R1+0x4f1c], R192 ;  /* 0x004f1cc001007387 */ /* 0x0003e80000100800 */
[----:B------:R-:W-:Y:S04]  /*18590*/  STL [R1+0x4f20], R191 ;  /* 0x004f20bf01007387 */ /* 0x000fe80000100800 */
[----:B------:R-:W-:Y:S04]  /*185a0*/  STL [R1+0x4f24], R190 ;  /* 0x004f24be01007387 */ /* 0x000fe80000100800 */
[----:B------:R-:W-:Y:S04]  /*185b0*/  STL [R1+0x4f28], R189 ;  /* 0x004f28bd01007387 */ /* 0x000fe80000100800 */
[----:B------:R-:W-:Y:S01]  /*185c0*/  STL [R1+0x4f2c], R188 ;  /* 0x004f2cbc01007387 */ /* 0x000fe20000100800 */
[----:B------:R-:W-:-:S03]  /*185d0*/  @!P4 IMAD.IADD R40, R40, 0x1, -R247 ;  /* 0x000000012828c824 */ /* 0x000fc600078e0af7 */
[----:B------:R-:W-:Y:S01]  /*185e0*/  STL [R1+0x4f30], R187 ;  /* 0x004f30bb01007387 */ /* 0x000fe20000100800 */
[----:B------:R-:W-:-:S03]  /*185f0*/  @!P5 IMAD.IADD R39, R39, 0x1, -R247 ;  /* 0x000000012727d824 */ /* 0x000fc600078e0af7 */
[----:B------:R-:W-:Y:S01]  /*18600*/  STL [R1+0x4f34], R186 ;  /* 0x004f34ba01007387 */ /* 0x000fe20000100800 */
[----:B------:R-:W-:-:S03]  /*18610*/  ISETP.GT.U32.AND P4, PT, R247, R46, PT ;  /* 0x0000002ef700720c */ /* 0x000fc60003f84070 */
[----:B------:R-:W-:Y:S01]  /*18620*/  STL [R1+0x4f38], R185 ;  /* 0x004f38b901007387 */ /* 0x000fe20000100800 */
[C---:B------:R-:W-:Y:S01]  /*18630*/  ISETP.GT.U32.AND P5, PT, R247.reuse, R45, PT ;  /* 0x0000002df700720c */ /* 0x040fe20003fa4070 */
[--C-:B------:R-:W-:Y:S02]  /*18640*/  @!P0 IMAD.IADD R38, R38, 0x1, -R247.reuse ;  /* 0x0000000126268824 */ /* 0x100fe400078e0af7 */
[----:B------:R-:W-:Y:S01]  /*18650*/  STL [R1+0x4f3c], R184 ;  /* 0x004f3cb801007387 */ /* 0x000fe20000100800 */
[----:B------:R-:W-:Y:S01]  /*18660*/  ISETP.GT.U32.AND P0, PT, R247, R44, PT ;  /* 0x0000002cf700720c */ /* 0x000fe20003f04070 */
[----:B------:R-:W-:Y:S02]  /*18670*/  @!P1 IMAD.IADD R49, R49, 0x1, -R247 ;  /* 0x0000000131319824 */ /* 0x000fe400078e0af7 */
[----:B------:R-:W-:Y:S01]  /*18680*/  STL [R1+0x4f40], R183 ;  /* 0x004f40b701007387 */ /* 0x000fe20000100800 */
[----:B------:R-:W-:-:S03]  /*18690*/  ISETP.GT.U32.AND P1, PT, R247, R43, PT ;  /* 0x0000002bf700720c */ /* 0x000fc60003f24070 */
[----:B------:R-:W-:Y:S01]  /*186a0*/  STL [R1+0x4f44], R182 ;  /* 0x004f44b601007387 */ /* 0x000fe20000100800 */
[----:B------:R-:W-:-:S03]  /*186b0*/  @!P2 IMAD.IADD R48, R48, 0x1, -R247 ;  /* 0x000000013030a824 */ /* 0x000fc600078e0af7 */
[----:B------:R-:W-:Y:S01]  /*186c0*/  STL [R1+0x4f48], R181 ;  /* 0x004f48b501007387 */ /* 0x000fe20000100800 */
[----:B------:R-:W-:-:S03]  /*186d0*/  ISETP.GT.U32.AND P2, PT, R247, R42, PT ;  /* 0x0000002af700720c */ /* 0x000fc60003f44070 */
[----:B------:R-:W-:Y:S01]  /*186e0*/  STL [R1+0x4f4c], R180 ;  /* 0x004f4cb401007387 */ /* 0x000fe20000100800 */
[----:B------:R-:W-:-:S03]  /*186f0*/  @!P3 IMAD.IADD R47, R47, 0x1, -R247 ;  /* 0x000000012f2fb824 */ /* 0x000fc600078e0af7 */
[----:B------:R-:W-:Y:S01]  /*18700*/  STL [R1+0x4f50], R179 ;  /* 0x004f50b301007387 */ /* 0x000fe20000100800 */
[----:B------:R-:W-:-:S03]  /*18710*/  ISETP.GT.U32.AND P3, PT, R247, R41, PT ;  /* 0x00000029f700720c */ /* 0x000fc60003f64070 */
[----:B------:R-:W-:Y:S04]  /*18720*/  STL [R1+0x4f54], R178 ;  /* 0x004f54b201007387 */ /* 0x000fe80000100800 */
[----:B------:R-:W-:Y:S01]  /*18730*/  STL [R1+0x4f58], R177 ;  /* 0x004f58b101007387 */ /* 0x000fe20000100800 */
[----:B------:R-:W-:-:S03]  /*18740*/  ISETP.GT.U32.AND P6, PT, R247, R50, PT ;  /* 0x00000032f700720c */ /* 0x000fc60003fc4070 */
        /* <DEDUP_REMOVED lines=37> */
[----:B------:R-:W-:Y:S01]  /*189a0*/  ISETP.GT.U32.AND P5, PT, R247, R32, PT ;  /* 0x00000020f700720c */ /* 0x000fe20003fa4070 */
[--C-:B------:R-:W-:Y:S02]  /*189b0*/  @!P0 IMAD.IADD R37, R37, 0x1, -R247.reuse ;  /* 0x0000000125258824 */ /* 0x100fe400078e0af7 */
[----:B------:R-:W-:Y:S01]  /*189c0*/  STL [R1+0x4fac], R156 ;  /* 0x004fac9c01007387 */ /* 0x000fe20000100800 */
[C---:B------:R-:W-:Y:S01]  /*189d0*/  ISETP.GT.U32.AND P0, PT, R247.reuse, R30, PT ;  /* 0x0000001ef700720c */ /* 0x040fe20003f04070 */
        /* <DEDUP_REMOVED lines=67> */
[----:B------:R-:W-:-:S03]  /*18e10*/  ISETP.GT.U32.AND P6, PT, R247, R37, PT ;  /* 0x00000025f700720c */ /* 0x000fc60003fc4070 */
        /* <DEDUP_REMOVED lines=24> */
[----:B------:R-:W-:Y:S01]  /*18fa0*/  @!P6 IMAD.IADD R37, R37, 0x1, -R247 ;  /* 0x000000012525e824 */ /* 0x000fe200078e0af7 */
[C---:B------:R-:W-:Y:S02]  /*18fb0*/  ISETP.GT.U32.AND P3, PT, R247.reuse, R20, PT ;  /* 0x00000014f700720c */ /* 0x040fe40003f64070 */
        /* <DEDUP_REMOVED lines=124> */
[----:B------:R-:W-:-:S03]  /*19780*/  @!P0 IMAD.IADD R9, R9, 0x1, -R247 ;  /* 0x0000000109098824 */ /* 0x000fc600078e0af7 */
[----:B------:R-:W-:Y:S01]  /*19790*/  STL [R1+0x516c], R44 ;  /* 0x00516c2c01007387 */ /* 0x000fe20000100800 */
[C---:B------:R-:W-:Y:S01]  /*197a0*/  ISETP.GT.U32.AND P0, PT, R247.reuse, R2, PT ;  /* 0x00000002f700720c */ /* 0x040fe20003f04070 */
[----:B------:R-:W-:Y:S02]  /*197b0*/  @!P1 IMAD.IADD R8, R8, 0x1, -R247 ;  /* 0x0000000108089824 */ /* 0x000fe400078e0af7 */
[----:B------:R-:W-:Y:S01]  /*197c0*/  STL [R1+0x5170], R43 ;  /* 0x0051702b01007387 */ /* 0x000fe20000100800 */
[----:B------:R-:W-:-:S03]  /*197d0*/  ISETP.GT.U32.AND P4, PT, R247, R4, PT ;  /* 0x00000004f700720c */ /* 0x000fc60003f84070 */
[----:B------:R-:W-:Y:S01]  /*197e0*/  STL [R1+0x5174], R42 ;  /* 0x0051742a01007387 */ /* 0x000fe20000100800 */
[----:B------:R-:W-:-:S03]  /*197f0*/  ISETP.GT.U32.AND P1, PT, R247, R11, PT ;  /* 0x0000000bf700720c */ /* 0x000fc60003f24070 */
[----:B------:R-:W-:Y:S01]  /*19800*/  STL [R1+0x5178], R41 ;  /* 0x0051782901007387 */ /* 0x000fe20000100800 */
[----:B------:R-:W-:-:S03]  /*19810*/  @!P2 IMAD.IADD R7, R7, 0x1, -R247 ;  /* 0x000000010707a824 */ /* 0x000fc600078e0af7 */
[----:B------:R-:W-:Y:S01]  /*19820*/  STL [R1+0x517c], R40 ;  /* 0x00517c2801007387 */ /* 0x000fe20000100800 */
[----:B------:R-:W-:Y:S01]  /*19830*/  ISETP.GT.U32.AND P2, PT, R247, R10, PT ;  /* 0x0000000af700720c */ /* 0x000fe20003f44070 */
[--C-:B------:R-:W-:Y:S02]  /*19840*/  @!P3 IMAD.IADD R5, R5, 0x1, -R247.reuse ;  /* 0x000000010505b824 */ /* 0x100fe400078e0af7 */
        /* <DEDUP_REMOVED lines=11> */
[----:B--2---:R-:W-:-:S03]  /*19900*/  ISETP.GT.U32.AND P5, PT, R247, R246, PT ;  /* 0x000000f6f700720c */ /* 0x004fc60003fa4070 */
[----:B------:R-:W-:Y:S01]  /*19910*/  STL [R1+0x519c], R32 ;  /* 0x00519c2001007387 */ /* 0x000fe20000100800 */
[----:B------:R-:W-:-:S03]  /*19920*/  @!P0 IMAD.IADD R2, R2, 0x1, -R247 ;  /* 0x0000000102028824 */ /* 0x000fc600078e0af7 */
[----:B------:R-:W-:Y:S01]  /*19930*/  STL [R1+0x51a0], R31 ;  /* 0x0051a01f01007387 */ /* 0x000fe20000100800 */
[----:B------:R-:W-:-:S03]  /*19940*/  ISETP.GT.U32.AND P0, PT, R247, R6, PT ;  /* 0x00000006f700720c */ /* 0x000fc60003f04070 */
[----:B------:R-:W-:Y:S01]  /*19950*/  STL [R1+0x51a4], R30 ;  /* 0x0051a41e01007387 */ /* 0x000fe20000100800 */
[----:B------:R-:W-:-:S03]  /*19960*/  @!P4 IMAD.IADD R4, R4, 0x1, -R247 ;  /* 0x000000010404c824 */ /* 0x000fc600078e0af7 */
[----:B------:R-:W-:Y:S01]  /*19970*/  STL [R1+0x51a8], R29 ;  /* 0x0051a81d01007387 */ /* 0x000fe20000100800 */
[----:B------:R-:W-:-:S03]  /*19980*/  @!P1 IMAD.IADD R11, R11, 0x1, -R247 ;  /* 0x000000010b0b9824 */ /* 0x000fc600078e0af7 */
[----:B------:R-:W-:Y:S01]  /*19990*/  STL [R1+0x51ac], R28 ;  /* 0x0051ac1c01007387 */ /* 0x000fe20000100800 */
[----:B------:R-:W-:-:S03]  /*199a0*/  ISETP.GT.U32.AND P4, PT, R247, R7, PT ;  /* 0x00000007f700720c */ /* 0x000fc60003f84070 */
[----:B------:R-:W-:Y:S01]  /*199b0*/  STL [R1+0x51b0], R27 ;  /* 0x0051b01b01007387 */ /* 0x000fe20000100800 */
[----:B---3--:R-:W-:Y:S01]  /*199c0*/  ISETP.GT.U32.AND P1, PT, R0, R245, PT ;  /* 0x000000f50000720c */ /* 0x008fe20003f24070 */
[--C-:B------:R-:W-:Y:S02]  /*199d0*/  @!P2 IMAD.IADD R10, R10, 0x1, -R247.reuse ;  /* 0x000000010a0aa824 */ /* 0x100fe400078e0af7 */
[----:B------:R-:W-:Y:S01]  /*199e0*/  STL [R1+0x51b4], R26 ;  /* 0x0051b41a01007387 */ /* 0x000fe20000100800 */
[----:B------:R-:W-:Y:S01]  /*199f0*/  ISETP.GT.U32.AND P2, PT, R247, R5, PT ;  /* 0x00000005f700720c */ /* 0x000fe20003f44070 */
[--C-:B------:R-:W-:Y:S02]  /*19a00*/  @!P3 IMAD.IADD R8, R8, 0x1, -R247.reuse ;  /* 0x000000010808b824 */ /* 0x100fe400078e0af7 */
[----:B------:R-:W-:Y:S01]  /*19a10*/  STL [R1+0x51b8], R25 ;  /* 0x0051b81901007387 */ /* 0x000fe20000100800 */
[----:B------:R-:W-:Y:S01]  /*19a20*/  @!P6 IMAD.IADD R9, R9, 0x1, -R247 ;  /* 0x000000010909e824 */ /* 0x000fe200078e0af7 */
[----:B----4-:R-:W-:-:S02]  /*19a30*/  ISETP.GT.U32.AND P3, PT, R0, R197, PT ;  /* 0x000000c50000720c */ /* 0x010fc40003f64070 */
[----:B------:R-:W-:Y:S01]  /*19a40*/  STL [R1+0x51bc], R24 ;  /* 0x0051bc1801007387 */ /* 0x000fe20000100800 */
[----:B------:R-:W-:-:S03]  /*19a50*/  ISETP.GT.U32.AND P6, PT, R247, R4, PT ;  /* 0x00000004f700720c */ /* 0x000fc60003fc4070 */
[----:B------:R-:W-:Y:S04]  /*19a60*/  STL [R1+0x51c0], R23 ;  /* 0x0051c01701007387 */ /* 0x000fe80000100800 */
[----:B------:R-:W-:Y:S04]  /*19a70*/  STL [R1+0x51c4], R22 ;  /* 0x0051c41601007387 */ /* 0x000fe80000100800 */
[----:B------:R-:W-:Y:S04]  /*19a80*/  STL [R1+0x51c8], R21 ;  /* 0x0051c81501007387 */ /* 0x000fe80000100800 */
[----:B------:R-:W-:Y:S01]  /*19a90*/  STL [R1+0x51cc], R20 ;  /* 0x0051cc1401007387 */ /* 0x000fe20000100800 */
[----:B------:R-:W-:-:S03]  /*19aa0*/  @!P5 IMAD.IADD R246, R246, 0x1, -R247 ;  /* 0x00000001f6f6d824 */ /* 0x000fc600078e0af7 */
[----:B------:R-:W-:Y:S04]  /*19ab0*/  STL [R1+0x51d0], R19 ;  /* 0x0051d01301007387 */ /* 0x000fe80000100800 */
        /* <DEDUP_REMOVED lines=11> */
[----:B------:R-:W-:Y:S01]  /*19b70*/  STL [R1+0x51e8], R13 ;  /* 0x0051e80d01007387 */ /* 0x000fe20000100800 */
[----:B------:R-:W-:-:S03]  /*19b80*/  @!P2 IMAD.IADD R5, R5, 0x1, -R247 ;  /* 0x000000010505a824 */ /* 0x000fc600078e0af7 */
[----:B------:R-:W-:Y:S01]  /*19b90*/  STL [R1+0x51ec], R12 ;  /* 0x0051ec0c01007387 */ /* 0x000fe20000100800 */
[----:B------:R-:W-:-:S03]  /*19ba0*/  @!P3 IMAD.IADD R197, R197, 0x1, -R0 ;  /* 0x00000001c5c5b824 */ /* 0x000fc600078e0a00 */
[----:B------:R-:W-:Y:S01]  /*19bb0*/  STL [R1+0x51f0], R11 ;  /* 0x0051f00b01007387 */ /* 0x000fe20000100800 */
[----:B------:R-:W-:-:S03]  /*19bc0*/  @!P6 IMAD.IADD R4, R4, 0x1, -R247 ;  /* 0x000000010404e824 */ /* 0x000fc600078e0af7 */
[----:B------:R-:W-:Y:S01]  /*19bd0*/  STL [R1+0x51f4], R10 ;  /* 0x0051f40a01007387 */ /* 0x000fe20000100800 */
[----:B------:R-:W-:-:S03]  /*19be0*/  LOP3.LUT R199, R199, 0x1f, RZ, 0xc0, !PT ;  /* 0x0000001fc7c77812 */ /* 0x000fc600078ec0ff */
[----:B------:R-:W-:Y:S04]  /*19bf0*/  STL [R1+0x51f8], R9 ;  /* 0x0051f80901007387 */ /* 0x000fe80000100800 */
[----:B------:R-:W-:Y:S04]  /*19c00*/  STL [R1+0x51fc], R8 ;  /* 0x0051fc0801007387 */ /* 0x000fe80000100800 */
[----:B------:R-:W-:Y:S04]  /*19c10*/  STL [R1+0x5200], R7 ;  /* 0x0052000701007387 */ /* 0x000fe80000100800 */
[----:B------:R-:W-:Y:S04]  /*19c20*/  STL [R1+0x5204], R6 ;  /* 0x0052040601007387 */ /* 0x000fe80000100800 */
[----:B------:R-:W-:Y:S04]  /*19c30*/  STL [R1+0x5208], R5 ;  /* 0x0052080501007387 */ /* 0x000fe80000100800 */
[----:B------:R2:W-:Y:S01]  /*19c40*/  @!P3 STL [R1], R197 ;  /* 0x000000c50100b387 */ /* 0x0005e20000100800 */
[----:B------:R-:W-:-:S03]  /*19c50*/  @!P0 IMAD.IADD R3, R3, 0x1, -R247 ;  /* 0x0000000103038824 */ /* 0x000fc600078e0af7 */
[----:B------:R3:W-:Y:S01]  /*19c60*/  STL [R1+0x520c], R4 ;  /* 0x00520c0401007387 */ /* 0x0007e20000100800 */
[--C-:B------:R-:W-:Y:S01]  /*19c70*/  @!P5 IMAD.IADD R2, R2, 0x1, -R247.reuse ;  /* 0x000000010202d824 */ /* 0x100fe200078e0af7 */
[----:B------:R-:W-:Y:S01]  /*19c80*/  ISETP.GT.U32.AND P6, PT, R0, R197, PT ;  /* 0x000000c50000720c */ /* 0x000fe20003fc4070 */
[----:B------:R-:W-:Y:S01]  /*19c90*/  @!P1 IMAD.IADD R246, R246, 0x1, -R247 ;  /* 0x00000001f6f69824 */ /* 0x000fe200078e0af7 */
[----:B-1----:R-:W4:Y:S04]  /*19ca0*/  LDL R192, [R1+0x4cac] ;  /* 0x004cac0001c07983 */ /* 0x002f280000100800 */
[----:B--2---:R-:W2:Y:S01]  /*19cb0*/  LDL R197, [R1+0x4ca8] ;  /* 0x004ca80001c57983 */ /* 0x004ea20000100800 */
[----:B---3--:R-:W-:-:S03]  /*19cc0*/  IMAD R4, R199, R198, RZ ;  /* 0x000000c6c7047224 */ /* 0x008fc600078e02ff */
[----:B------:R-:W3:Y:S02]  /*19cd0*/  LDL R198, [R1+0x4ca4] ;  /* 0x004ca40001c67983 */ /* 0x000ee40000100800 */
[----:B------:R-:W-:Y:S02]  /*19ce0*/  LEA R247, P5, R4, UR40, 0x2 ;  /* 0x0000002804f77c11 */ /* 0x000fe4000f8a10ff */
[----:B------:R-:W3:Y:S04]  /*19cf0*/  LDL R199, [R1+0x4ca0] ;  /* 0x004ca00001c77983 */ /* 0x000ee80000100800 */
[----:B------:R-:W3:Y:S01]  /*19d00*/  LDL R193, [R1+0x4c9c] ;  /* 0x004c9c0001c17983 */ /* 0x000ee20000100800 */
[----:B------:R-:W-:Y:S01]  /*19d10*/  ISETP.GT.U32.AND P4, PT, R0, R252, PT ;  /* 0x000000fc0000720c */ /* 0x000fe20003f84070 */
[----:B------:R-:W1:Y:S02]  /*19d20*/  LDCU UR40, c[0x0][0x3b0] ;  /* 0x00007600ff2877ac */ /* 0x000e640008000800 */
[----:B------:R-:W-:Y:S04]  /*19d30*/  STL [R1+0x5210], R3 ;  /* 0x0052100301007387 */ /* 0x000fe80000100800 */
[----:B------:R-:W-:Y:S04]  /*19d40*/  STL [R1+0x5214], R2 ;  /* 0x0052140201007387 */ /* 0x000fe80000100800 */
[----:B------:R-:W-:Y:S04]  /*19d50*/  STL [R1+0x5218], R246 ;  /* 0x005218f601007387 */ /* 0x000fe80000100800 */
[----:B------:R1:W-:Y:S04]  /*19d60*/  STL [R1+0x4ef8], R247 ;  /* 0x004ef8f701007387 */ /* 0x0003e80000100800 */
[----:B-1----:R-:W3:Y:S01]  /*19d70*/  LDL.LU R247, [R1] ;  /* 0x0000000001f77983 */ /* 0x002ee20000300800 */
[----:B------:R-:W-:Y:S01]  /*19d80*/  @!P4 IMAD.IADD R252, R252, 0x1, -R0 ;  /* 0x00000001fcfcc824 */ /* 0x000fe200078e0a00 */
[----:B------:R-:W-:-:S02]  /*19d90*/  ISETP.GT.U32.AND P3, PT, R0, R245, PT ;  /* 0x000000f50000720c */ /* 0x000fc40003f64070 */
[C---:B------:R-:W-:Y:S02]  /*19da0*/  ISETP.GT.U32.AND P2, PT, R0.reuse, R195, PT ;  /* 0x000000c30000720c */ /* 0x040fe40003f44070 */
[----:B------:R-:W-:Y:S02]  /*19db0*/  ISETP.GT.U32.AND P4, PT, R0, R252, PT ;  /* 0x000000fc0000720c */ /* 0x000fe40003f84070 */
[----:B------:R-:W-:Y:S02]  /*19dc0*/  ISETP.GE.AND P0, PT, R194, RZ, PT ;  /* 0x000000ffc200720c */ /* 0x000fe40003f06270 */
[----:B------:R-:W4:Y:S05]  /*19dd0*/  LDL R194, [R1+0x4c98] ;  /* 0x004c980001c27983 */ /* 0x000f2a0000100800 */
[----:B------:R-:W-:-:S02]  /*19de0*/  @!P3 IMAD.IADD R245, R245, 0x1, -R0 ;  /* 0x00000001f5f5b824 */ /* 0x000fc400078e0a00 */
[--C-:B------:R-:W-:Y:S02]  /*19df0*/  @!P2 IMAD.IADD R195, R195, 0x1, -R0.reuse ;  /* 0x00000001c3c3a824 */ /* 0x100fe400078e0a00 */
[----:B------:R-:W-:Y:S01]  /*19e00*/  @!P4 IMAD.IADD R252, R252, 0x1, -R0 ;  /* 0x00000001fcfcc824 */ /* 0x000fe200078e0a00 */
[----:B------:R1:W-:Y:S01]  /*19e10*/  STL [R1+0x4], R245 ;  /* 0x000004f501007387 */ /* 0x0003e20000100800 */
[----:B------:R-:W-:-:S03]  /*19e20*/  ISETP.GE.AND P1, PT, R196, RZ, PT ;  /* 0x000000ffc400720c */ /* 0x000fc60003f26270 */
[----:B------:R1:W-:Y:S04]  /*19e30*/  @!P2 STL [R1+0x8], R195 ;  /* 0x000008c30100a387 */ /* 0x0003e80000100800 */
[----:B-1----:R-:W4:Y:S04]  /*19e40*/  LDL R245, [R1+0x4c94] ;  /* 0x004c940001f57983 */ /* 0x002f280000100800 */
[----:B------:R-:W4:Y:S01]  /*19e50*/  LDL R195, [R1+0x4c90] ;  /* 0x004c900001c37983 */ /* 0x000f220000100800 */
[----:B--2---:R-:W-:Y:S01]  /*19e60*/  ISETP.GE.AND P4, PT, R197, RZ, PT ;  /* 0x000000ffc500720c */ /* 0x004fe20003f86270 */
[----:B---3--:R-:W-:Y:S01]  /*19e70*/  @!P6 IMAD.IADD R247, R247, 0x1, -R0 ;  /* 0x00000001f7f7e824 */ /* 0x008fe200078e0a00 */
[----:B------:R-:W-:Y:S01]  /*19e80*/  LEA.HI.X.SX32 R0, R4, UR41, 0x2, P5 ;  /* 0x0000002904007c11 */ /* 0x000fe2000a8f16ff */
[----:B------:R-:W1:Y:S03]  /*19e90*/  LDCU UR41, c[0x0][0x3b0] ;  /* 0x00007600ff2977ac */ /* 0x000e660008000800 */
[----:B------:R-:W-:Y:S04]  /*19ea0*/  STL [R1+0x521c], R247 ;  /* 0x00521cf701007387 */ /* 0x000fe80000100800 */
[----:B------:R-:W-:Y:S04]  /*19eb0*/  STL [R1+0x5220], R252 ;  /* 0x005220fc01007387 */ /* 0x000fe80000100800 */
[----:B------:R-:W2:Y:S04]  /*19ec0*/  LDL R196, [R1+0x4c8c] ;  /* 0x004c8c0001c47983 */ /* 0x000ea80000100800 */
[----:B------:R3:W-:Y:S04]  /*19ed0*/  STL [R1+0x5224], R0 ;  /* 0x0052240001007387 */ /* 0x0007e80000100800 */
[----:B------:R-:W2:Y:S04]  /*19ee0*/  LDL R197, [R1+0x4c88] ;  /* 0x004c880001c57983 */ /* 0x000ea80000100800 */
[----:B---3--:R-:W3:Y:S01]  /*19ef0*/  LDL.LU R0, [R1+0x430] ;  /* 0x0004300001007983 */ /* 0x008ee20000300800 */
[----:B------:R-:W-:-:S03]  /*19f00*/  ISETP.GE.AND P3, PT, R198, RZ, PT ;  /* 0x000000ffc600720c */ /* 0x000fc60003f66270 */
[----:B------:R-:W2:Y:S04]  /*19f10*/  LDL R198, [R1+0x4c84] ;  /* 0x004c840001c67983 */ /* 0x000ea80000100800 */
[----:B------:R-:W2:Y:S01]  /*19f20*/  LDL.LU R2, [R1+0x42c] ;  /* 0x00042c0001027983 */ /* 0x000ea20000300800 */
[----:B---3--:R-:W-:Y:S01]  /*19f30*/  @!P0 IMAD.MOV R0, RZ, RZ, -R0 ;  /* 0x000000ffff008224 */ /* 0x008fe200078e0a00 */
[----:B------:R-:W-:Y:S02]  /*19f40*/  ISETP.GE.AND P0, PT, R199, RZ, PT ;  /* 0x000000ffc700720c */ /* 0x000fe40003f06270 */
[----:B------:R-:W3:Y:S04]  /*19f50*/  LDL R199, [R1+0x4c80] ;  /* 0x004c800001c77983 */ /* 0x000ee80000100800 */
[----:B------:R1:W-:Y:S04]  /*19f60*/  STL [R1+0x434], R0 ;  /* 0x0004340001007387 */ /* 0x0003e80000100800 */
[----:B-1----:R-:W3:Y:S01]  /*19f70*/  LDL.LU R0, [R1+0x428] ;  /* 0x0004280001007983 */ /* 0x002ee20000300800 */
[----:B----4-:R-:W-:Y:S01]  /*19f80*/  ISETP.GE.AND P5, PT, R192, RZ, PT ;  /* 0x000000ffc000720c */ /* 0x010fe20003fa6270 */
[----:B--2---:R-:W-:Y:S01]  /*19f90*/  @!P1 IMAD.MOV R2, RZ, RZ, -R2 ;  /* 0x000000ffff029224 */ /* 0x004fe200078e0a02 */
[----:B------:R-:W-:-:S02]  /*19fa0*/  ISETP.GE.AND P1, PT, R193, RZ, PT ;  /* 0x000000ffc100720c */ /* 0x000fc40003f26270 */
[----:B------:R-:W2:Y:S04]  /*19fb0*/  LDL R193, [R1+0x4c7c] ;  /* 0x004c7c0001c17983 */ /* 0x000ea80000100800 */
[----:B------:R1:W-:Y:S04]  /*19fc0*/  STL [R1+0x430], R2 ;  /* 0x0004300201007387 */ /* 0x0003e80000100800 */
[----:B-1----:R-:W4:Y:S01]  /*19fd0*/  LDL.LU R2, [R1+0x424] ;  /* 0x0004240001027983 */ /* 0x002f220000300800 */
[----:B---3--:R-:W-:Y:S01]  /*19fe0*/  @!P5 IMAD.MOV R0, RZ, RZ, -R0 ;  /* 0x000000ffff00d224 */ /* 0x008fe200078e0a00 */
[----:B------:R-:W-:-:S02]  /*19ff0*/  ISETP.GE.AND P5, PT, R194, RZ, PT ;  /* 0x000000ffc200720c */ /* 0x000fc40003fa6270 */
[----:B------:R-:W3:Y:S04]  /*1a000*/  LDL R194, [R1+0x4c78] ;  /* 0x004c780001c27983 */ /* 0x000ee80000100800 */
[----:B------:R1:W-:Y:S04]  /*1a010*/  STL [R1+0x42c], R0 ;  /* 0x00042c0001007387 */ /* 0x0003e80000100800 */
[----:B-1----:R-:W2:Y:S01]  /*1a020*/  LDL.LU R0, [R1+0x420] ;  /* 0x0004200001007983 */ /* 0x002ea20000300800 */
[----:B----4-:R-:W-:Y:S01]  /*1a030*/  @!P4 IMAD.MOV R2, RZ, RZ, -R2 ;  /* 0x000000ffff02c224 */ /* 0x010fe200078e0a02 */
[----:B------:R-:W-:-:S02]  /*1a040*/  ISETP.GE.AND P4, PT, R245, RZ, PT ;  /* 0x000000fff500720c */ /* 0x000fc40003f86270 */
[----:B------:R-:W4:Y:S04]  /*1a050*/  LDL R245, [R1+0x4c74] ;  /* 0x004c740001f57983 */ /* 0x000f280000100800 */
[----:B------:R1:W-:Y:S04]  /*1a060*/  STL [R1+0x428], R2 ;  /* 0x0004280201007387 */ /* 0x0003e80000100800 */
[----:B-1----:R-:W3:Y:S01]  /*1a070*/  LDL.LU R2, [R1+0x41c] ;  /* 0x00041c0001027983 */ /* 0x002ee20000300800 */
[----:B--2---:R-:W-:Y:S01]  /*1a080*/  @!P3 IMAD.MOV R0, RZ, RZ, -R0 ;  /* 0x000000ffff00b224 */ /* 0x004fe200078e0a00 */
[----:B------:R-:W-:-:S02]  /*1a090*/  ISETP.GE.AND P3, PT, R195, RZ, PT ;  /* 0x000000ffc300720c */ /* 0x000fc40003f66270 */
[----:B------:R-:W2:Y:S04]  /*1a0a0*/  LDL R195, [R1+0x4c70] ;  /* 0x004c700001c37983 */ /* 0x000ea80000100800 */
[----:B------:R1:W-:Y:S04]  /*1a0b0*/  STL [R1+0x424], R0 ;  /* 0x0004240001007387 */ /* 0x0003e80000100800 */
[----:B-1----:R-:W2:Y:S01]  /*1a0c0*/  LDL.LU R0, [R1+0x418] ;  /* 0x0004180001007983 */ /* 0x002ea20000300800 */
[----:B---3--:R-:W-:Y:S01]  /*1a0d0*/  @!P0 IMAD.MOV R2, RZ, RZ, -R2 ;  /* 0x000000ffff028224 */ /* 0x008fe200078e0a02 */
[----:B------:R-:W-:-:S02]  /*1a0e0*/  ISETP.GE.AND P0, PT, R196, RZ, PT ;  /* 0x000000ffc400720c */ /* 0x000fc40003f06270 */
[----:B------:R-:W3:Y:S04]  /*1a0f0*/  LDL R196, [R1+0x4c6c] ;  /* 0x004c6c0001c47983 */ /* 0x000ee80000100800 */
        /* <DEDUP_REMOVED lines=28> */
[----:B----4-:R-:W-:-:S02]  /*1a2c0*/  ISETP.GE.AND P1, PT, R245, RZ, PT ;  /* 0x000000fff500720c */ /* 0x010fc40003f26270 */
[----:B------:R-:W3:Y:S04]  /*1a2d0*/  LDL R245, [R1+0x4c54] ;  /* 0x004c540001f57983 */ /* 0x000ee80000100800 */
[----:B------:R1:W-:Y:S04]  /*1a2e0*/  STL [R1+0x408], R2 ;  /* 0x0004080201007387 */ /* 0x0003e80000100800 */
[----:B-1----:R-:W4:Y:S01]  /*1a2f0*/  LDL.LU R2, [R1+0x3fc] ;  /* 0x0003fc0001027983 */ /* 0x002f220000300800 */
[----:B--2---:R-:W-:Y:S01]  /*1a300*/  @!P5 IMAD.MOV R0, RZ, RZ, -R0 ;  /* 0x000000ffff00d224 */ /* 0x004fe200078e0a00 */
[----:B------:R-:W-:-:S02]  /*1a310*/  ISETP.GE.AND P5, PT, R195, RZ, PT ;  /* 0x000000ffc300720c */ /* 0x000fc40003fa6270 */
[----:B------:R-:W2:Y:S04]  /*1a320*/  LDL R195, [R1+0x4c50] ;  /* 0x004c500001c37983 */ /* 0x000ea80000100800 */
        /* <DEDUP_REMOVED lines=47> */
[----:B--2---:R-:W-:-:S05]  /*1a620*/  @!P5 IMAD.MOV R0, RZ, RZ, -R0 ;  /* 0x000000ffff00d224 */ /* 0x004fca00078e0a00 */
[----:B------:R1:W-:Y:S04]  /*1a630*/  STL [R1+0x3dc], R0 ;  /* 0x0003dc0001007387 */ /* 0x0003e80000100800 */
[----:B-1----:R-:W2:Y:S01]  /*1a640*/  LDL.LU R0, [R1+0x3d0] ;  /* 0x0003d00001007983 */ /* 0x002ea20000300800 */
[----:B------:R-:W-:Y:S01]  /*1a650*/  ISETP.GE.AND P5, PT, R197, RZ, PT ;  /* 0x000000ffc500720c */ /* 0x000fe20003fa6270 */
[----:B----4-:R-:W-:Y:S02]  /*1a660*/  @!P4 IMAD.MOV R2, RZ, RZ, -R2 ;  /* 0x000000ffff02c224 */ /* 0x010fe400078e0a02 */
[----:B------:R-:W4:Y:S01]  /*1a670*/  LDL R197, [R1+0x4c28] ;  /* 0x004c280001c57983 */ /* 0x000f220000100800 */
[----:B------:R-:W-:-:S03]  /*1a680*/  ISETP.GE.AND P4, PT, R198, RZ, PT ;  /* 0x000000ffc600720c */ /* 0x000fc60003f86270 */
[----:B------:R1:W-:Y:S04]  /*1a690*/  STL [R1+0x3d8], R2 ;  /* 0x0003d80201007387 */ /* 0x0003e80000100800 */
[----:B-1----:R-:W3:Y:S04]  /*1a6a0*/  LDL.LU R2, [R1+0x3cc] ;  /* 0x0003cc0001027983 */ /* 0x002ee80000300800 */
[----:B------:R-:W4:Y:S01]  /*1a6b0*/  LDL R198, [R1+0x4c24] ;  /* 0x004c240001c67983 */ /* 0x000f220000100800 */
[----:B--2---:R-:W-:-:S05]  /*1a6c0*/  @!P3 IMAD.MOV R0, RZ, RZ, -R0 ;  /* 0x000000ffff00b224 */ /* 0x004fca00078e0a00 */
[----:B------:R1:W-:Y:S04]  /*1a6d0*/  STL [R1+0x3d4], R0 ;  /* 0x0003d40001007387 */ /* 0x0003e80000100800 */
[----:B-1----:R-:W2:Y:S01]  /*1a6e0*/  LDL.LU R0, [R1+0x3c8] ;  /* 0x0003c80001007983 */ /* 0x002ea20000300800 */
[----:B------:R-:W-:Y:S01]  /*1a6f0*/  ISETP.GE.AND P3, PT, R199, RZ, PT ;  /* 0x000000ffc700720c */ /* 0x000fe20003f66270 */
[----:B---3--:R-:W-:Y:S02]  /*1a700*/  @!P0 IMAD.MOV R2, RZ, RZ, -R2 ;  /* 0x000000ffff028224 */ /* 0x008fe400078e0a02 */
[----:B------:R-:W3:Y:S04]  /*1a710*/  LDL R199, [R1+0x4c20] ;  /* 0x004c200001c77983 */ /* 0x000ee80000100800 */
[----:B------:R1:W-:Y:S04]  /*1a720*/  STL [R1+0x3d0], R2 ;  /* 0x0003d00201007387 */ /* 0x0003e80000100800 */
[----:B-1----:R-:W3:Y:S04]  /*1a730*/  LDL.LU R2, [R1+0x3c4] ;  /* 0x0003c40001027983 */ /* 0x002ee80000300800 */
[----:B------:R-:W4:Y:S01]  /*1a740*/  LDL R192, [R1+0x4c1c] ;  /* 0x004c1c0001c07983 */ /* 0x000f220000100800 */
        /* <DEDUP_REMOVED lines=15> */
[----:B------:R-:W-:Y:S01]  /*1a840*/  ISETP.GE.AND P0, PT, R193, RZ, PT ;  /* 0x000000ffc100720c */ /* 0x000fe20003f06270 */
[----:B---3--:R-:W-:-:S02]  /*1a850*/  @!P3 IMAD.MOV R2, RZ, RZ, -R2 ;  /* 0x000000ffff02b224 */ /* 0x008fc400078e0a02 */
[----:B------:R-:W3:Y:S01]  /*1a860*/  LDL R193, [R1+0x4c0c] ;  /* 0x004c0c0001c17983 */ /* 0x000ee20000100800 */
[----:B------:R-:W-:-:S03]  /*1a870*/  ISETP.GE.AND P3, PT, R196, RZ, PT ;  /* 0x000000ffc400720c */ /* 0x000fc60003f66270 */
[----:B------:R1:W-:Y:S04]  /*1a880*/  STL [R1+0x3c0], R2 ;  /* 0x0003c00201007387 */ /* 0x0003e80000100800 */
[----:B-1----:R-:W3:Y:S04]  /*1a890*/  LDL.LU R2, [R1+0x3b4] ;  /* 0x0003b40001027983 */ /* 0x002ee80000300800 */
[----:B------:R-:W4:Y:S01]  /*1a8a0*/  LDL R196, [R1+0x4c08] ;  /* 0x004c080001c47983 */ /* 0x000f220000100800 */
[----:B--2---:R-:W-:-:S05]  /*1a8b0*/  @!P0 IMAD.MOV R0, RZ, RZ, -R0 ;  /* 0x000000ffff008224 */ /* 0x004fca00078e0a00 */
[----:B------:R1:W-:Y:S04]  /*1a8c0*/  STL [R1+0x3bc], R0 ;  /* 0x0003bc0001007387 */ /* 0x0003e80000100800 */
[----:B-1----:R-:W2:Y:S01]  /*1a8d0*/  LDL.LU R0, [R1+0x3b0] ;  /* 0x0003b00001007983 */ /* 0x002ea20000300800 */
[----:B---3--:R-:W-:Y:S01]  /*1a8e0*/  @!P1 IMAD.MOV R2, RZ, RZ, -R2 ;  /* 0x000000ffff029224 */ /* 0x008fe200078e0a02 */
[----:B----4-:R-:W-:Y:S02]  /*1a8f0*/  ISETP.GE.AND P0, PT, R197, RZ, PT ;  /* 0x000000ffc500720c */ /* 0x010fe40003f06270 */
[----:B------:R-:W3:Y:S01]  /*1a900*/  LDL R197, [R1+0x4c04] ;  /* 0x004c040001c57983 */ /* 0x000ee20000100800 */
[----:B------:R-:W-:-:S03]  /*1a910*/  ISETP.GE.AND P1, PT, R198, RZ, PT ;  /* 0x000000ffc600720c */ /* 0x000fc60003f26270 */
[----:B------:R1:W-:Y:S04]  /*1a920*/  STL [R1+0x3b8], R2 ;  /* 0x0003b80201007387 */ /* 0x0003e80000100800 */
[----:B-1----:R-:W4:Y:S04]  /*1a930*/  LDL.LU R2, [R1+0x3ac] ;  /* 0x0003ac0001027983 */ /* 0x002f280000300800 */
[----:B------:R-:W3:Y:S01]  /*1a940*/  LDL R198, [R1+0x4c00] ;  /* 0x004c000001c67983 */ /* 0x000ee20000100800 */
[----:B--2---:R-:W-:-:S05]  /*1a950*/  @!P5 IMAD.MOV R0, RZ, RZ, -R0 ;  /* 0x000000ffff00d224 */ /* 0x004fca00078e0a00 */
[----:B------:R1:W-:Y:S04]  /*1a960*/  STL [R1+0x3b4], R0 ;  /* 0x0003b40001007387 */ /* 0x0003e80000100800 */
[----:B-1----:R-:W2:Y:S01]  /*1a970*/  LDL.LU R0, [R1+0x3a8] ;  /* 0x0003a80001007983 */ /* 0x002ea20000300800 */
[----:B------:R-:W-:-:S03]  /*1a980*/  ISETP.GE.AND P5, PT, R199, RZ, PT ;  /* 0x000000ffc700720c */ /* 0x000fc60003fa6270 */
[----:B------:R-:W3:Y:S01]  /*1a990*/  LDL R199, [R1+0x4bfc] ;  /* 0x004bfc0001c77983 */ /* 0x000ee20000100800 */
[----:B----4-:R-:W-:-:S05]  /*1a9a0*/  @!P4 IMAD.MOV R2, RZ, RZ, -R2 ;  /* 0x000000ffff02c224 */ /* 0x010fca00078e0a02 */
[----:B------:R1:W-:Y:S04]  /*1a9b0*/  STL [R1+0x3b0], R2 ;  /* 0x0003b00201007387 */ /* 0x0003e80000100800 */
[----:B-1----:R-:W4:Y:S01]  /*1a9c0*/  LDL.LU R2, [R1+0x3a4] ;  /* 0x0003a40001027983 */ /* 0x002f220000300800 */
[----:B--2---:R-:W-:Y:S01]  /*1a9d0*/  @!P3 IMAD.MOV R0, RZ, RZ, -R0 ;  /* 0x000000ffff00b224 */ /* 0x004fe200078e0a00 */
[----:B------:R-:W-:Y:S02]  /*1a9e0*/  ISETP.GE.AND P3, PT, R194, RZ, PT ;  /* 0x000000ffc200720c */ /* 0x000fe40003f66270 */
[----:B------:R-:W2:Y:S04]  /*1a9f0*/  LDL R194, [R1+0x4bf8] ;  /* 0x004bf80001c27983 */ /* 0x000ea80000100800 */
[----:B------:R1:W-:Y:S04]  /*1aa00*/  STL [R1+0x3ac], R0 ;  /* 0x0003ac0001007387 */ /* 0x0003e80000100800 */
[----:B-1----:R-:W2:Y:S01]  /*1aa10*/  LDL.LU R0, [R1+0x3a0] ;  /* 0x0003a00001007983 */ /* 0x002ea20000300800 */
[----:B----4-:R-:W-:Y:S01]  /*1aa20*/  @!P0 IMAD.MOV R2, RZ, RZ, -R2 ;  /* 0x000000ffff028224 */ /* 0x010fe200078e0a02 */
[----:B------:R-:W-:-:S04]  /*1aa30*/  ISETP.GE.AND P0, PT, R245, RZ, PT ;  /* 0x000000fff500720c */ /* 0x000fc80003f06270 */
[----:B------:R1:W-:Y:S04]  /*1aa40*/  STL [R1+0x3a8], R2 ;  /* 0x0003a80201007387 */ /* 0x0003e80000100800 */
[----:B-1----:R-:W4:Y:S04]  /*1aa50*/  LDL.LU R2, [R1+0x39c] ;  /* 0x00039c0001027983 */ /* 0x002f280000300800 */
[----:B------:R-:W3:Y:S01]  /*1aa60*/  LDL R245, [R1+0x4bf4] ;  /* 0x004bf40001f57983 */ /* 0x000ee20000100800 */
[----:B--2---:R-:W-:-:S05]  /*1aa70*/  @!P1 IMAD.MOV R0, RZ, RZ, -R0 ;  /* 0x000000ffff009224 */ /* 0x004fca00078e0a00 */
[----:B------:R1:W-:Y:S04]  /*1aa80*/  STL [R1+0x3a4], R0 ;  /* 0x0003a40001007387 */ /* 0x0003e80000100800 */
[----:B-1----:R-:W2:Y:S01]  /*1aa90*/  LDL.LU R0, [R1+0x398] ;  /* 0x0003980001007983 */ /* 0x002ea20000300800 */
[----:B------:R-:W-:Y:S01]  /*1aaa0*/  ISETP.GE.AND P4, PT, R192, RZ, PT ;  /* 0x000000ffc000720c */ /* 0x000fe20003f86270 */
[----:B----4-:R-:W-:Y:S01]  /*1aab0*/  @!P5 IMAD.MOV R2, RZ, RZ, -R2 ;  /* 0x000000ffff02d224 */ /* 0x010fe200078e0a02 */
[----:B------:R-:W-:Y:S02]  /*1aac0*/  ISETP.GE.AND P1, PT, R195, RZ, PT ;  /* 0x000000ffc300720c */ /* 0x000fe40003f26270 */
        /* <DEDUP_REMOVED lines=9> */
[----:B------:R-:W-:-:S04]  /*1ab60*/  ISETP.GE.AND P3, PT, R197, RZ, PT ;  /* 0x000000ffc500720c */ /* 0x000fc80003f66270 */
[----:B------:R1:W-:Y:S04]  /*1ab70*/  STL [R1+0x398], R2 ;  /* 0x0003980201007387 */ /* 0x0003e80000100800 */
[----:B-1----:R-:W3:Y:S04]  /*1ab80*/  LDL.LU R2, [R1+0x38c] ;  /* 0x00038c0001027983 */ /* 0x002ee80000300800 */
[----:B------:R-:W3:Y:S01]  /*1ab90*/  LDL R197, [R1+0x4be8] ;  /* 0x004be80001c57983 */ /* 0x000ee20000100800 */
[----:B--2---:R-:W-:Y:S01]  /*1aba0*/  @!P0 IMAD.MOV R0, RZ, RZ, -R0 ;  /* 0x000000ffff008224 */ /* 0x004fe200078e0a00 */
[----:B------:R-:W-:-:S04]  /*1abb0*/  ISETP.GE.AND P0, PT, R198, RZ, PT ;  /* 0x000000ffc600720c */ /* 0x000fc80003f06270 */
[----:B------:R1:W-:Y:S04]  /*1abc0*/  STL [R1+0x394], R0 ;  /* 0x0003940001007387 */ /* 0x0003e80000100800 */
[----:B-1----:R-:W2:Y:S04]  /*1abd0*/  LDL.LU R0, [R1+0x388] ;  /* 0x0003880001007983 */ /* 0x002ea80000300800 */
[----:B------:R-:W4:Y:S04]  /*1abe0*/  LDL R198, [R1+0x4be4] ;  /* 0x004be40001c67983 */ /* 0x000f280000100800 */
[----:B------:R-:W4:Y:S01]  /*1abf0*/  LDL.LU R252, [R1+0x384] ;  /* 0x0003840001fc7983 */ /* 0x000f220000300800 */
[----:B------:R-:W-:Y:S01]  /*1ac00*/  ISETP.GE.AND P5, PT, R193, RZ, PT ;  /* 0x000000ffc100720c */ /* 0x000fe20003fa6270 */
[----:B---3--:R-:W-:Y:S01]  /*1ac10*/  @!P1 IMAD.MOV R2, RZ, RZ, -R2 ;  /* 0x000000ffff029224 */ /* 0x008fe200078e0a02 */
[----:B------:R-:W-:-:S04]  /*1ac20*/  ISETP.GE.AND P1, PT, R199, RZ, PT ;  /* 0x000000ffc700720c */ /* 0x000fc80003f26270 */
[----:B------:R1:W-:Y:S04]  /*1ac30*/  STL [R1+0x390], R2 ;  /* 0x0003900201007387 */ /* 0x0003e80000100800 */
[----:B------:R-:W3:Y:S03]  /*1ac40*/  LDL R199, [R1+0x4be0] ;  /* 0x004be00001c77983 */ /* 0x000ee60000100800 */
[----:B--2---:R-:W-:Y:S01]  /*1ac50*/  @!P5 IMAD.MOV R0, RZ, RZ, -R0 ;  /* 0x000000ffff00d224 */ /* 0x004fe200078e0a00 */
[----:B------:R-:W-:-:S04]  /*1ac60*/  ISETP.GE.AND P5, PT, R194, RZ, PT ;  /* 0x000000ffc200720c */ /* 0x000fc80003fa6270 */
[----:B------:R2:W-:Y:S01]  /*1ac70*/  STL [R1+0x52a8], R0 ;  /* 0x0052a80001007387 */ /* 0x0005e20000100800 */
[----:B----4-:R-:W-:-:S03]  /*1ac80*/  @!P4 IMAD.MOV R252, RZ, RZ, -R252 ;  /* 0x000000fffffcc224 */ /* 0x010fc600078e0afc */
[----:B------:R-:W4:Y:S04]  /*1ac90*/  LDL.LU R247, [R1+0x380] ;  /* 0x0003800001f77983 */ /* 0x000f280000300800 */
[----:B------:R-:W2:Y:S04]  /*1aca0*/  LDL R194, [R1+0x4bdc] ;  /* 0x004bdc0001c27983 */ /* 0x000ea80000100800 */
[----:B------:R-:W-:Y:S04]  /*1acb0*/  STL [R1+0x52ac], R252 ;  /* 0x0052acfc01007387 */ /* 0x000fe80000100800 */
[----:B------:R-:W2:Y:S01]  /*1acc0*/  LDL.LU R246, [R1+0x37c] ;  /* 0x00037c0001f67983 */ /* 0x000ea20000300800 */
[----:B------:R-:W-:-:S03]  /*1acd0*/  ISETP.GE.AND P4, PT, R245, RZ, PT ;  /* 0x000000fff500720c */ /* 0x000fc60003f86270 */
[----:B------:R-:W3:Y:S01]  /*1ace0*/  LDL R245, [R1+0x4bd8] ;  /* 0x004bd80001f57983 */ /* 0x000ee20000100800 */
[----:B----4-:R-:W-:Y:S01]  /*1acf0*/  @!P3 IMAD.MOV R247, RZ, RZ, -R247 ;  /* 0x000000fffff7b224 */ /* 0x010fe200078e0af7 */
[----:B------:R-:W-:-:S04]  /*1ad00*/  ISETP.GE.AND P3, PT, R195, RZ, PT ;  /* 0x000000ffc300720c */ /* 0x000fc80003f66270 */
[----:B------:R-:W-:Y:S04]  /*1ad10*/  STL [R1+0x52b0], R247 ;  /* 0x0052b0f701007387 */ /* 0x000fe80000100800 */
[----:B-1----:R-:W4:Y:S01]  /*1ad20*/  LDL.LU R2, [R1+0x378] ;  /* 0x0003780001027983 */ /* 0x002f220000300800 */
[----:B--2---:R-:W-:-:S03]  /*1ad30*/  @!P0 IMAD.MOV R246, RZ, RZ, -R246 ;  /* 0x000000fffff68224 */ /* 0x004fc600078e0af6 */
        /* <DEDUP_REMOVED lines=8> */
[----:B------:R-:W4:Y:S01]  /*1adc0*/  LDL.LU R0, [R1+0x370] ;  /* 0x0003700001007983 */ /* 0x000f220000300800 */
[----:B--2---:R-:W-:-:S03]  /*1add0*/  @!P5 IMAD.MOV R3, RZ, RZ, -R3 ;  /* 0x000000ffff03d224 */ /* 0x004fc600078e0a03 */
[----:B------:R-:W2:Y:S04]  /*1ade0*/  LDL R197, [R1+0x4bcc] ;  /* 0x004bcc0001c57983 */ /* 0x000ea80000100800 */
[----:B------:R-:W-:Y:S04]  /*1adf0*/  STL [R1+0x52bc], R3 ;  /* 0x0052bc0301007387 */ /* 0x000fe80000100800 */
[----:B------:R-:W2:Y:S01]  /*1ae00*/  LDL.LU R4, [R1+0x36c] ;  /* 0x00036c0001047983 */ /* 0x000ea20000300800 */
[----:B------:R-:W-:-:S03]  /*1ae10*/  ISETP.GE.AND P5, PT, R198, RZ, PT ;  /* 0x000000ffc600720c */ /* 0x000fc60003fa6270 */
[----:B------:R-:W2:Y:S04]  /*1ae20*/  LDL R198, [R1+0x4bc8] ;  /* 0x004bc80001c67983 */ /* 0x000ea80000100800 */
[----:B------:R-:W2:Y:S01]  /*1ae30*/  LDL.LU R5, [R1+0x368] ;  /* 0x0003680001057983 */ /* 0x000ea20000300800 */
[----:B----4-:R-:W-:Y:S01]  /*1ae40*/  @!P4 IMAD.MOV R0, RZ, RZ, -R0 ;  /* 0x000000ffff00c224 */ /* 0x010fe200078e0a00 */
[----:B---3--:R-:W-:-:S04]  /*1ae50*/  ISETP.GE.AND P4, PT, R199, RZ, PT ;  /* 0x000000ffc700720c */ /* 0x008fc80003f86270 */
[----:B------:R1:W-:Y:S04]  /*1ae60*/  STL [R1+0x374], R0 ;  /* 0x0003740001007387 */ /* 0x0003e80000100800 */
[----:B------:R-:W3:Y:S01]  /*1ae70*/  LDL R199, [R1+0x4bc4] ;  /* 0x004bc40001c77983 */ /* 0x000ee20000100800 */
[----:B--2---:R-:W-:-:S05]  /*1ae80*/  @!P3 IMAD.MOV R4, RZ, RZ, -R4 ;  /* 0x000000ffff04b224 */ /* 0x004fca00078e0a04 */
[----:B------:R-:W-:Y:S04]  /*1ae90*/  STL [R1+0x52c0], R4 ;  /* 0x0052c00401007387 */ /* 0x000fe80000100800 */
[----:B------:R-:W2:Y:S01]  /*1aea0*/  LDL.LU R6, [R1+0x364] ;  /* 0x0003640001067983 */ /* 0x000ea20000300800 */
[----:B------:R-:W-:Y:S01]  /*1aeb0*/  @!P0 IMAD.MOV R5, RZ, RZ, -R5 ;  /* 0x000000ffff058224 */ /* 0x000fe200078e0a05 */
[----:B------:R-:W-:Y:S02]  /*1aec0*/  ISETP.GE.AND P3, PT, R194, RZ, PT ;  /* 0x000000ffc200720c */ /* 0x000fe40003f66270 */
[----:B------:R-:W4:Y:S01]  /*1aed0*/  LDL R194, [R1+0x4bc0] ;  /* 0x004bc00001c27983 */ /* 0x000f220000100800 */
[----:B------:R-:W-:-:S03]  /*1aee0*/  ISETP.GE.AND P0, PT, R245, RZ, PT ;  /* 0x000000fff500720c */ /* 0x000fc60003f06270 */
[----:B------:R-:W-:Y:S04]  /*1aef0*/  STL [R1+0x52c4], R5 ;  /* 0x0052c40501007387 */ /* 0x000fe80000100800 */
[----:B------:R-:W3:Y:S04]  /*1af00*/  LDL.LU R7, [R1+0x360] ;  /* 0x0003600001077983 */ /* 0x000ee80000300800 */
[----:B------:R-:W4:Y:S01]  /*1af10*/  LDL R245, [R1+0x4bbc] ;  /* 0x004bbc0001f57983 */ /* 0x000f220000100800 */
[----:B--2---:R-:W-:-:S05]  /*1af20*/  @!P1 IMAD.MOV R6, RZ, RZ, -R6 ;  /* 0x000000ffff069224 */ /* 0x004fca00078e0a06 */
[----:B------:R-:W-:Y:S04]  /*1af30*/  STL [R1+0x52c8], R6 ;  /* 0x0052c80601007387 */ /* 0x000fe80000100800 */
[----:B------:R-:W2:Y:S01]  /*1af40*/  LDL.LU R8, [R1+0x35c] ;  /* 0x00035c0001087983 */ /* 0x000ea20000300800 */
[----:B---3--:R-:W-:Y:S01]  /*1af50*/  @!P5 IMAD.MOV R7, RZ, RZ, -R7 ;  /* 0x000000ffff07d224 */ /* 0x008fe200078e0a07 */
[----:B------:R-:W-:Y:S02]  /*1af60*/  ISETP.GE.AND P1, PT, R195, RZ, PT ;  /* 0x000000ffc300720c */ /* 0x000fe40003f26270 */
[----:B------:R-:W3:Y:S01]  /*1af70*/  LDL R195, [R1+0x4bb8] ;  /* 0x004bb80001c37983 */ /* 0x000ee20000100800 */
[----:B------:R-:W-:-:S03]  /*1af80*/  ISETP.GE.AND P5, PT, R196, RZ, PT ;  /* 0x000000ffc400720c */ /* 0x000fc60003fa6270 */
[----:B------:R-:W-:Y:S04]  /*1af90*/  STL [R1+0x52cc], R7 ;  /* 0x0052cc0701007387 */ /* 0x000fe80000100800 */
[----:B------:R-:W3:Y:S04]  /*1afa0*/  LDL.LU R9, [R1+0x358] ;  /* 0x0003580001097983 */ /* 0x000ee80000300800 */
[----:B------:R-:W4:Y:S01]  /*1afb0*/  LDL R196, [R1+0x4bb4] ;  /* 0x004bb40001c47983 */ /* 0x000f220000100800 */
[----:B--2---:R-:W-:-:S05]  /*1afc0*/  @!P4 IMAD.MOV R8, RZ, RZ, -R8 ;  /* 0x000000ffff08c224 */ /* 0x004fca00078e0a08 */
[----:B------:R-:W-:Y:S04]  /*1afd0*/  STL [R1+0x52d0], R8 ;  /* 0x0052d00801007387 */ /* 0x000fe80000100800 */
[----:B------:R-:W2:Y:S01]  /*1afe0*/  LDL.LU R10, [R1+0x354] ;  /* 0x00035400010a7983 */ /* 0x000ea20000300800 */
[----:B------:R-:W-:-:S03]  /*1aff0*/  ISETP.GE.AND P4, PT, R197, RZ, PT ;  /* 0x000000ffc500720c */ /* 0x000fc60003f86270 */
[----:B------:R-:W4:Y:S01]  /*1b000*/  LDL R197, [R1+0x4bb0] ;  /* 0x004bb00001c57983 */ /* 0x000f220000100800 */
[----:B---3--:R-:W-:Y:S01]  /*1b010*/  @!P3 IMAD.MOV R9, RZ, RZ, -R9 ;  /* 0x000000ffff09b224 */ /* 0x008fe200078e0a09 */
[----:B------:R-:W-:-:S04]  /*1b020*/  ISETP.GE.AND P3, PT, R198, RZ, PT ;  /* 0x000000ffc600720c */ /* 0x000fc80003f66270 */
[----:B------:R-:W-:Y:S04]  /*1b030*/  STL [R1+0x52d4], R9 ;  /* 0x0052d40901007387 */ /* 0x000fe80000100800 */
[----:B-1----:R-:W3:Y:S04]  /*1b040*/  LDL.LU R0, [R1+0x350] ;  /* 0x0003500001007983 */ /* 0x002ee80000300800 */
[----:B------:R-:W3:Y:S01]  /*1b050*/  LDL R198, [R1+0x4bac] ;  /* 0x004bac0001c67983 */ /* 0x000ee20000100800 */
[----:B--2---:R-:W-:-:S05]  /*1b060*/  @!P0 IMAD.MOV R10, RZ, RZ, -R10 ;  /* 0x000000ffff0a8224 */ /* 0x004fca00078e0a0a */
[----:B------:R-:W-:Y:S04]  /*1b070*/  STL [R1+0x52d8], R10 ;  /* 0x0052d80a01007387 */ /* 0x000fe80000100800 */
[----:B------:R-:W2:Y:S01]  /*1b080*/  LDL.LU R11, [R1+0x34c] ;  /* 0x00034c00010b7983 */ /* 0x000ea20000300800 */
[----:B------:R-:W-:-:S03]  /*1b090*/  ISETP.GE.AND P0, PT, R199, RZ, PT ;  /* 0x000000ffc700720c */ /* 0x000fc60003f06270 */
[----:B------:R-:W2:Y:S04]  /*1b0a0*/  LDL R199, [R1+0x4ba8] ;  /* 0x004ba80001c77983 */ /* 0x000ea80000100800 */
[----:B------:R-:W2:Y:S01]  /*1b0b0*/  LDL.LU R12, [R1+0x348] ;  /* 0x00034800010c7983 */ /* 0x000ea20000300800 */
[----:B---3--:R-:W-:Y:S01]  /*1b0c0*/  @!P1 IMAD.MOV R0, RZ, RZ, -R0 ;  /* 0x000000ffff009224 */ /* 0x008fe200078e0a00 */
[----:B----4-:R-:W-:-:S04]  /*1b0d0*/  ISETP.GE.AND P1, PT, R194, RZ, PT ;  /* 0x000000ffc200720c */ /* 0x010fc80003f26270 */
[----:B------:R1:W-:Y:S04]  /*1b0e0*/  STL [R1+0x354], R0 ;  /* 0x0003540001007387 */ /* 0x0003e80000100800 */
[----:B------:R-:W3:Y:S01]  /*1b0f0*/  LDL R194, [R1+0x4ba4] ;  /* 0x004ba40001c27983 */ /* 0x000ee20000100800 */
[----:B--2---:R-:W-:-:S05]  /*1b100*/  @!P5 IMAD.MOV R11, RZ, RZ, -R11 ;  /* 0x000000ffff0bd224 */ /* 0x004fca00078e0a0b */
[----:B------:R-:W-:Y:S04]  /*1b110*/  STL [R1+0x52dc], R11 ;  /* 0x0052dc0b01007387 */ /* 0x000fe80000100800 */
[----:B------:R-:W2:Y:S01]  /*1b120*/  LDL.LU R13, [R1+0x344] ;  /* 0x00034400010d7983 */ /* 0x000ea20000300800 */
[----:B------:R-:W-:Y:S01]  /*1b130*/  @!P4 IMAD.MOV R12, RZ, RZ, -R12 ;  /* 0x000000ffff0cc224 */ /* 0x000fe200078e0a0c */
[----:B------:R-:W-:Y:S02]  /*1b140*/  ISETP.GE.AND P5, PT, R245, RZ, PT ;  /* 0x000000fff500720c */ /* 0x000fe40003fa6270 */
[----:B------:R-:W4:Y:S04]  /*1b150*/  LDL R245, [R1+0x4ba0] ;  /* 0x004ba00001f57983 */ /* 0x000f280000100800 */
[----:B------:R-:W-:Y:S04]  /*1b160*/  STL [R1+0x52e0], R12 ;  /* 0x0052e00c01007387 */ /* 0x000fe80000100800 */
[----:B------:R-:W3:Y:S01]  /*1b170*/  LDL.LU R14, [R1+0x340] ;  /* 0x00034000010e7983 */ /* 0x000ee20000300800 */
[----:B------:R-:W-:-:S03]  /*1b180*/  ISETP.GE.AND P4, PT, R195, RZ, PT ;  /* 0x000000ffc300720c */ /* 0x000fc60003f86270 */
[----:B------:R-:W4:Y:S01]  /*1b190*/  LDL R195, [R1+0x4b9c] ;  /* 0x004b9c0001c37983 */ /* 0x000f220000100800 */
[----:B--2---:R-:W-:-:S05]  /*1b1a0*/  @!P3 IMAD.MOV R13, RZ, RZ, -R13 ;  /* 0x000000ffff0db224 */ /* 0x004fca00078e0a0d */
[----:B------:R-:W-:Y:S04]  /*1b1b0*/  STL [R1+0x52e4], R13 ;  /* 0x0052e40d01007387 */ /* 0x000fe80000100800 */
[----:B------:R-:W2:Y:S01]  /*1b1c0*/  LDL.LU R15, [R1+0x33c] ;  /* 0x00033c00010f7983 */ /* 0x000ea20000300800 */
[----:B---3--:R-:W-:Y:S01]  /*1b1d0*/  @!P0 IMAD.MOV R14, RZ, RZ, -R14 ;  /* 0x000000ffff0e8224 */ /* 0x008fe200078e0a0e */
[----:B------:R-:W-:Y:S02]  /*1b1e0*/  ISETP.GE.AND P3, PT, R196, RZ, PT ;  /* 0x000000ffc400720c */ /* 0x000fe40003f66270 */
[----:B------:R-:W3:Y:S04]  /*1b1f0*/  LDL R196, [R1+0x4b98] ;  /* 0x004b980001c47983 */ /* 0x000ee80000100800 */
[----:B------:R-:W-:Y:S04]  /*1b200*/  STL [R1+0x52e8], R14 ;  /* 0x0052e80e01007387 */ /* 0x000fe80000100800 */
[----:B------:R-:W3:Y:S01]  /*1b210*/  LDL.LU R16, [R1+0x338] ;  /* 0x0003380001107983 */ /* 0x000ee20000300800 */
[----:B------:R-:W-:-:S03]  /*1b220*/  ISETP.GE.AND P0, PT, R197, RZ, PT ;  /* 0x000000ffc500720c */ /* 0x000fc60003f06270 */
[----:B------:R-:W4:Y:S01]  /*1b230*/  LDL R197, [R1+0x4b94] ;  /* 0x004b940001c57983 */ /* 0x000f220000100800 */
[----:B--2---:R-:W-:-:S05]  /*1b240*/  @!P1 IMAD.MOV R15, RZ, RZ, -R15 ;  /* 0x000000ffff0f9224 */ /* 0x004fca00078e0a0f */
[----:B------:R-:W-:Y:S04]  /*1b250*/  STL [R1+0x52ec], R15 ;  /* 0x0052ec0f01007387 */ /* 0x000fe80000100800 */
[----:B------:R-:W2:Y:S01]  /*1b260*/  LDL.LU R17, [R1+0x334] ;  /* 0x0003340001117983 */ /* 0x000ea20000300800 */
[----:B------:R-:W-:-:S03]  /*1b270*/  ISETP.GE.AND P1, PT, R198, RZ, PT ;  /* 0x000000ffc600720c */ /* 0x000fc60003f26270 */
[----:B------:R-:W4:Y:S01]  /*1b280*/  LDL R198, [R1+0x4b90] ;  /* 0x004b900001c67983 */ /* 0x000f220000100800 */
[----:B---3--:R-:W-:-:S05]  /*1b290*/  @!P5 IMAD.MOV R16, RZ, RZ, -R16 ;  /* 0x000000ffff10d224 */ /* 0x008fca00078e0a10 */
[----:B------:R-:W-:Y:S04]  /*1b2a0*/  STL [R1+0x52f0], R16 ;  /* 0x0052f01001007387 */ /* 0x000fe80000100800 */
[----:B-1----:R-:W3:Y:S01]  /*1b2b0*/  LDL.LU R0, [R1+0x330] ;  /* 0x0003300001007983 */ /* 0x002ee20000300800 */
[----:B------:R-:W-:-:S03]  /*1b2c0*/  ISETP.GE.AND P5, PT, R199, RZ, PT ;  /* 0x000000ffc700720c */ /* 0x000fc60003fa6270 */
[----:B------:R-:W4:Y:S01]  /*1b2d0*/  LDL R199, [R1+0x4b8c] ;  /* 0x004b8c0001c77983 */ /* 0x000f220000100800 */
[----:B--2---:R-:W-:-:S05]  /*1b2e0*/  @!P4 IMAD.MOV R17, RZ, RZ, -R17 ;  /* 0x000000ffff11c224 */ /* 0x004fca00078e0a11 */
[----:B------:R-:W-:Y:S04]  /*1b2f0*/  STL [R1+0x52f4], R17 ;  /* 0x0052f41101007387 */ /* 0x000fe80000100800 */
[----:B------:R-:W2:Y:S01]  /*1b300*/  LDL.LU R18, [R1+0x32c] ;  /* 0x00032c0001127983 */ /* 0x000ea20000300800 */
[----:B---3--:R-:W-:Y:S01]  /*1b310*/  @!P3 IMAD.MOV R0, RZ, RZ, -R0 ;  /* 0x000000ffff00b224 */ /* 0x008fe200078e0a00 */
[----:B----4-:R-:W-:Y:S02]  /*1b320*/  ISETP.GE.AND P3, PT, R245, RZ, PT ;  /* 0x000000fff500720c */ /* 0x010fe40003f66270 */
[----:B------:R-:W3:Y:S04]  /*1b330*/  LDL R245, [R1+0x4b88] ;  /* 0x004b880001f57983 */ /* 0x000ee80000100800 */
[----:B------:R-:W4:Y:S04]  /*1b340*/  LDL.LU R19, [R1+0x328] ;  /* 0x0003280001137983 */ /* 0x000f280000300800 */
[----:B------:R1:W-:Y:S01]  /*1b350*/  STL [R1+0x334], R0 ;  /* 0x0003340001007387 */ /* 0x0003e20000100800 */
[----:B------:R-:W-:Y:S01]  /*1b360*/  ISETP.GE.AND P4, PT, R194, RZ, PT ;  /* 0x000000ffc200720c */ /* 0x000fe20003f86270 */
[----:B--2---:R-:W-:-:S05]  /*1b370*/  @!P0 IMAD.MOV R18, RZ, RZ, -R18 ;  /* 0x000000ffff128224 */ /* 0x004fca00078e0a12 */
[----:B------:R-:W-:Y:S04]  /*1b380*/  STL [R1+0x52f8], R18 ;  /* 0x0052f81201007387 */ /* 0x000fe80000100800 */
[----:B------:R-:W2:Y:S01]  /*1b390*/  LDL R193, [R1+0x4b84] ;  /* 0x004b840001c17983 */ /* 0x000ea20000100800 */
[----:B----4-:R-:W-:-:S03]  /*1b3a0*/  @!P1 IMAD.MOV R19, RZ, RZ, -R19 ;  /* 0x000000ffff139224 */ /* 0x010fc600078e0a13 */
[----:B------:R-:W4:Y:S04]  /*1b3b0*/  LDL.LU R20, [R1+0x324] ;  /* 0x0003240001147983 */ /* 0x000f280000300800 */
[----:B------:R-:W2:Y:S04]  /*1b3c0*/  LDL R194, [R1+0x4b80] ;  /* 0x004b800001c27983 */ /* 0x000ea80000100800 */
[----:B------:R-:W-:Y:S04]  /*1b3d0*/  STL [R1+0x52fc], R19 ;  /* 0x0052fc1301007387 */ /* 0x000fe80000100800 */
[----:B------:R-:W2:Y:S01]  /*1b3e0*/  LDL.LU R21, [R1+0x320] ;  /* 0x0003200001157983 */ /* 0x000ea20000300800 */
[----:B------:R-:W-:-:S03]  /*1b3f0*/  ISETP.GE.AND P0, PT, R195, RZ, PT ;  /* 0x000000ffc300720c */ /* 0x000fc60003f06270 */
[----:B------:R-:W3:Y:S01]  /*1b400*/  LDL R195, [R1+0x4b7c] ;  /* 0x004b7c0001c37983 */ /* 0x000ee20000100800 */
[----:B------:R-:W-:Y:S01]  /*1b410*/  ISETP.GE.AND P1, PT, R196, RZ, PT ;  /* 0x000000ffc400720c */ /* 0x000fe20003f26270 */
[----:B----4-:R-:W-:-:S05]  /*1b420*/  @!P5 IMAD.MOV R20, RZ, RZ, -R20 ;  /* 0x000000ffff14d224 */ /* 0x010fca00078e0a14 */
[----:B------:R-:W-:Y:S04]  /*1b430*/  STL [R1+0x5300], R20 ;  /* 0x0053001401007387 */ /* 0x000fe80000100800 */
[----:B------:R-:W4:Y:S01]  /*1b440*/  LDL.LU R22, [R1+0x31c] ;  /* 0x00031c0001167983 */ /* 0x000f220000300800 */
[----:B--2---:R-:W-:-:S03]  /*1b450*/  @!P4 IMAD.MOV R21, RZ, RZ, -R21 ;  /* 0x000000ffff15c224 */ /* 0x004fc600078e0a15 */
[----:B------:R-:W2:Y:S01]  /*1b460*/  LDL R196, [R1+0x4b78] ;  /* 0x004b780001c47983 */ /* 0x000ea20000100800 */
[----:B------:R-:W-:-:S03]  /*1b470*/  ISETP.GE.AND P5, PT, R197, RZ, PT ;  /* 0x000000ffc500720c */ /* 0x000fc60003fa6270 */
[----:B------:R-:W-:Y:S04]  /*1b480*/  STL [R1+0x5304], R21 ;  /* 0x0053041501007387 */ /* 0x000fe80000100800 */
[----:B------:R-:W2:Y:S04]  /*1b490*/  LDL R197, [R1+0x4b74] ;  /* 0x004b740001c57983 */ /* 0x000ea80000100800 */
[----:B------:R-:W2:Y:S01]  /*1b4a0*/  LDL.LU R23, [R1+0x318] ;  /* 0x0003180001177983 */ /* 0x000ea20000300800 */
[----:B------:R-:W-:-:S03]  /*1b4b0*/  ISETP.GE.AND P4, PT, R198, RZ, PT ;  /* 0x000000ffc600720c */ /* 0x000fc60003f86270 */
[----:B------:R-:W3:Y:S01]  /*1b4c0*/  LDL R198, [R1+0x4b70] ;  /* 0x004b700001c67983 */ /* 0x000ee20000100800 */
[----:B----4-:R-:W-:Y:S01]  /*1b4d0*/  @!P3 IMAD.MOV R22, RZ, RZ, -R22 ;  /* 0x000000ffff16b224 */ /* 0x010fe200078e0a16 */
[----:B------:R-:W-:-:S04]  /*1b4e0*/  ISETP.GE.AND P3, PT, R199, RZ, PT ;  /* 0x000000ffc700720c */ /* 0x000fc80003f66270 */
[----:B------:R-:W-:Y:S04]  /*1b4f0*/  STL [R1+0x5308], R22 ;  /* 0x0053081601007387 */ /* 0x000fe80000100800 */
[----:B------:R-:W4:Y:S04]  /*1b500*/  LDL.LU R24, [R1+0x314] ;  /* 0x0003140001187983 */ /* 0x000f280000300800 */
[----:B------:R-:W4:Y:S01]  /*1b510*/  LDL R199, [R1+0x4b6c] ;  /* 0x004b6c0001c77983 */ /* 0x000f220000100800 */
[----:B--2---:R-:W-:-:S05]  /*1b520*/  @!P0 IMAD.MOV R23, RZ, RZ, -R23 ;  /* 0x000000ffff178224 */ /* 0x004fca00078e0a17 */
[----:B------:R-:W-:Y:S04]  /*1b530*/  STL [R1+0x530c], R23 ;  /* 0x00530c1701007387 */ /* 0x000fe80000100800 */
[----:B-1----:R-:W2:Y:S01]  /*1b540*/  LDL.LU R0, [R1+0x310] ;  /* 0x0003100001007983 */ /* 0x002ea20000300800 */
[----:B---3--:R-:W-:-:S03]  /*1b550*/  ISETP.GE.AND P0, PT, R245, RZ, PT ;  /* 0x000000fff500720c */ /* 0x008fc60003f06270 */
[----:B------:R-:W3:Y:S01]  /*1b560*/  LDL R245, [R1+0x4b68] ;  /* 0x004b680001f57983 */ /* 0x000ee20000100800 */
[----:B----4-:R-:W-:Y:S01]  /*1b570*/  @!P1 IMAD.MOV R24, RZ, RZ, -R24 ;  /* 0x000000ffff189224 */ /* 0x010fe200078e0a18 */
[----:B------:R-:W-:-:S04]  /*1b580*/  ISETP.GE.AND P1, PT, R193, RZ, PT ;  /* 0x000000ffc100720c */ /* 0x000fc80003f26270 */
[----:B------:R-:W-:Y:S04]  /*1b590*/  STL [R1+0x5310], R24 ;  /* 0x0053101801007387 */ /* 0x000fe80000100800 */
[----:B------:R-:W4:Y:S04]  /*1b5a0*/  LDL R193, [R1+0x4b64] ;  /* 0x004b640001c17983 */ /* 0x000f280000100800 */
[----:B------:R-:W3:Y:S01]  /*1b5b0*/  LDL.LU R25, [R1+0x30c] ;  /* 0x00030c0001197983 */ /* 0x000ee20000300800 */
[----:B--2---:R-:W-:Y:S01]  /*1b5c0*/  @!P5 IMAD.MOV R0, RZ, RZ, -R0 ;  /* 0x000000ffff00d224 */ /* 0x004fe200078e0a00 */
[----:B------:R-:W-:-:S02]  /*1b5d0*/  ISETP.GE.AND P5, PT, R194, RZ, PT ;  /* 0x000000ffc200720c */ /* 0x000fc40003fa6270 */
[----:B------:R-:W2:Y:S04]  /*1b5e0*/  LDL R194, [R1+0x4b60] ;  /* 0x004b600001c27983 */ /* 0x000ea80000100800 */
[----:B------:R-:W2:Y:S04]  /*1b5f0*/  LDL.LU R26, [R1+0x308] ;  /* 0x00030800011a7983 */ /* 0x000ea80000300800 */
[----:B------:R1:W-:Y:S01]  /*1b600*/  STL [R1+0x314], R0 ;  /* 0x0003140001007387 */ /* 0x0003e20000100800 */
[----:B---3--:R-:W-:Y:S01]  /*1b610*/  @!P4 IMAD.MOV R25, RZ, RZ, -R25 ;  /* 0x000000ffff19c224 */ /* 0x008fe200078e0a19 */
[----:B------:R-:W-:-:S02]  /*1b620*/  ISETP.GE.AND P4, PT, R195, RZ, PT ;  /* 0x000000ffc300720c */ /* 0x000fc40003f86270 */
[----:B------:R-:W3:Y:S04]  /*1b630*/  LDL R195, [R1+0x4b5c] ;  /* 0x004b5c0001c37983 */ /* 0x000ee80000100800 */
[----:B------:R-:W3:Y:S01]  /*1b640*/  LDL.LU R27, [R1+0x304] ;  /* 0x00030400011b7983 */ /* 0x000ee20000300800 */
[----:B--2---:R-:W-:Y:S01]  /*1b650*/  @!P3 IMAD.MOV R26, RZ, RZ, -R26 ;  /* 0x000000ffff1ab224 */ /* 0x004fe200078e0a1a */
[----:B------:R-:W-:Y:S02]  /*1b660*/  ISETP.GE.AND P3, PT, R196, RZ, PT ;  /* 0x000000ffc400720c */ /* 0x000fe40003f66270 */
[----:B------:R-:W2:Y:S04]  /*1b670*/  LDL R196, [R1+0x4b58] ;  /* 0x004b580001c47983 */ /* 0x000ea80000100800 */
[----:B------:R-:W2:Y:S01]  /*1b680*/  LDL.LU R28, [R1+0x300] ;  /* 0x00030000011c7983 */ /* 0x000ea20000300800 */
        /* <DEDUP_REMOVED lines=15> */
[----:B-1----:R-:W2:Y:S01]  /*1b780*/  LDL.LU R0, [R1+0x2f0] ;  /* 0x0002f00001007983 */ /* 0x002ea20000300800 */
[----:B---3--:R-:W-:Y:S01]  /*1b790*/  @!P3 IMAD.MOV R31, RZ, RZ, -R31 ;  /* 0x000000ffff1fb224 */ /* 0x008fe200078e0a1f */
[----:B----4-:R-:W-:-:S02]  /*1b7a0*/  ISETP.GE.AND P3, PT, R193, RZ, PT ;  /* 0x000000ffc100720c */ /* 0x010fc40003f66270 */
[----:B------:R-:W3:Y:S04]  /*1b7b0*/  LDL R193, [R1+0x4b44] ;  /* 0x004b440001c17983 */ /* 0x000ee80000100800 */
[----:B------:R-:W4:Y:S01]  /*1b7c0*/  LDL.LU R32, [R1+0x2ec] ;  /* 0x0002ec0001207983 */ /* 0x000f220000300800 */
[----:B--2---:R-:W-:Y:S01]  /*1b7d0*/  @!P0 IMAD.MOV R0, RZ, RZ, -R0 ;  /* 0x000000ffff008224 */ /* 0x004fe200078e0a00 */
[----:B------:R-:W-:Y:S02]  /*1b7e0*/  ISETP.GE.AND P0, PT, R194, RZ, PT ;  /* 0x000000ffc200720c */ /* 0x000fe40003f06270 */
[----:B------:R-:W2:Y:S04]  /*1b7f0*/  LDL R194, [R1+0x4b40] ;  /* 0x004b400001c27983 */ /* 0x000ea80000100800 */
[----:B------:R-:W2:Y:S04]  /*1b800*/  LDL.LU R33, [R1+0x2e8] ;  /* 0x0002e80001217983 */ /* 0x000ea80000300800 */
[----:B------:R1:W-:Y:S01]  /*1b810*/  STL [R1+0x2f4], R0 ;  /* 0x0002f40001007387 */ /* 0x0003e20000100800 */
[----:B----4-:R-:W-:Y:S01]  /*1b820*/  @!P1 IMAD.MOV R32, RZ, RZ, -R32 ;  /* 0x000000ffff209224 */ /* 0x010fe200078e0a20 */
[----:B------:R-:W-:-:S02]  /*1b830*/  ISETP.GE.AND P1, PT, R195, RZ, PT ;  /* 0x000000ffc300720c */ /* 0x000fc40003f26270 */
[----:B------:R-:W4:Y:S04]  /*1b840*/  LDL R195, [R1+0x4b3c] ;  /* 0x004b3c0001c37983 */ /* 0x000f280000100800 */
        /* <DEDUP_REMOVED lines=22> */
[----:B------:R-:W-:-:S02]  /*1b9b0*/  ISETP.GE.AND P5, PT, R193, RZ, PT ;  /* 0x000000ffc100720c */ /* 0x000fc40003fa6270 */
[----:B------:R-:W3:Y:S04]  /*1b9c0*/  LDL R193, [R1+0x4b24] ;  /* 0x004b240001c17983 */ /* 0x000ee80000100800 */
[----:B------:R-:W3:Y:S01]  /*1b9d0*/  LDL.LU R39, [R1+0x2cc] ;  /* 0x0002cc0001277983 */ /* 0x000ee20000300800 */
[----:B--2---:R-:W-:Y:S01]  /*1b9e0*/  @!P4 IMAD.MOV R0, RZ, RZ, -R0 ;  /* 0x000000ffff00c224 */ /* 0x004fe200078e0a00 */
[----:B------:R-:W-:Y:S02]  /*1b9f0*/  ISETP.GE.AND P4, PT, R194, RZ, PT ;  /* 0x000000ffc200720c */ /* 0x000fe40003f86270 */
[----:B------:R-:W2:Y:S04]  /*1ba00*/  LDL R194, [R1+0x4b20] ;  /* 0x004b200001c27983 */ /* 0x000ea80000100800 */
[----:B------:R-:W2:Y:S04]  /*1ba10*/  LDL.LU R40, [R1+0x2c8] ;  /* 0x0002c80001287983 */ /* 0x000ea80000300800 */
[----:B------:R1:W-:Y:S01]  /*1ba20*/  STL [R1+0x2d4], R0 ;  /* 0x0002d40001007387 */ /* 0x0003e20000100800 */
[----:B---3--:R-:W-:Y:S01]  /*1ba30*/  @!P3 IMAD.MOV R39, RZ, RZ, -R39 ;  /* 0x000000ffff27b224 */ /* 0x008fe200078e0a27 */
[----:B----4-:R-:W-:-:S02]  /*1ba40*/  ISETP.GE.AND P3, PT, R195, RZ, PT ;  /* 0x000000ffc300720c */ /* 0x010fc40003f66270 */
[----:B------:R-:W3:Y:S04]  /*1ba50*/  LDL R195, [R1+0x4b1c] ;  /* 0x004b1c0001c37983 */ /* 0x000ee80000100800 */
[----:B------:R-:W4:Y:S01]  /*1ba60*/  LDL.LU R41, [R1+0x2c4] ;  /* 0x0002c40001297983 */ /* 0x000f220000300800 */
[----:B--2---:R-:W-:Y:S01]  /*1ba70*/  @!P0 IMAD.MOV R40, RZ, RZ, -R40 ;  /* 0x000000ffff288224 */ /* 0x004fe200078e0a28 */
[----:B------:R-:W-:Y:S02]  /*1ba80*/  ISETP.GE.AND P0, PT, R196, RZ, PT ;  /* 0x000000ffc400720c */ /* 0x000fe40003f06270 */
[----:B------:R-:W2:Y:S04]  /*1ba90*/  LDL R196, [R1+0x4b18] ;  /* 0x004b180001c47983 */ /* 0x000ea80000100800 */
[----:B------:R-:W2:Y:S01]  /*1baa0*/  LDL.LU R42, [R1+0x2c0] ;  /* 0x0002c000012a7983 */ /* 0x000ea20000300800 */
        /* <DEDUP_REMOVED lines=81> */
[----:B-1----:R-:W2:Y:S01]  /*1bfc0*/  LDL.LU R0, [R1+0x270] ;  /* 0x0002700001007983 */ /* 0x002ea20000300800 */
[----:B----4-:R-:W-:Y:S01]  /*1bfd0*/  @!P1 IMAD.MOV R59, RZ, RZ, -R59 ;  /* 0x000000ffff3b9224 */ /* 0x010fe200078e0a3b */
[----:B------:R-:W-:-:S02]  /*1bfe0*/  ISETP.GE.AND P1, PT, R193, RZ, PT ;  /* 0x000000ffc100720c */ /* 0x000fc40003f26270 */
[----:B------:R-:W4:Y:S04]  /*1bff0*/  LDL R193, [R1+0x4ac4] ;  /* 0x004ac40001c17983 */ /* 0x000f280000100800 */
        /* <DEDUP_REMOVED lines=326> */
[----:B-1----:R-:W2:Y:S04]  /*1d460*/  LDL.LU R0, [R1+0x130] ;  /* 0x0001300001007983 */ /* 0x002ea80000300800 */
[----:B------:R-:W3:Y:S04]  /*1d470*/  LDL R192, [R1+0x4984] ;  /* 0x0049840001c07983 */ /* 0x000ee80000100800 */
[----:B------:R-:W3:Y:S01]  /*1d480*/  LDL.LU R130, [R1+0x12c] ;  /* 0x00012c0001827983 */ /* 0x000ee20000300800 */
[----:B----4-:R-:W-:Y:S01]  /*1d490*/  @!P1 IMAD.MOV R129, RZ, RZ, -R129 ;  /* 0x000000ffff819224 */ /* 0x010fe200078e0a81 */
[----:B------:R-:W-:-:S02]  /*1d4a0*/  ISETP.GE.AND P1, PT, R193, RZ, PT ;  /* 0x000000ffc100720c */ /* 0x000fc40003f26270 */
[----:B------:R-:W4:Y:S04]  /*1d4b0*/  LDL R193, [R1+0x4980] ;  /* 0x0049800001c17983 */ /* 0x000f280000100800 */
[----:B------:R-:W4:Y:S01]  /*1d4c0*/  LDL.LU R131, [R1+0x128] ;  /* 0x0001280001837983 */ /* 0x000f220000300800 */
[----:B--2---:R-:W-:Y:S01]  /*1d4d0*/  @!P5 IMAD.MOV R0, RZ, RZ, -R0 ;  /* 0x000000ffff00d224 */ /* 0x004fe200078e0a00 */
[----:B------:R-:W-:-:S04]  /*1d4e0*/  ISETP.GE.AND P5, PT, R194, RZ, PT ;  /* 0x000000ffc200720c */ /* 0x000fc80003fa6270 */
[----:B------:R1:W-:Y:S04]  /*1d4f0*/  STL [R1+0x134], R0 ;  /* 0x0001340001007387 */ /* 0x0003e80000100800 */
[----:B------:R-:W2:Y:S04]  /*1d500*/  LDL R194, [R1+0x497c] ;  /* 0x00497c0001c27983 */ /* 0x000ea80000100800 */
[----:B------:R-:W2:Y:S01]  /*1d510*/  LDL.LU R132, [R1+0x124] ;  /* 0x0001240001847983 */ /* 0x000ea20000300800 */
[----:B---3--:R-:W-:Y:S01]  /*1d520*/  @!P4 IMAD.MOV R130, RZ, RZ, -R130 ;  /* 0x000000ffff82c224 */ /* 0x008fe200078e0a82 */
[----:B------:R-:W-:-:S02]  /*1d530*/  ISETP.GE.AND P4, PT, R195, RZ, PT ;  /* 0x000000ffc300720c */ /* 0x000fc40003f86270 */
[----:B------:R-:W3:Y:S04]  /*1d540*/  LDL R195, [R1+0x4978] ;  /* 0x0049780001c37983 */ /* 0x000ee80000100800 */
[----:B------:R-:W3:Y:S01]  /*1d550*/  LDL.LU R133, [R1+0x120] ;  /* 0x0001200001857983 */ /* 0x000ee20000300800 */
[----:B----4-:R-:W-:Y:S01]  /*1d560*/  @!P3 IMAD.MOV R131, RZ, RZ, -R131 ;  /* 0x000000ffff83b224 */ /* 0x010fe200078e0a83 */
[----:B------:R-:W-:Y:S02]  /*1d570*/  ISETP.GE.AND P3, PT, R196, RZ, PT ;  /* 0x000000ffc400720c */ /* 0x000fe40003f66270 */
[----:B------:R-:W4:Y:S04]  /*1d580*/  LDL R196, [R1+0x4974] ;  /* 0x0049740001c47983 */ /* 0x000f280000100800 */
[----:B------:R-:W4:Y:S01]  /*1d590*/  LDL.LU R134, [R1+0x11c] ;  /* 0x00011c0001867983 */ /* 0x000f220000300800 */
[----:B--2---:R-:W-:Y:S01]  /*1d5a0*/  @!P0 IMAD.MOV R132, RZ, RZ, -R132 ;  /* 0x000000ffff848224 */ /* 0x004fe200078e0a84 */
[----:B------:R-:W-:-:S02]  /*1d5b0*/  ISETP.GE.AND P0, PT, R197, RZ, PT ;  /* 0x000000ffc500720c */ /* 0x000fc40003f06270 */
[----:B------:R-:W2:Y:S04]  /*1d5c0*/  LDL R197, [R1+0x4970] ;  /* 0x0049700001c57983 */ /* 0x000ea80000100800 */
[----:B------:R-:W2:Y:S01]  /*1d5d0*/  LDL.LU R135, [R1+0x118] ;  /* 0x0001180001877983 */ /* 0x000ea20000300800 */
[----:B---3--:R-:W-:Y:S01]  /*1d5e0*/  @!P1 IMAD.MOV R133, RZ, RZ, -R133 ;  /* 0x000000ffff859224 */ /* 0x008fe200078e0a85 */
[----:B------:R-:W-:Y:S02]  /*1d5f0*/  ISETP.GE.AND P1, PT, R198, RZ, PT ;  /* 0x000000ffc600720c */ /* 0x000fe40003f26270 */
[----:B------:R-:W3:Y:S04]  /*1d600*/  LDL R198, [R1+0x496c] ;  /* 0x00496c0001c67983 */ /* 0x000ee80000100800 */
[----:B------:R-:W3:Y:S01]  /*1d610*/  LDL.LU R136, [R1+0x114] ;  /* 0x0001140001887983 */ /* 0x000ee20000300800 */
[----:B----4-:R-:W-:Y:S01]  /*1d620*/  @!P5 IMAD.MOV R134, RZ, RZ, -R134 ;  /* 0x000000ffff86d224 */ /* 0x010fe200078e0a86 */
[----:B------:R-:W-:-:S02]  /*1d630*/  ISETP.GE.AND P5, PT, R199, RZ, PT ;  /* 0x000000ffc700720c */ /* 0x000fc40003fa6270 */
[----:B------:R-:W4:Y:S01]  /*1d640*/  LDL R199, [R1+0x4968] ;  /* 0x0049680001c77983 */ /* 0x000f220000100800 */
[----:B--2---:R-:W-:Y:S01]  /*1d650*/  @!P4 IMAD.MOV R135, RZ, RZ, -R135 ;  /* 0x000000ffff87c224 */ /* 0x004fe200078e0a87 */
[----:B------:R-:W-:Y:S02]  /*1d660*/  ISETP.GE.AND P4, PT, R245, RZ, PT ;  /* 0x000000fff500720c */ /* 0x000fe40003f86270 */
[----:B------:R-:W2:Y:S04]  /*1d670*/  LDL.LU R245, [R1+0x110] ;  /* 0x0001100001f57983 */ /* 0x000ea80000300800 */
[----:B------:R-:W4:Y:S01]  /*1d680*/  LDL R191, [R1+0x4964] ;  /* 0x0049640001bf7983 */ /* 0x000f220000100800 */
[----:B---3--:R-:W-:Y:S01]  /*1d690*/  @!P3 IMAD.MOV R136, RZ, RZ, -R136 ;  /* 0x000000ffff88b224 */ /* 0x008fe200078e0a88 */
[----:B------:R-:W-:-:S02]  /*1d6a0*/  ISETP.GE.AND P3, PT, R192, RZ, PT ;  /* 0x000000ffc000720c */ /* 0x000fc40003f66270 */
[----:B------:R-:W3:Y:S04]  /*1d6b0*/  LDL.LU R137, [R1+0x10c] ;  /* 0x00010c0001897983 */ /* 0x000ee80000300800 */
        /* <DEDUP_REMOVED lines=12> */
[----:B------:R-:W4:Y:S04]  /*1d780*/  LDL R195, [R1+0x4954] ;  /* 0x0049540001c37983 */ /* 0x000f280000100800 */
[----:B------:R-:W4:Y:S01]  /*1d790*/  LDL.LU R141, [R1+0xfc] ;  /* 0x0000fc00018d7983 */ /* 0x000f220000300800 */
        /* <DEDUP_REMOVED lines=10> */
[----:B------:R-:W4:Y:S01]  /*1d840*/  LDL R198, [R1+0x4948] ;  /* 0x0049480001c67983 */ /* 0x000f220000100800 */
[----:B--2---:R-:W-:Y:S01]  /*1d850*/  @!P1 IMAD.MOV R142, RZ, RZ, -R142 ;  /* 0x000000ffff8e9224 */ /* 0x004fe200078e0a8e */
[----:B------:R-:W-:-:S02]  /*1d860*/  ISETP.GE.AND P1, PT, R199, RZ, PT ;  /* 0x000000ffc700720c */ /* 0x000fc40003f26270 */
[----:B------:R-:W2:Y:S04]  /*1d870*/  LDL.LU R199, [R1+0xf0] ;  /* 0x0000f00001c77983 */ /* 0x000ea80000300800 */
[----:B------:R-:W4:Y:S01]  /*1d880*/  LDL R190, [R1+0x4944] ;  /* 0x0049440001be7983 */ /* 0x000f220000100800 */
[----:B---3--:R-:W-:Y:S01]  /*1d890*/  @!P5 IMAD.MOV R143, RZ, RZ, -R143 ;  /* 0x000000ffff8fd224 */ /* 0x008fe200078e0a8f */
[----:B------:R-:W-:Y:S02]  /*1d8a0*/  ISETP.GE.AND P5, PT, R191, RZ, PT ;  /* 0x000000ffbf00720c */ /* 0x000fe40003fa6270 */
        /* <DEDUP_REMOVED lines=52> */
[----:B------:R-:W-:Y:S01]  /*1dbf0*/  ISETP.GE.AND P0, PT, R195, RZ, PT ;  /* 0x000000ffc300720c */ /* 0x000fe20003f06270 */
[----:B----4-:R-:W-:Y:S01]  /*1dc00*/  @!P1 IMAD.MOV R155, RZ, RZ, -R155 ;  /* 0x000000ffff9b9224 */ /* 0x010fe200078e0a9b */
[----:B------:R-:W-:-:S02]  /*1dc10*/  ISETP.GE.AND P1, PT, R196, RZ, PT ;  /* 0x000000ffc400720c */ /* 0x000fc40003f26270 */
[----:B------:R-:W3:Y:S04]  /*1dc20*/  LDL R196, [R1+0x490c] ;  /* 0x00490c0001c47983 */ /* 0x000ee80000100800 */
[----:B------:R-:W4:Y:S01]  /*1dc30*/  LDL.LU R157, [R1+0xb4] ;  /* 0x0000b400019d7983 */ /* 0x000f220000300800 */
[----:B--2---:R-:W-:Y:S01]  /*1dc40*/  @!P5 IMAD.MOV R156, RZ, RZ, -R156 ;  /* 0x000000ffff9cd224 */ /* 0x004fe200078e0a9c */
[----:B------:R-:W-:Y:S02]  /*1dc50*/  ISETP.GE.AND P5, PT, R197, RZ, PT ;  /* 0x000000ffc500720c */ /* 0x000fe40003fa6270 */
[----:B------:R-:W2:Y:S04]  /*1dc60*/  LDL R197, [R1+0x4908] ;  /* 0x0049080001c57983 */ /* 0x000ea80000100800 */
[----:B------:R-:W2:Y:S04]  /*1dc70*/  LDL.LU R195, [R1+0xb0] ;  /* 0x0000b00001c37983 */ /* 0x000ea80000300800 */
        /* <DEDUP_REMOVED lines=95> */
[----:B------:R-:W2:Y:S01]  /*1e270*/  LDL.LU R194, [R1+0x44] ;  /* 0x0000440001c27983 */ /* 0x000ea20000300800 */
[----:B---3--:R-:W-:Y:S01]  /*1e280*/  @!P5 IMAD.MOV R178, RZ, RZ, -R178 ;  /* 0x000000ffffb2d224 */ /* 0x008fe200078e0ab2 */
[----:B------:R-:W-:Y:S02]  /*1e290*/  ISETP.GE.AND P5, PT, R186, RZ, PT ;  /* 0x000000ffba00720c */ /* 0x000fe40003fa6270 */
[----:B------:R-:W3:Y:S04]  /*1e2a0*/  LDL R186, [R1+0x48a0] ;  /* 0x0048a00001ba7983 */ /* 0x000ee80000100800 */
[----:B------:R-:W3:Y:S01]  /*1e2b0*/  LDL.LU R179, [R1+0x40] ;  /* 0x0000400001b37983 */ /* 0x000ee20000300800 */
        /* <DEDUP_REMOVED lines=23> */
[----:B------:R-:W3:Y:S04]  /*1e430*/  LDL.LU R185, [R1+0x28] ;  /* 0x0000280001b97983 */ /* 0x000ee80000300800 */
[----:B-1----:R-:W3:Y:S01]  /*1e440*/  LDL R0, [R1+0x4884] ;  /* 0x0048840001007983 */ /* 0x002ee20000100800 */
[----:B--2---:R-:W-:Y:S01]  /*1e450*/  @!P3 IMAD.MOV R184, RZ, RZ, -R184 ;  /* 0x000000ffffb8b224 */ /* 0x004fe200078e0ab8 */
[----:B----4-:R-:W-:-:S02]  /*1e460*/  ISETP.GE.AND P3, PT, R193, RZ, PT ;  /* 0x000000ffc100720c */ /* 0x010fc40003f66270 */
[----:B------:R-:W2:Y:S04]  /*1e470*/  LDL.LU R193, [R1+0x24] ;  /* 0x0000240001c17983 */ /* 0x000ea80000300800 */
[----:B------:R-:W4:Y:S01]  /*1e480*/  LDL R5, [R1+0x4880] ;  /* 0x0048800001057983 */ /* 0x000f220000100800 */
[----:B---3--:R-:W-:Y:S01]  /*1e490*/  @!P0 IMAD.MOV R185, RZ, RZ, -R185 ;  /* 0x000000ffffb98224 */ /* 0x008fe200078e0ab9 */
[----:B------:R-:W-:Y:S02]  /*1e4a0*/  ISETP.GE.AND P0, PT, R186, RZ, PT ;  /* 0x000000ffba00720c */ /* 0x000fe40003f06270 */
[----:B------:R-:W3:Y:S04]  /*1e4b0*/  LDL.LU R186, [R1+0x20] ;  /* 0x0000200001ba7983 */ /* 0x000ee80000300800 */
        /* <DEDUP_REMOVED lines=20> */
[----:B------:R-:W2:Y:S04]  /*1e600*/  LDL R247, [R1+0x4868] ;  /* 0x0048680001f77983 */ /* 0x000ea80000100800 */
[----:B------:R-:W2:Y:S01]  /*1e610*/  LDL R6, [R1+0x4800] ;  /* 0x0048000001067983 */ /* 0x000ea20000100800 */
[----:B---3--:R-:W-:Y:S01]  /*1e620*/  @!P1 IMAD.MOV R190, RZ, RZ, -R190 ;  /* 0x000000ffffbe9224 */ /* 0x008fe200078e0abe */
[----:B------:R-:W-:Y:S01]  /*1e630*/  ISETP.GE.AND P1, PT, R192, RZ, PT ;  /* 0x000000ffc000720c */ /* 0x000fe20003f26270 */
[----:B------:R-:W-:Y:S01]  /*1e640*/  IMAD.MOV.U32 R192, RZ, RZ, R251 ;  /* 0x000000ffffc07224 */ /* 0x000fe200078e00fb */
[----:B------:R-:W3:Y:S01]  /*1e650*/  LDL R11, [R1+0x47d8] ;  /* 0x0047d800010b7983 */ /* 0x000ee20000100800 */
[----:B------:R-:W-:-:S03]  /*1e660*/  IMAD.MOV.U32 R251, RZ, RZ, R250 ;  /* 0x000000fffffb7224 */ /* 0x000fc600078e00fa */
[----:B------:R-:W3:Y:S01]  /*1e670*/  LDL R10, [R1+0x47d4] ;  /* 0x0047d400010a7983 */ /* 0x000ee20000100800 */
[----:B------:R-:W-:Y:S01]  /*1e680*/  @!P3 IMAD.MOV R251, RZ, RZ, -R251 ;  /* 0x000000fffffbb224 */ /* 0x000fe200078e0afb */
[----:B----4-:R-:W-:Y:S02]  /*1e690*/  ISETP.GE.AND P3, PT, R252, RZ, PT ;  /* 0x000000fffc00720c */ /* 0x010fe40003f66270 */
[----:B------:R-:W4:Y:S04]  /*1e6a0*/  LDL R252, [R1+0x485c] ;  /* 0x00485c0001fc7983 */ /* 0x000f280000100800 */
[----:B------:R-:W3:Y:S01]  /*1e6b0*/  LDL R9, [R1+0x47d0] ;  /* 0x0047d00001097983 */ /* 0x000ee20000100800 */
[----:B--2---:R-:W-:Y:S01]  /*1e6c0*/  @!P5 IMAD.MOV R191, RZ, RZ, -R191 ;  /* 0x000000ffffbfd224 */ /* 0x004fe200078e0abf */
[----:B------:R-:W-:-:S02]  /*1e6d0*/  ISETP.GE.AND P5, PT, R0, RZ, PT ;  /* 0x000000ff0000720c */ /* 0x000fc40003fa6270 */
[----:B------:R-:W2:Y:S01]  /*1e6e0*/  LDL R0, [R1+0x4864] ;  /* 0x0048640001007983 */ /* 0x000ea20000100800 */
[----:B------:R-:W-:Y:S01]  /*1e6f0*/  @!P4 IMAD.MOV R192, RZ, RZ, -R192 ;  /* 0x000000ffffc0c224 */ /* 0x000fe200078e0ac0 */
[----:B------:R-:W-:Y:S01]  /*1e700*/  ISETP.GE.AND P4, PT, R5, RZ, PT ;  /* 0x000000ff0500720c */ /* 0x000fe20003f86270 */
[----:B------:R-:W-:Y:S01]  /*1e710*/  IMAD.MOV.U32 R250, RZ, RZ, R249 ;  /* 0x000000fffffa7224 */ /* 0x000fe200078e00f9 */
[----:B------:R-:W3:Y:S01]  /*1e720*/  LDL R5, [R1+0x4860] ;  /* 0x0048600001057983 */ /* 0x000ee20000100800 */
[----:B------:R-:W-:Y:S02]  /*1e730*/  IMAD.MOV.U32 R249, RZ, RZ, R248 ;  /* 0x000000fffff97224 */ /* 0x000fe400078e00f8 */
[----:B------:R-:W-:Y:S02]  /*1e740*/  IMAD.MOV.U32 R248, RZ, RZ, R244 ;  /* 0x000000fffff87224 */ /* 0x000fe400078e00f4 */
[----:B------:R-:W-:Y:S01]  /*1e750*/  @!P0 IMAD.MOV R250, RZ, RZ, -R250 ;  /* 0x000000fffffa8224 */ /* 0x000fe200078e0afa */
[----:B------:R-:W-:Y:S01]  /*1e760*/  ISETP.GE.AND P0, PT, R4, RZ, PT ;  /* 0x000000ff0400720c */ /* 0x000fe20003f06270 */
[----:B------:R-:W-:Y:S01]  /*1e770*/  @!P1 IMAD.MOV R249, RZ, RZ, -R249 ;  /* 0x000000fffff99224 */ /* 0x000fe200078e0af9 */
[----:B------:R-:W3:Y:S01]  /*1e780*/  LDL R4, [R1+0x4858] ;  /* 0x0048580001047983 */ /* 0x000ee20000100800 */
[----:B------:R-:W-:Y:S01]  /*1e790*/  ISETP.GE.AND P1, PT, R3, RZ, PT ;  /* 0x000000ff0300720c */ /* 0x000fe20003f26270 */
[----:B------:R-:W-:Y:S01]  /*1e7a0*/  @!P5 IMAD.MOV R248, RZ, RZ, -R248 ;  /* 0x000000fffff8d224 */ /* 0x000fe200078e0af8 */
[----:B------:R-:W-:Y:S01]  /*1e7b0*/  ISETP.GE.AND P5, PT, R2, RZ, PT ;  /* 0x000000ff0200720c */ /* 0x000fe20003fa6270 */
[----:B------:R-:W3:Y:S01]  /*1e7c0*/  LDL R3, [R1+0x4854] ;  /* 0x0048540001037983 */ /* 0x000ee20000100800 */
[----:B------:R-:W-:-:S03]  /*1e7d0*/  IMAD.MOV.U32 R244, RZ, RZ, R243 ;  /* 0x000000fffff47224 */ /* 0x000fc600078e00f3 */
[----:B------:R-:W3:Y:S01]  /*1e7e0*/  LDL R2, [R1+0x4850] ;  /* 0x0048500001027983 */ /* 0x000ee20000100800 */
[----:B------:R-:W-:Y:S02]  /*1e7f0*/  IMAD.MOV.U32 R243, RZ, RZ, R242 ;  /* 0x000000fffff37224 */ /* 0x000fe400078e00f2 */
[----:B------:R-:W-:Y:S01]  /*1e800*/  @!P4 IMAD.MOV R244, RZ, RZ, -R244 ;  /* 0x000000fffff4c224 */ /* 0x000fe200078e0af4 */
[----:B------:R-:W-:Y:S01]  /*1e810*/  ISETP.GE.AND P4, PT, R246, RZ, PT ;  /* 0x000000fff600720c */ /* 0x000fe20003f86270 */
[----:B------:R-:W-:Y:S01]  /*1e820*/  IMAD.MOV.U32 R242, RZ, RZ, R241 ;  /* 0x000000fffff27224 */ /* 0x000fe200078e00f1 */
[----:B------:R-:W3:Y:S03]  /*1e830*/  LDL R246, [R1+0x484c] ;  /* 0x00484c0001f67983 */ /* 0x000ee60000100800 */
[----:B------:R-:W-:Y:S02]  /*1e840*/  @!P0 IMAD.MOV R242, RZ, RZ, -R242 ;  /* 0x000000fffff28224 */ /* 0x000fe400078e0af2 */
[----:B------:R-:W-:Y:S01]  /*1e850*/  @!P3 IMAD.MOV R243, RZ, RZ, -R243 ;  /* 0x000000fffff3b224 */ /* 0x000fe200078e0af3 */
[----:B------:R-:W-:Y:S01]  /*1e860*/  ISETP.GE.AND P3, PT, R247, RZ, PT ;  /* 0x000000fff700720c */ /* 0x000fe20003f66270 */
[----:B------:R-:W-:Y:S01]  /*1e870*/  @!P5 IMAD.MOV R239, RZ, RZ, -R239 ;  /* 0x000000ffffefd224 */ /* 0x000fe200078e0aef */
[----:B------:R-:W3:Y:S01]  /*1e880*/  LDL R247, [R1+0x4848] ;  /* 0x0048480001f77983 */ /* 0x000ee20000100800 */
[----:B----4-:R-:W-:-:S03]  /*1e890*/  ISETP.GE.AND P5, PT, R252, RZ, PT ;  /* 0x000000fffc00720c */ /* 0x010fc60003fa6270 */
[----:B------:R-:W4:Y:S01]  /*1e8a0*/  LDL R252, [R1+0x483c] ;  /* 0x00483c0001fc7983 */ /* 0x000f220000100800 */
[----:B--2---:R-:W-:-:S03]  /*1e8b0*/  ISETP.GE.AND P0, PT, R0, RZ, PT ;  /* 0x000000ff0000720c */ /* 0x004fc60003f06270 */
[----:B------:R-:W2:Y:S01]  /*1e8c0*/  LDL R0, [R1+0x4844] ;  /* 0x0048440001007983 */ /* 0x000ea20000100800 */
[----:B------:R-:W-:-:S04]  /*1e8d0*/  IMAD.MOV.U32 R241, RZ, RZ, R240 ;  /* 0x000000fffff17224 */ /* 0x000fc800078e00f0 */
[----:B------:R-:W-:Y:S01]  /*1e8e0*/  @!P1 IMAD.MOV R241, RZ, RZ, -R241 ;  /* 0x000000fffff19224 */ /* 0x000fe200078e0af1 */
[----:B---3--:R-:W-:Y:S02]  /*1e8f0*/  ISETP.GE.AND P1, PT, R5, RZ, PT ;  /* 0x000000ff0500720c */ /* 0x008fe40003f26270 */
[----:B------:R-:W3:Y:S01]  /*1e900*/  LDL R5, [R1+0x4840] ;  /* 0x0048400001057983 */ /* 0x000ee20000100800 */
[----:B------:R-:W-:Y:S01]  /*1e910*/  @!P4 IMAD.MOV R238, RZ, RZ, -R238 ;  /* 0x000000ffffeec224 */ /* 0x000fe200078e0aee */
[----:B------:R-:W-:Y:S01]  /*1e920*/  ISETP.GE.AND P4, PT, R4, RZ, PT ;  /* 0x000000ff0400720c */ /* 0x000fe20003f86270 */
[----:B------:R-:W-:Y:S01]  /*1e930*/  @!P3 IMAD.MOV R237, RZ, RZ, -R237 ;  /* 0x000000ffffedb224 */ /* 0x000fe200078e0aed */
[----:B------:R-:W3:Y:S01]  /*1e940*/  LDL R4, [R1+0x4838] ;  /* 0x0048380001047983 */ /* 0x000ee20000100800 */
[----:B------:R-:W-:Y:S01]  /*1e950*/  @!P0 IMAD.MOV R236, RZ, RZ, -R236 ;  /* 0x000000ffffec8224 */ /* 0x000fe200078e0aec */
[----:B------:R-:W-:Y:S02]  /*1e960*/  ISETP.GE.AND P3, PT, R3, RZ, PT ;  /* 0x000000ff0300720c */ /* 0x000fe40003f66270 */
[----:B------:R-:W3:Y:S01]  /*1e970*/  LDL R3, [R1+0x4834] ;  /* 0x0048340001037983 */ /* 0x000ee20000100800 */
[----:B------:R-:W-:-:S03]  /*1e980*/  ISETP.GE.AND P0, PT, R2, RZ, PT ;  /* 0x000000ff0200720c */ /* 0x000fc60003f06270 */
[----:B------:R-:W3:Y:S01]  /*1e990*/  LDL R2, [R1+0x4830] ;  /* 0x0048300001027983 */ /* 0x000ee20000100800 */
[----:B------:R-:W-:Y:S01]  /*1e9a0*/  @!P1 IMAD.MOV R235, RZ, RZ, -R235 ;  /* 0x000000ffffeb9224 */ /* 0x000fe200078e0aeb */
[----:B------:R-:W-:Y:S02]  /*1e9b0*/  ISETP.GE.AND P1, PT, R246, RZ, PT ;  /* 0x000000fff600720c */ /* 0x000fe40003f26270 */
[----:B------:R-:W3:Y:S01]  /*1e9c0*/  LDL R246, [R1+0x482c] ;  /* 0x00482c0001f67983 */ /* 0x000ee20000100800 */
[----:B------:R-:W-:Y:S02]  /*1e9d0*/  @!P4 IMAD.MOV R233, RZ, RZ, -R233 ;  /* 0x000000ffffe9c224 */ /* 0x000fe400078e0ae9 */
[----:B------:R-:W-:-:S03]  /*1e9e0*/  @!P5 IMAD.MOV R234, RZ, RZ, -R234 ;  /* 0x000000ffffead224 */ /* 0x000fc600078e0aea */
[----:B------:R-:W-:Y:S01]  /*1e9f0*/  @!P0 IMAD.MOV R231, RZ, RZ, -R231 ;  /* 0x000000ffffe78224 */ /* 0x000fe200078e0ae7 */
[----:B------:R-:W-:Y:S02]  /*1ea00*/  ISETP.GE.AND P5, PT, R247, RZ, PT ;  /* 0x000000fff700720c */ /* 0x000fe40003fa6270 */
[----:B------:R-:W3:Y:S01]  /*1ea10*/  LDL R247, [R1+0x4828] ;  /* 0x0048280001f77983 */ /* 0x000ee20000100800 */
[----:B----4-:R-:W-:-:S03]  /*1ea20*/  ISETP.GE.AND P0, PT, R252, RZ, PT ;  /* 0x000000fffc00720c */ /* 0x010fc60003f06270 */
[----:B------:R-:W4:Y:S01]  /*1ea30*/  LDL R252, [R1+0x481c] ;  /* 0x00481c0001fc7983 */ /* 0x000f220000100800 */
[----:B--2---:R-:W-:-:S03]  /*1ea40*/  ISETP.GE.AND P4, PT, R0, RZ, PT ;  /* 0x000000ff0000720c */ /* 0x004fc60003f86270 */
[----:B------:R-:W2:Y:S01]  /*1ea50*/  LDL R0, [R1+0x4824] ;  /* 0x0048240001007983 */ /* 0x000ea20000100800 */
[----:B------:R-:W-:Y:S01]  /*1ea60*/  @!P3 IMAD.MOV R232, RZ, RZ, -R232 ;  /* 0x000000ffffe8b224 */ /* 0x000fe200078e0ae8 */
[----:B---3--:R-:W-:Y:S02]  /*1ea70*/  ISETP.GE.AND P3, PT, R5, RZ, PT ;  /* 0x000000ff0500720c */ /* 0x008fe40003f66270 */
[----:B------:R-:W3:Y:S01]  /*1ea80*/  LDL R5, [R1+0x4820] ;  /* 0x0048200001057983 */ /* 0x000ee20000100800 */
[----:B------:R-:W-:Y:S01]  /*1ea90*/  @!P1 IMAD.MOV R230, RZ, RZ, -R230 ;  /* 0x000000ffffe69224 */ /* 0x000fe200078e0ae6 */
[----:B------:R-:W-:Y:S01]  /*1eaa0*/  ISETP.GE.AND P1, PT, R4, RZ, PT ;  /* 0x000000ff0400720c */ /* 0x000fe20003f26270 */
[----:B------:R-:W-:Y:S01]  /*1eab0*/  @!P5 IMAD.MOV R229, RZ, RZ, -R229 ;  /* 0x000000ffffe5d224 */ /* 0x000fe200078e0ae5 */
[----:B------:R-:W3:Y:S02]  /*1eac0*/  LDL R4, [R1+0x4818] ;  /* 0x0048180001047983 */ /* 0x000ee40000100800 */
[----:B------:R-:W-:Y:S01]  /*1ead0*/  @!P4 IMAD.MOV R228, RZ, RZ, -R228 ;  /* 0x000000ffffe4c224 */ /* 0x000fe200078e0ae4 */
[----:B------:R-:W-:-:S02]  /*1eae0*/  ISETP.GE.AND P5, PT, R3, RZ, PT ;  /* 0x000000ff0300720c */ /* 0x000fc40003fa6270 */
        /* <DEDUP_REMOVED lines=31> */
[----:B------:R-:W-:Y:S01]  /*1ece0*/  @!P4 IMAD.MOV R218, RZ, RZ, -R218 ;  /* 0x000000ffffdac224 */ /* 0x000fe200078e0ada */
[----:B------:R-:W-:Y:S02]  /*1ecf0*/  ISETP.GE.AND P4, PT, R247, RZ, PT ;  /* 0x000000fff700720c */ /* 0x000fe40003f86270 */
[----:B------:R-:W3:Y:S05]  /*1ed00*/  LDL R247, [R1+0x47e4] ;  /* 0x0047e40001f77983 */ /* 0x000eea0000100800 */
[----:B------:R-:W-:Y:S01]  /*1ed10*/  @!P5 IMAD.MOV R214, RZ, RZ, -R214 ;  /* 0x000000ffffd6d224 */ /* 0x000fe200078e0ad6 */
[----:B----4-:R-:W-:-:S02]  /*1ed20*/  ISETP.GE.AND P5, PT, R252, RZ, PT ;  /* 0x000000fffc00720c */ /* 0x010fc40003fa6270 */
[----:B------:R-:W4:Y:S01]  /*1ed30*/  LDL R252, [R1+0x47dc] ;  /* 0x0047dc0001fc7983 */ /* 0x000f220000100800 */
[----:B--2---:R-:W-:-:S03]  /*1ed40*/  ISETP.GE.AND P3, PT, R0, RZ, PT ;  /* 0x000000ff0000720c */ /* 0x004fc60003f66270 */
[----:B------:R-:W2:Y:S01]  /*1ed50*/  LDL R0, [R1+0x47e0] ;  /* 0x0047e00001007983 */ /* 0x000ea20000100800 */
[----:B------:R-:W-:Y:S01]  /*1ed60*/  @!P0 IMAD.MOV R216, RZ, RZ, -R216 ;  /* 0x000000ffffd88224 */ /* 0x000fe200078e0ad8 */
[----:B------:R-:W-:Y:S01]  /*1ed70*/  ISETP.GE.AND P0, PT, R6, RZ, PT ;  /* 0x000000ff0600720c */ /* 0x000fe20003f06270 */
[----:B------:R-:W-:Y:S01]  /*1ed80*/  @!P1 IMAD.MOV R215, RZ, RZ, -R215 ;  /* 0x000000ffffd79224 */ /* 0x000fe200078e0ad7 */
[----:B------:R-:W2:Y:S01]  /*1ed90*/  LDL.LU R8, [R1+0x434] ;  /* 0x0004340001087983 */ /* 0x000ea20000300800 */
[----:B---3--:R-:W-:Y:S01]  /*1eda0*/  ISETP.GE.AND P1, PT, R5, RZ, PT ;  /* 0x000000ff0500720c */ /* 0x008fe20003f26270 */
[----:B------:R-:W-:Y:S02]  /*1edb0*/  @!P4 IMAD.MOV R213, RZ, RZ, -R213 ;  /* 0x000000ffffd5c224 */ /* 0x000fe400078e0ad5 */
[----:B------:R-:W3:Y:S01]  /*1edc0*/  LDL.LU R7, [R1+0x430] ;  /* 0x0004300001077983 */ /* 0x000ee20000300800 */
[----:B------:R-:W-:Y:S01]  /*1edd0*/  ISETP.GE.AND P4, PT, R4, RZ, PT ;  /* 0x000000ff0400720c */ /* 0x000fe20003f86270 */
[----:B------:R-:W-:-:S02]  /*1ede0*/  @!P3 IMAD.MOV R212, RZ, RZ, -R212 ;  /* 0x000000ffffd4b224 */ /* 0x000fc400078e0ad4 */
[----:B------:R-:W3:Y:S01]  /*1edf0*/  LDL.LU R6, [R1+0x42c] ;  /* 0x00042c0001067983 */ /* 0x000ee20000300800 */
[----:B------:R-:W-:Y:S02]  /*1ee00*/  ISETP.GE.AND P3, PT, R3, RZ, PT ;  /* 0x000000ff0300720c */ /* 0x000fe40003f66270 */
[----:B------:R-:W-:Y:S01]  /*1ee10*/  @!P0 IMAD.MOV R211, RZ, RZ, -R211 ;  /* 0x000000ffffd38224 */ /* 0x000fe200078e0ad3 */
[----:B------:R-:W3:Y:S01]  /*1ee20*/  LDL.LU R5, [R1+0x428] ;  /* 0x0004280001057983 */ /* 0x000ee20000300800 */
[----:B------:R-:W-:-:S03]  /*1ee30*/  ISETP.GE.AND P0, PT, R2, RZ, PT ;  /* 0x000000ff0200720c */ /* 0x000fc60003f06270 */
[----:B------:R-:W3:Y:S04]  /*1ee40*/  LDL.LU R4, [R1+0x424] ;  /* 0x0004240001047983 */ /* 0x000ee80000300800 */
[----:B------:R-:W3:Y:S04]  /*1ee50*/  LDL.LU R3, [R1+0x420] ;  /* 0x0004200001037983 */ /* 0x000ee80000300800 */
[----:B------:R-:W3:Y:S01]  /*1ee60*/  LDL.LU R2, [R1+0x41c] ;  /* 0x00041c0001027983 */ /* 0x000ee20000300800 */
[----:B------:R-:W-:Y:S01]  /*1ee70*/  @!P1 IMAD.MOV R210, RZ, RZ, -R210 ;  /* 0x000000ffffd29224 */ /* 0x000fe200078e0ad2 */
[----:B------:R-:W-:-:S02]  /*1ee80*/  ISETP.GE.AND P1, PT, R246, RZ, PT ;  /* 0x000000fff600720c */ /* 0x000fc40003f26270 */
[----:B------:R-:W3:Y:S01]  /*1ee90*/  LDL.LU R246, [R1+0x418] ;  /* 0x0004180001f67983 */ /* 0x000ee20000300800 */
[----:B------:R-:W-:Y:S02]  /*1eea0*/  @!P4 IMAD.MOV R208, RZ, RZ, -R208 ;  /* 0x000000ffffd0c224 */ /* 0x000fe400078e0ad0 */
[----:B------:R-:W-:Y:S01]  /*1eeb0*/  @!P5 IMAD.MOV R209, RZ, RZ, -R209 ;  /* 0x000000ffffd1d224 */ /* 0x000fe200078e0ad1 */
[----:B------:R-:W-:Y:S01]  /*1eec0*/  ISETP.GE.AND P5, PT, R247, RZ, PT ;  /* 0x000000fff700720c */ /* 0x000fe20003fa6270 */
[----:B------:R-:W-:Y:S01]  /*1eed0*/  @!P3 IMAD.MOV R207, RZ, RZ, -R207 ;  /* 0x000000ffffcfb224 */ /* 0x000fe200078e0acf */
[----:B----4-:R-:W-:Y:S02]  /*1eee0*/  ISETP.GE.AND P3, PT, R252, RZ, PT ;  /* 0x000000fffc00720c */ /* 0x010fe40003f66270 */
[----:B--2---:R-:W-:Y:S02]  /*1eef0*/  ISETP.GE.AND P4, PT, R0, RZ, PT ;  /* 0x000000ff0000720c */ /* 0x004fe40003f86270 */
[----:B------:R-:W2:Y:S04]  /*1ef00*/  LDL.LU R0, [R1+0x414] ;  /* 0x0004140001007983 */ /* 0x000ea80000300800 */
[----:B------:R-:W4:Y:S04]  /*1ef10*/  LDL.LU R247, [R1+0x410] ;  /* 0x0004100001f77983 */ /* 0x000f280000300800 */
[----:B------:R-:W4:Y:S01]  /*1ef20*/  LDL.LU R252, [R1+0x40c] ;  /* 0x00040c0001fc7983 */ /* 0x000f220000300800 */
[----:B------:R-:W-:Y:S01]  /*1ef30*/  @!P0 IMAD.MOV R206, RZ, RZ, -R206 ;  /* 0x000000ffffce8224 */ /* 0x000fe200078e0ace */
[----:B------:R-:W-:Y:S01]  /*1ef40*/  ISETP.GE.AND P0, PT, R11, RZ, PT ;  /* 0x000000ff0b00720c */ /* 0x000fe20003f06270 */
[----:B------:R-:W-:Y:S01]  /*1ef50*/  IMAD.MOV.U32 R240, RZ, RZ, R204 ;  /* 0x000000fffff07224 */ /* 0x000fe200078e00cc */
[----:B------:R-:W-:-:S02]  /*1ef60*/  ISETP.NE.AND P2, PT, RZ, UR77, PT ;  /* 0x0000004dff007c0c */ /* 0x000fc4000bf45270 */
[----:B------:R-:W-:Y:S01]  /*1ef70*/  LOP3.LUT R204, RZ, UR77, RZ, 0x33, !PT ;  /* 0x0000004dffcc7c12 */ /* 0x000fe2000f8e33ff */
[----:B------:R-:W-:Y:S01]  /*1ef80*/  @!P5 IMAD.MOV R240, RZ, RZ, -R240 ;  /* 0x000000fffff0d224 */ /* 0x000fe200078e0af0 */
[----:B------:R-:W-:Y:S01]  /*1ef90*/  STL [R1+0x5228], R200 ;  /* 0x005228c801007387 */ /* 0x000fe20000100800 */
[----:B------:R-:W-:Y:S01]  /*1efa0*/  @!P1 IMAD.MOV R205, RZ, RZ, -R205 ;  /* 0x000000ffffcd9224 */ /* 0x000fe200078e0acd */
[C---:B------:R-:W-:Y:S01]  /*1efb0*/  SEL R8, R204.reuse, R8, !P2 ;  /* 0x00000008cc087207 */ /* 0x040fe20005000000 */
[----:B------:R-:W-:Y:S01]  /*1efc0*/  @!P4 IMAD.MOV R203, RZ, RZ, -R203 ;  /* 0x000000ffffcbc224 */ /* 0x000fe200078e0acb */
[----:B------:R-:W-:Y:S01]  /*1efd0*/  ISETP.GE.AND P5, PT, R9, RZ, PT ;  /* 0x000000ff0900720c */ /* 0x000fe20003fa6270 */
[----:B------:R-:W-:Y:S01]  /*1efe0*/  @!P3 IMAD.MOV R202, RZ, RZ, -R202 ;  /* 0x000000ffffcab224 */ /* 0x000fe200078e0aca */
[C---:B---3--:R-:W-:Y:S01]  /*1eff0*/  SEL R9, R204.reuse, R7, !P2 ;  /* 0x00000007cc097207 */ /* 0x048fe20005000000 */
[----:B------:R-:W-:Y:S01]  /*1f000*/  @!P0 IMAD.MOV R201, RZ, RZ, -R201 ;  /* 0x000000ffffc98224 */ /* 0x000fe200078e0ac9 */
[----:B------:R1:W-:Y:S01]  /*1f010*/  STL [R1+0x434], R8 ;  /* 0x0004340801007387 */ /* 0x0003e20000100800 */
[C---:B------:R-:W-:Y:S01]  /*1f020*/  SEL R7, R204.reuse, R5, !P2 ;  /* 0x00000005cc077207 */ /* 0x040fe20005000000 */
[----:B------:R-:W3:Y:S01]  /*1f030*/  LDCU UR77, c[0x0][0x3b0] ;  /* 0x00007600ff4d77ac */ /* 0x000ee20008000800 */
[C---:B------:R-:W-:Y:S01]  /*1f040*/  SEL R5, R204.reuse, R3, !P2 ;  /* 0x00000003cc057207 */ /* 0x040fe20005000000 */
[----:B------:R-:W-:Y:S01]  /*1f050*/  STL [R1+0x522c], R201 ;  /* 0x00522cc901007387 */ /* 0x000fe20000100800 */
[----:B-1----:R-:W-:-:S02]  /*1f060*/  SEL R8, R204, R6, !P2 ;  /* 0x00000006cc087207 */ /* 0x002fc40005000000 */
[C---:B------:R-:W-:Y:S01]  /*1f070*/  SEL R6, R204.reuse, R4, !P2 ;  /* 0x00000004cc067207 */ /* 0x040fe20005000000 */
[----:B------:R-:W-:Y:S01]  /*1f080*/  STL [R1+0x4dc], R9 ;  /* 0x0004dc0901007387 */ /* 0x000fe20000100800 */
[----:B------:R-:W-:-:S03]  /*1f090*/  SEL R4, R204, R2, !P2 ;  /* 0x00000002cc047207 */ /* 0x000fc60005000000 */
[----:B------:R-:W-:Y:S04]  /*1f0a0*/  STL [R1+0x4d8], R8 ;  /* 0x0004d80801007387 */ /* 0x000fe80000100800 */
[----:B------:R-:W-:Y:S01]  /*1f0b0*/  STL [R1+0x4d4], R7 ;  /* 0x0004d40701007387 */ /* 0x000fe20000100800 */
[----:B------:R-:W-:-:S03]  /*1f0c0*/  SEL R3, R204, R246, !P2 ;  /* 0x000000f6cc037207 */ /* 0x000fc60005000000 */
[----:B------:R-:W-:Y:S04]  /*1f0d0*/  STL [R1+0x4d0], R6 ;  /* 0x0004d00601007387 */ /* 0x000fe80000100800 */
[----:B------:R-:W-:Y:S04]  /*1f0e0*/  STL [R1+0x4cc], R5 ;  /* 0x0004cc0501007387 */ /* 0x000fe80000100800 */
[----:B------:R-:W-:Y:S04]  /*1f0f0*/  STL [R1+0x4c8], R4 ;  /* 0x0004c80401007387 */ /* 0x000fe80000100800 */
[----:B------:R-:W3:Y:S04]  /*1f100*/  LDL.LU R200, [R1+0x408] ;  /* 0x0004080001c87983 */ /* 0x000ee80000300800 */
[----:B------:R4:W-:Y:S01]  /*1f110*/  STL [R1+0x4c4], R3 ;  /* 0x0004c40301007387 */ /* 0x0009e20000100800 */
[----:B--2---:R-:W-:-:S03]  /*1f120*/  SEL R2, R204, R0, !P2 ;  /* 0x00000000cc027207 */ /* 0x004fc60005000000 */
[----:B------:R-:W2:Y:S01]  /*1f130*/  LDL.LU R0, [R1+0x404] ;  /* 0x0004040001007983 */ /* 0x000ea20000300800 */
[----:B----4-:R-:W-:-:S03]  /*1f140*/  SEL R3, R204, R247, !P2 ;  /* 0x000000f7cc037207 */ /* 0x010fc60005000000 */
[----:B------:R1:W-:Y:S04]  /*1f150*/  STL [R1+0x420], R2 ;  /* 0x0004200201007387 */ /* 0x0003e80000100800 */
[----:B------:R-:W4:Y:S01]  /*1f160*/  LDL.LU R24, [R1+0x400] ;  /* 0x0004000001187983 */ /* 0x000f220000300800 */
[----:B-1----:R-:W-:-:S03]  /*1f170*/  SEL R2, R204, R252, !P2 ;  /* 0x000000fccc027207 */ /* 0x002fc60005000000 */
[----:B------:R1:W-:Y:S04]  /*1f180*/  STL [R1+0x4c0], R3 ;  /* 0x0004c00301007387 */ /* 0x0003e80000100800 */
[----:B------:R-:W4:Y:S04]  /*1f190*/  LDL.LU R23, [R1+0x3fc] ;  /* 0x0003fc0001177983 */ /* 0x000f280000300800 */
[----:B------:R1:W-:Y:S04]  /*1f1a0*/  STL [R1+0x4bc], R2 ;  /* 0x0004bc0201007387 */ /* 0x0003e80000100800 */
[----:B------:R-:W4:Y:S04]  /*1f1b0*/  LDL.LU R22, [R1+0x3f8] ;  /* 0x0003f80001167983 */ /* 0x000f280000300800 */
        /* <DEDUP_REMOVED lines=8> */
[----:B------:R-:W4:Y:S01]  /*1f240*/  LDL.LU R13, [R1+0x3d4] ;  /* 0x0003d400010d7983 */ /* 0x000f220000300800 */
[----:B------:R-:W-:-:S03]  /*1f250*/  ISETP.GE.AND P1, PT, R10, RZ, PT ;  /* 0x000000ff0a00720c */ /* 0x000fc60003f26270 */
        /* <DEDUP_REMOVED lines=9> */
[----:B-1----:R-:W4:Y:S01]  /*1f2f0*/  LDL.LU R3, [R1+0x3ac] ;  /* 0x0003ac0001037983 */ /* 0x002f220000300800 */
[----:B---3--:R-:W-:-:S03]  /*1f300*/  SEL R200, R204, R200, !P2 ;  /* 0x000000c8ccc87207 */ /* 0x008fc60005000000 */
[----:B------:R-:W3:Y:S04]  /*1f310*/  LDL.LU R2, [R1+0x3a8] ;  /* 0x0003a80001027983 */ /* 0x000ee80000300800 */
[----:B------:R-:W3:Y:S04]  /*1f320*/  LDL.LU R246, [R1+0x3a4] ;  /* 0x0003a40001f67983 */ /* 0x000ee80000300800 */
[----:B------:R-:W3:Y:S04]  /*1f330*/  LDL.LU R247, [R1+0x3a0] ;  /* 0x0003a00001f77983 */ /* 0x000ee80000300800 */
[----:B------:R-:W3:Y:S04]  /*1f340*/  LDL.LU R252, [R1+0x39c] ;  /* 0x00039c0001fc7983 */ /* 0x000ee80000300800 */
[----:B------:R-:W3:Y:S04]  /*1f350*/  LDL.LU R201, [R1+0x398] ;  /* 0x0003980001c97983 */ /* 0x000ee80000300800 */
[----:B------:R2:W-:Y:S02]  /*1f360*/  STL [R1+0x4b8], R200 ;  /* 0x0004b8c801007387 */ /* 0x0005e40000100800 */
[----:B--2---:R-:W-:-:S02]  /*1f370*/  SEL R200, R204, R0, !P2 ;  /* 0x00000000ccc87207 */ /* 0x004fc40005000000 */
[----:B------:R-:W2:Y:S01]  /*1f380*/  LDL.LU R0, [R1+0x394] ;  /* 0x0003940001007983 */ /* 0x000ea20000300800 */
[----:B----4-:R-:W-:-:S03]  /*1f390*/  SEL R24, R204, R24, !P2 ;  /* 0x00000018cc187207 */ /* 0x010fc60005000000 */
[----:B------:R1:W-:Y:S01]  /*1f3a0*/  STL [R1+0x4b4], R200 ;  /* 0x0004b4c801007387 */ /* 0x0003e20000100800 */
[----:B------:R-:W-:-:S03]  /*1f3b0*/  SEL R23, R204, R23, !P2 ;  /* 0x00000017cc177207 */ /* 0x000fc60005000000 */
[----:B-1----:R-:W4:Y:S04]  /*1f3c0*/  LDL.LU R200, [R1+0x390] ;  /* 0x0003900001c87983 */ /* 0x002f280000300800 */
[----:B------:R1:W-:Y:S01]  /*1f3d0*/  STL [R1+0x4b0], R24 ;  /* 0x0004b01801007387 */ /* 0x0003e20000100800 */
[C---:B------:R-:W-:Y:S02]  /*1f3e0*/  SEL R22, R204.reuse, R22, !P2 ;  /* 0x00000016cc167207 */ /* 0x040fe40005000000 */
[C---:B------:R-:W-:Y:S01]  /*1f3f0*/  SEL R21, R204.reuse, R21, !P2 ;  /* 0x00000015cc157207 */ /* 0x040fe20005000000 */
[----:B-1----:R-:W4:Y:S01]  /*1f400*/  LDL.LU R24, [R1+0x5310] ;  /* 0x0053100001187983 */ /* 0x002f220000300800 */
[----:B------:R-:W-:-:S03]  /*1f410*/  SEL R20, R204, R20, !P2 ;  /* 0x00000014cc147207 */ /* 0x000fc60005000000 */
[----:B------:R1:W-:Y:S01]  /*1f420*/  STL [R1+0x4ac], R23 ;  /* 0x0004ac1701007387 */ /* 0x0003e20000100800 */
[C---:B------:R-:W-:Y:S02]  /*1f430*/  SEL R19, R204.reuse, R19, !P2 ;  /* 0x00000013cc137207 */ /* 0x040fe40005000000 */
[C---:B------:R-:W-:Y:S01]  /*1f440*/  SEL R18, R204.reuse, R18, !P2 ;  /* 0x00000012cc127207 */ /* 0x040fe20005000000 */
[----:B-1----:R-:W4:Y:S04]  /*1f450*/  LDL.LU R23, [R1+0x530c] ;  /* 0x00530c0001177983 */ /* 0x002f280000300800 */
[----:B------:R1:W-:Y:S01]  /*1f460*/  STL [R1+0x4a8], R22 ;  /* 0x0004a81601007387 */ /* 0x0003e20000100800 */
[C---:B------:R-:W-:Y:S02]  /*1f470*/  SEL R17, R204.reuse, R17, !P2 ;  /* 0x00000011cc117207 */ /* 0x040fe40005000000 */
[C---:B------:R-:W-:Y:S01]  /*1f480*/  SEL R16, R204.reuse, R16, !P2 ;  /* 0x00000010cc107207 */ /* 0x040fe20005000000 */
[----:B-1----:R-:W4:Y:S04]  /*1f490*/  LDL.LU R22, [R1+0x5308] ;  /* 0x0053080001167983 */ /* 0x002f280000300800 */
[----:B------:R1:W-:Y:S01]  /*1f4a0*/  STL [R1+0x400], R21 ;  /* 0x0004001501007387 */ /* 0x0003e20000100800 */
[----:B------:R-:W-:-:S03]  /*1f4b0*/  SEL R15, R204, R15, !P2 ;  /* 0x0000000fcc0f7207 */ /* 0x000fc60005000000 */
        /* <DEDUP_REMOVED lines=38> */
[----:B---3--:R-:W-:-:S03]  /*1f720*/  SEL R2, R204, R2, !P2 ;  /* 0x00000002cc027207 */ /* 0x008fc60005000000 */
[----:B-1----:R-:W3:Y:S04]  /*1f730*/  LDL.LU R8, [R1+0x52d0] ;  /* 0x0052d00001087983 */ /* 0x002ee80000300800 */
[----:B------:R1:W-:Y:S01]  /*1f740*/  STL [R1+0x474], R7 ;  /* 0x0004740701007387 */ /* 0x0003e20000100800 */
[----:B------:R-:W-:-:S03]  /*1f750*/  SEL R246, R204, R246, !P2 ;  /* 0x000000f6ccf67207 */ /* 0x000fc60005000000 */
        /* <DEDUP_REMOVED lines=11> */
[----:B--2---:R-:W-:-:S03]  /*1f810*/  SEL R0, R204, R0, !P2 ;  /* 0x00000000cc007207 */ /* 0x004fc60005000000 */
[----:B-1----:R-:W2:Y:S04]  /*1f820*/  LDL.LU R3, [R1+0x52bc] ;  /* 0x0052bc0001037983 */ /* 0x002ea80000300800 */
[----:B------:R1:W-:Y:S04]  /*1f830*/  STL [R1+0x464], R2 ;  /* 0x0004640201007387 */ /* 0x0003e80000100800 */
        /* <DEDUP_REMOVED lines=10> */
[----:B-1----:R-:W3:Y:S01]  /*1f8e0*/  LDL.LU R0, [R1+0x52a8] ;  /* 0x0052a80001007983 */ /* 0x002ee20000300800 */
[----:B----4-:R-:W-:-:S05]  /*1f8f0*/  SEL R200, R204, R200, !P2 ;  /* 0x000000c8ccc87207 */ /* 0x010fca0005000000 */
[----:B------:R1:W-:Y:S04]  /*1f900*/  STL [R1+0x5234], R200 ;  /* 0x005234c801007387 */ /* 0x0003e80000100800 */
[----:B-1----:R-:W4:Y:S01]  /*1f910*/  LDL.LU R200, [R1+0x354] ;  /* 0x0003540001c87983 */ /* 0x002f220000300800 */
[C---:B--2---:R-:W-:Y:S02]  /*1f920*/  SEL R3, R204.reuse, R3, !P2 ;  /* 0x00000003cc037207 */ /* 0x044fe40005000000 */
[C---:B---3--:R-:W-:Y:S02]  /*1f930*/  SEL R2, R204.reuse, R2, !P2 ;  /* 0x00000002cc027207 */ /* 0x048fe40005000000 */
[C---:B------:R-:W-:Y:S02]  /*1f940*/  SEL R246, R204.reuse, R246, !P2 ;  /* 0x000000f6ccf67207 */ /* 0x040fe40005000000 */
[----:B------:R-:W-:-:S02]  /*1f950*/  SEL R247, R204, R247, !P2 ;  /* 0x000000f7ccf77207 */ /* 0x000fc40005000000 */
[C---:B------:R-:W-:Y:S02]  /*1f960*/  SEL R252, R204.reuse, R252, !P2 ;  /* 0x000000fcccfc7207 */ /* 0x040fe40005000000 */
[----:B------:R-:W-:-:S05]  /*1f970*/  SEL R0, R204, R0, !P2 ;  /* 0x00000000cc007207 */ /* 0x000fca0005000000 */
[----:B------:R1:W-:Y:S04]  /*1f980*/  STL [R1+0x5238], R0 ;  /* 0x0052380001007387 */ /* 0x0003e80000100800 */
[----:B------:R2:W-:Y:S04]  /*1f990*/  STL [R1+0x523c], R252 ;  /* 0x00523cfc01007387 */ /* 0x0005e80000100800 */
[----:B------:R-:W-:Y:S01]  /*1f9a0*/  STL [R1+0x5240], R247 ;  /* 0x005240f701007387 */ /* 0x000fe20000100800 */
[----:B-1----:R-:W-:-:S03]  /*1f9b0*/  SEL R0, R204, R201, !P2 ;  /* 0x000000c9cc007207 */ /* 0x002fc60005000000 */
[----:B------:R-:W-:Y:S04]  /*1f9c0*/  STL [R1+0x5244], R246 ;  /* 0x005244f601007387 */ /* 0x000fe80000100800 */
[----:B------:R-:W-:Y:S04]  /*1f9d0*/  STL [R1+0x5248], R2 ;  /* 0x0052480201007387 */ /* 0x000fe80000100800 */
[----:B------:R-:W-:Y:S04]  /*1f9e0*/  STL [R1+0x524c], R3 ;  /* 0x00524c0301007387 */ /* 0x000fe80000100800 */
[----:B------:R-:W3:Y:S01]  /*1f9f0*/  LDL.LU R201, [R1+0x334] ;  /* 0x0003340001c97983 */ /* 0x000ee20000300800 */
[----:B------:R-:W-:-:S02]  /*1fa00*/  SEL R4, R204, R4, !P2 ;  /* 0x00000004cc047207 */ /* 0x000fc40005000000 */
[C---:B------:R-:W-:Y:S02]  /*1fa10*/  SEL R5, R204.reuse, R5, !P2 ;  /* 0x00000005cc057207 */ /* 0x040fe40005000000 */
[C---:B------:R-:W-:Y:S01]  /*1fa20*/  SEL R6, R204.reuse, R6, !P2 ;  /* 0x00000006cc067207 */ /* 0x040fe20005000000 */
[----:B------:R-:W-:Y:S01]  /*1fa30*/  STL [R1+0x380], R0 ;  /* 0x0003800001007387 */ /* 0x000fe20000100800 */
[C---:B------:R-:W-:Y:S02]  /*1fa40*/  SEL R7, R204.reuse, R7, !P2 ;  /* 0x00000007cc077207 */ /* 0x040fe40005000000 */
[C---:B------:R-:W-:Y:S01]  /*1fa50*/  SEL R8, R204.reuse, R8, !P2 ;  /* 0x00000008cc087207 */ /* 0x040fe20005000000 */
[----:B------:R-:W-:Y:S01]  /*1fa60*/  STL [R1+0x5250], R4 ;  /* 0x0052500401007387 */ /* 0x000fe20000100800 */
[C---:B------:R-:W-:Y:S02]  /*1fa70*/  SEL R9, R204.reuse, R9, !P2 ;  /* 0x00000009cc097207 */ /* 0x040fe40005000000 */
[C---:B------:R-:W-:Y:S01]  /*1fa80*/  SEL R10, R204.reuse, R10, !P2 ;  /* 0x0000000acc0a7207 */ /* 0x040fe20005000000 */
[----:B------:R4:W-:Y:S01]  /*1fa90*/  STL [R1+0x5254], R5 ;  /* 0x0052540501007387 */ /* 0x0009e20000100800 */
[----:B------:R-:W-:-:S03]  /*1faa0*/  SEL R11, R204, R11, !P2 ;  /* 0x0000000bcc0b7207 */ /* 0x000fc60005000000 */
        /* <DEDUP_REMOVED lines=10> */
[----:B--2---:R-:W1:Y:S01]  /*1fb50*/  LDL.LU R252, [R1+0x314] ;  /* 0x0003140001fc7983 */ /* 0x004e620000300800 */
        /* <DEDUP_REMOVED lines=10> */
[----:B----4-:R-:W-:-:S03]  /*1fc00*/  SEL R5, R204, R200, !P2 ;  /* 0x000000c8cc057207 */ /* 0x010fc60005000000 */
[----:B------:R-:W4:Y:S01]  /*1fc10*/  LDL.LU R0, [R1+0x2f4] ;  /* 0x0002f40001007983 */ /* 0x000f220000300800 */
[----:B------:R-:W-:-:S03]  /*1fc20*/  SEL R22, R204, R22, !P2 ;  /* 0x00000016cc167207 */ /* 0x000fc60005000000 */
[----:B------:R1:W-:Y:S04]  /*1fc30*/  STL [R1+0x5280], R16 ;  /* 0x0052801001007387 */ /* 0x0003e80000100800 */
[----:B------:R1:W-:Y:S04]  /*1fc40*/  STL [R1+0x5284], R17 ;  /* 0x0052841101007387 */ /* 0x0003e80000100800 */
[----:B------:R1:W-:Y:S04]  /*1fc50*/  STL [R1+0x5288], R18 ;  /* 0x0052881201007387 */ /* 0x0003e80000100800 */
[----:B------:R-:W2:Y:S04]  /*1fc60*/  LDL.LU R200, [R1+0x2d4] ;  /* 0x0002d40001c87983 */ /* 0x000ea80000300800 */
[----:B------:R-:W-:Y:S04]  /*1fc70*/  STL [R1+0x528c], R19 ;  /* 0x00528c1301007387 */ /* 0x000fe80000100800 */
[----:B------:R-:W-:Y:S04]  /*1fc80*/  STL [R1+0x5290], R20 ;  /* 0x0052901401007387 */ /* 0x000fe80000100800 */
[----:B------:R-:W-:Y:S04]  /*1fc90*/  STL [R1+0x5294], R21 ;  /* 0x0052941501007387 */ /* 0x000fe80000100800 */
[----:B------:R-:W-:Y:S01]  /*1fca0*/  STL [R1+0x5298], R22 ;  /* 0x0052981601007387 */ /* 0x000fe20000100800 */
[----:B---3--:R-:W-:-:S03]  /*1fcb0*/  SEL R6, R204, R201, !P2 ;  /* 0x000000c9cc067207 */ /* 0x008fc60005000000 */
[----:B------:R-:W3:Y:S01]  /*1fcc0*/  LDL.LU R201, [R1+0x2b4] ;  /* 0x0002b40001c97983 */ /* 0x000ee20000300800 */
[C---:B------:R-:W-:Y:S02]  /*1fcd0*/  SEL R23, R204.reuse, R23, !P2 ;  /* 0x00000017cc177207 */ /* 0x040fe40005000000 */
[C---:B------:R-:W-:Y:S02]  /*1fce0*/  SEL R24, R204.reuse, R24, !P2 ;  /* 0x00000018cc187207 */ /* 0x040fe40005000000 */
[C---:B------:R-:W-:Y:S01]  /*1fcf0*/  SEL R25, R204.reuse, R25, !P2 ;  /* 0x00000019cc197207 */ /* 0x040fe20005000000 */
[----:B------:R-:W-:Y:S04]  /*1fd00*/  STL [R1+0x529c], R23 ;  /* 0x00529c1701007387 */ /* 0x000fe80000100800 */
[----:B------:R-:W-:Y:S04]  /*1fd10*/  STL [R1+0x52a0], R24 ;  /* 0x0052a01801007387 */ /* 0x000fe80000100800 */
[----:B------:R1:W-:Y:S02]  /*1fd20*/  STL [R1+0x52a4], R25 ;  /* 0x0052a41901007387 */ /* 0x0003e40000100800 */
[----:B-1----:R-:W-:-:S02]  /*1fd30*/  SEL R7, R204, R252, !P2 ;  /* 0x000000fccc077207 */ /* 0x002fc40005000000 */
[----:B------:R-:W3:Y:S01]  /*1fd40*/  LDL.LU R252, [R1+0x294] ;  /* 0x0002940001fc7983 */ /* 0x000ee20000300800 */
[----:B----4-:R-:W-:-:S03]  /*1fd50*/  SEL R8, R204, R0, !P2 ;  /* 0x00000000cc087207 */ /* 0x010fc60005000000 */
[----:B------:R-:W4:Y:S01]  /*1fd60*/  LDL.LU R0, [R1+0x274] ;  /* 0x0002740001007983 */ /* 0x000f220000300800 */
[----:B--2---:R-:W-:-:S03]  /*1fd70*/  SEL R9, R204, R200, !P2 ;  /* 0x000000c8cc097207 */ /* 0x004fc60005000000 */
[----:B------:R-:W2:Y:S01]  /*1fd80*/  LDL.LU R200, [R1+0x254] ;  /* 0x0002540001c87983 */ /* 0x000ea20000300800 */
[----:B---3--:R-:W-:-:S03]  /*1fd90*/  SEL R10, R204, R201, !P2 ;  /* 0x000000c9cc0a7207 */ /* 0x008fc60005000000 */
[----:B------:R-:W3:Y:S01]  /*1fda0*/  LDL.LU R201, [R1+0x234] ;  /* 0x0002340001c97983 */ /* 0x000ee20000300800 */
[----:B------:R-:W-:-:S03]  /*1fdb0*/  SEL R11, R204, R252, !P2 ;  /* 0x000000fccc0b7207 */ /* 0x000fc60005000000 */
        /* <DEDUP_REMOVED lines=15> */
[C---:B------:R-:W-:Y:S02]  /*1feb0*/  SEL R195, R204.reuse, R195, !P2 ;  /* 0x000000c3ccc37207 */ /* 0x040fe40005000000 */
[C---:B------:R-:W-:Y:S02]  /*1fec0*/  SEL R3, R204.reuse, R194, !P2 ;  /* 0x000000c2cc037207 */ /* 0x040fe40005000000 */
[C---:B------:R-:W-:Y:S02]  /*1fed0*/  SEL R4, R204.reuse, R193, !P2 ;  /* 0x000000c1cc047207 */ /* 0x040fe40005000000 */
[C---:B------:R-:W-:Y:S02]  /*1fee0*/  SEL R25, R204.reuse, R198, !P2 ;  /* 0x000000c6cc197207 */ /* 0x040fe40005000000 */
[C---:B------:R-:W-:Y:S01]  /*1fef0*/  SEL R194, R204.reuse, R250, !P2 ;  /* 0x000000faccc27207 */ /* 0x040fe20005000000 */
[----:B------:R-:W-:Y:S01]  /*1ff00*/  IMAD.MOV.U32 R250, RZ, RZ, R195 ;  /* 0x000000fffffa7224 */ /* 0x000fe200078e00c3 */
[----:B------:R-:W-:-:S02]  /*1ff10*/  SEL R2, R204, R196, !P2 ;  /* 0x000000c4cc027207 */ /* 0x000fc40005000000 */
[C---:B------:R-:W-:Y:S02]  /*1ff20*/  SEL R198, R204.reuse, R243, !P2 ;  /* 0x000000f3ccc67207 */ /* 0x040fe40005000000 */
[C---:B---3--:R-:W-:Y:S02]  /*1ff30*/  SEL R22, R204.reuse, R201, !P2 ;  /* 0x000000c9cc167207 */ /* 0x048fe40005000000 */
[----:B------:R-:W3:Y:S01]  /*1ff40*/  LDL.LU R201, [R1+0x434] ;  /* 0x0004340001c97983 */ /* 0x000ee20000300800 */
[C---:B------:R-:W-:Y:S02]  /*1ff50*/  SEL R195, R204.reuse, R249, !P2 ;  /* 0x000000f9ccc37207 */ /* 0x040fe40005000000 */
[C---:B------:R-:W-:Y:S02]  /*1ff60*/  SEL R243, R204.reuse, R235, !P2 ;  /* 0x000000ebccf37207 */ /* 0x040fe40005000000 */
[C---:B------:R-:W-:Y:S02]  /*1ff70*/  SEL R193, R204.reuse, R251, !P2 ;  /* 0x000000fbccc17207 */ /* 0x040fe40005000000 */
[----:B------:R-:W-:-:S02]  /*1ff80*/  SEL R249, R204, R237, !P2 ;  /* 0x000000edccf97207 */ /* 0x000fc40005000000 */
[----:B------:R-:W-:Y:S01]  /*1ff90*/  SEL R235, R204, R205, !P2 ;  /* 0x000000cdcceb7207 */ /* 0x000fe20005000000 */
[----:B------:R-:W-:Y:S01]  /*1ffa0*/  IMAD R205, R4, UR76, RZ ;  /* 0x0000004c04cd7c24 */ /* 0x000fe2000f8e02ff */
[C---:B------:R-:W-:Y:S01]  /*1ffb0*/  SEL R251, R204.reuse, R238, !P2 ;  /* 0x000000eeccfb7207 */ /* 0x040fe20005000000 */
[----:B------:R-:W3:Y:S01]  /*1ffc0*/  LDL.LU R4, [R1+0x380] ;  /* 0x0003800001047983 */ /* 0x000ee20000300800 */
[C---:B------:R-:W-:Y:S01]  /*1ffd0*/  SEL R237, R204.reuse, R203, !P2 ;  /* 0x000000cbcced7207 */ /* 0x040fe20005000000 */
[----:B------:R-:W-:Y:S01]  /*1ffe0*/  IMAD R203, R3, UR76, RZ ;  /* 0x0000004c03cb7c24 */ /* 0x000fe2000f8e02ff */
[C---:B------:R-:W-:Y:S01]  /*1fff0*/  SEL R24, R204.reuse, R199, !P2 ;  /* 0x000000c7cc187207 */ /* 0x040fe20005000000 */
[----:B------:R-:W3:Y:S01]  /*20000*/  LDL.LU R3, [R1+0x398] ;  /* 0x0003980001037983 */ /* 0x000ee20000300800 */
[----:B------:R-:W-:Y:S01]  /*20010*/  SEL R238, R204, R202, !P2 ;  /* 0x000000caccee7207 */ /* 0x000fe20005000000 */
[----:B------:R-:W-:Y:S01]  /*20020*/  IMAD R202, R2, UR76, RZ ;  /* 0x0000004c02ca7c24 */ /* 0x000fe2000f8e02ff */
[C---:B------:R-:W-:Y:S01]  /*20030*/  SEL R199, R204.reuse, R242, !P2 ;  /* 0x000000f2ccc77207 */ /* 0x040fe20005000000 */
[----:B------:R-:W3:Y:S01]  /*20040*/  LDL.LU R2, [R1+0x3b8] ;  /* 0x0003b80001027983 */ /* 0x000ee20000300800 */
[----:B----4-:R-:W-:-:S02]  /*20050*/  SEL R20, R204, R0, !P2 ;  /* 0x00000000cc147207 */ /* 0x010fc40005000000 */
[C---:B------:R-:W-:Y:S01]  /*20060*/  SEL R242, R204.reuse, R239, !P2 ;  /* 0x000000efccf27207 */ /* 0x040fe20005000000 */
[----:B------:R-:W4:Y:S01]  /*20070*/  LDL.LU R246, [R1+0x3d4] ;  /* 0x0003d40001f67983 */ /* 0x000f220000300800 */
[C---:B------:R-:W-:Y:S02]  /*20080*/  SEL R23, R204.reuse, R245, !P2 ;  /* 0x000000f5cc177207 */ /* 0x040fe40005000000 */
[C---:B------:R-:W-:Y:S01]  /*20090*/  SEL R0, R204.reuse, R197, !P2 ;  /* 0x000000c5cc007207 */ /* 0x040fe20005000000 */
[----:B------:R-:W4:Y:S01]  /*200a0*/  LDL.LU R247, [R1+0x400] ;  /* 0x0004000001f77983 */ /* 0x000f220000300800 */
[C---:B------:R-:W-:Y:S02]  /*200b0*/  SEL R245, R204.reuse, R241, !P2 ;  /* 0x000000f1ccf57207 */ /* 0x040fe40005000000 */
[C---:B------:R-:W-:Y:S02]  /*200c0*/  SEL R241, R204.reuse, R234, !P2 ;  /* 0x000000eaccf17207 */ /* 0x040fe40005000000 */
[----:B------:R-:W-:Y:S01]  /*200d0*/  SEL R234, R204, R206, !P2 ;  /* 0x000000ceccea7207 */ /* 0x000fe20005000000 */
[----:B------:R-:W-:Y:S01]  /*200e0*/  IMAD R206, R242, UR76, RZ ;  /* 0x0000004cf2ce7c24 */ /* 0x000fe2000f8e02ff */
[----:B------:R-:W-:Y:S01]  /*200f0*/  SEL R19, R204, R252, !P2 ;  /* 0x000000fccc137207 */ /* 0x000fe20005000000 */
[----:B------:R-:W-:Y:S01]  /*20100*/  IMAD R242, R0, UR76, RZ ;  /* 0x0000004c00f27c24 */ /* 0x000fe2000f8e02ff */
[----:B------:R-:W4:Y:S01]  /*20110*/  LDL.LU R252, [R1+0x420] ;  /* 0x0004200001fc7983 */ /* 0x000f220000300800 */
[----:B--2---:R-:W-:-:S02]  /*20120*/  SEL R21, R204, R200, !P2 ;  /* 0x000000c8cc157207 */ /* 0x004fc40005000000 */
[C---:B------:R-:W-:Y:S01]  /*20130*/  SEL R196, R204.reuse, R248, !P2 ;  /* 0x000000f8ccc47207 */ /* 0x040fe20005000000 */
[----:B------:R-:W2:Y:S01]  /*20140*/  LDL.LU R0, [R1+0x4dc] ;  /* 0x0004dc0001007983 */ /* 0x000ea20000300800 */
[----:B------:R-:W-:-:S03]  /*20150*/  SEL R248, R204, R236, !P2 ;  /* 0x000000ecccf87207 */ /* 0x000fc60005000000 */
[----:B------:R-:W2:Y:S01]  /*20160*/  LDL.LU R200, [R1+0x4d8] ;  /* 0x0004d80001c87983 */ /* 0x000ea20000300800 */
[----:B---3--:R-:W-:-:S03]  /*20170*/  IMAD R236, R201, UR76, RZ ;  /* 0x0000004cc9ec7c24 */ /* 0x008fc6000f8e02ff */
[----:B------:R-:W3:Y:S01]  /*20180*/  LDL.LU R201, [R1+0x4d4] ;  /* 0x0004d40001c97983 */ /* 0x000ee20000300800 */
[C---:B------:R-:W-:Y:S02]  /*20190*/  SEL R231, R204.reuse, R231, !P2 ;  /* 0x000000e7cce77207 */ /* 0x040fe40005000000 */
[C---:B------:R-:W-:Y:S02]  /*201a0*/  SEL R239, R204.reuse, R233, !P2 ;  /* 0x000000e9ccef7207 */ /* 0x040fe40005000000 */
[----:B------:R-:W-:Y:S01]  /*201b0*/  SEL R197, R204, R244, !P2 ;  /* 0x000000f4ccc57207 */ /* 0x000fe20005000000 */
[----:B------:R-:W-:Y:S01]  /*201c0*/  IMAD R244, R250, UR76, RZ ;  /* 0x0000004cfaf47c24 */ /* 0x000fe2000f8e02ff */
[----:B------:R-:W-:Y:S01]  /*201d0*/  SEL R233, R204, R207, !P2 ;  /* 0x000000cfcce97207 */ /* 0x000fe20005000000 */
[----:B------:R-:W-:Y:S02]  /*201e0*/  IMAD R207, R231, UR76, RZ ;  /* 0x0000004ce7cf7c24 */ /* 0x000fe4000f8e02ff */
[----:B------:R-:W-:-:S02]  /*201f0*/  IMAD R250, R25, UR76, RZ ;  /* 0x0000004c19fa7c24 */ /* 0x000fc4000f8e02ff */
[----:B------:R-:W-:Y:S02]  /*20200*/  IMAD R231, R24, UR76, RZ ;  /* 0x0000004c18e77c24 */ /* 0x000fe4000f8e02ff */
[----:B------:R-:W-:Y:S02]  /*20210*/  IMAD R25, R23, UR76, RZ ;  /* 0x0000004c17197c24 */ /* 0x000fe4000f8e02ff */
[----:B------:R-:W-:Y:S02]  /*20220*/  IMAD R24, R22, UR76, RZ ;  /* 0x0000004c16187c24 */ /* 0x000fe4000f8e02ff */
[----:B------:R-:W-:Y:S01]  /*20230*/  IMAD R23, R21, UR76, RZ ;  /* 0x0000004c15177c24 */ /* 0x000fe2000f8e02ff */
[----:B------:R-:W-:Y:S01]  /*20240*/  STL [R1+0x10], R231 ;  /* 0x000010e701007387 */ /* 0x000fe20000100800 */
[----:B------:R-:W-:Y:S02]  /*20250*/  IMAD R22, R20, UR76, RZ ;  /* 0x0000004c14167c24 */ /* 0x000fe4000f8e02ff */
[----:B------:R-:W-:Y:S01]  /*20260*/  IMAD R21, R19, UR76, RZ ;  /* 0x0000004c13157c24 */ /* 0x000fe2000f8e02ff */
[----:B------:R-:W-:Y:S01]  /*20270*/  STL [R1+0x1c], R25 ;  /* 0x00001c1901007387 */ /* 0x000fe20000100800 */
[----:B------:R-:W-:-:S02]  /*20280*/  IMAD R20, R18, UR76, RZ ;  /* 0x0000004c12147c24 */ /* 0x000fc4000f8e02ff */
[----:B------:R-:W-:Y:S01]  /*20290*/  IMAD R19, R17, UR76, RZ ;  /* 0x0000004c11137c24 */ /* 0x000fe2000f8e02ff */
[----:B------:R-:W-:Y:S01]  /*202a0*/  STL [R1+0x28], R24 ;  /* 0x0000281801007387 */ /* 0x000fe20000100800 */
[----:B------:R-:W-:Y:S02]  /*202b0*/  IMAD R18, R16, UR76, RZ ;  /* 0x0000004c10127c24 */ /* 0x000fe4000f8e02ff */
[----:B------:R-:W-:Y:S01]  /*202c0*/  IMAD R17, R15, UR76, RZ ;  /* 0x0000004c0f117c24 */ /* 0x000fe2000f8e02ff */
[----:B------:R-:W-:Y:S01]  /*202d0*/  STL [R1+0x30], R23 ;  /* 0x0000301701007387 */ /* 0x000fe20000100800 */
[----:B------:R-:W-:-:S03]  /*202e0*/  IMAD R16, R14, UR76, RZ ;  /* 0x0000004c0e107c24 */ /* 0x000fc6000f8e02ff */
        /* <DEDUP_REMOVED lines=25> */
[----:B----4-:R-:W-:-:S03]  /*20480*/  IMAD R3, R246, UR76, RZ ;  /* 0x0000004cf6037c24 */ /* 0x010fc6000f8e02ff */
[----:B------:R-:W-:Y:S01]  /*20490*/  STL [R1+0xd4], R9 ;  /* 0x0000d40901007387 */ /* 0x000fe20000100800 */
[----:B------:R-:W-:-:S03]  /*204a0*/  IMAD R2, R247, UR76, RZ ;  /* 0x0000004cf7027c24 */ /* 0x000fc6000f8e02ff */
[----:B------:R-:W-:Y:S04]  /*204b0*/  STL [R1+0xdc], R8 ;  /* 0x0000dc0801007387 */ /* 0x000fe80000100800 */
[----:B------:R-:W-:Y:S04]  /*204c0*/  STL [R1+0xe4], R7 ;  /* 0x0000e40701007387 */ /* 0x000fe80000100800 */
[----:B------:R-:W-:Y:S04]  /*204d0*/  STL [R1+0xf4], R6 ;  /* 0x0000f40601007387 */ /* 0x000fe80000100800 */
[----:B------:R-:W-:Y:S04]  /*204e0*/  STL [R1+0xfc], R5 ;  /* 0x0000fc0501007387 */ /* 0x000fe80000100800 */
[----:B------:R1:W-:Y:S04]  /*204f0*/  STL [R1+0x104], R4 ;  /* 0x0001040401007387 */ /* 0x0003e80000100800 */
[----:B------:R2:W-:Y:S04]  /*20500*/  STL [R1+0x110], R3 ;  /* 0x0001100301007387 */ /* 0x0005e80000100800 */
[----:B------:R4:W-:Y:S01]  /*20510*/  STL [R1+0x11c], R2 ;  /* 0x00011c0201007387 */ /* 0x0009e20000100800 */
[----:B-1----:R-:W-:-:S02]  /*20520*/  IMAD R4, R252, UR76, RZ ;  /* 0x0000004cfc047c24 */ /* 0x002fc4000f8e02ff */
[----:B--2---:R-:W-:-:S03]  /*20530*/  IMAD R3, R0, UR76, RZ ;  /* 0x0000004c00037c24 */ /* 0x004fc6000f8e02ff */
[----:B------:R1:W-:Y:S01]  /*20540*/  STL [R1+0x128], R4 ;  /* 0x0001280401007387 */ /* 0x0003e20000100800 */
[----:B----4-:R-:W-:-:S03]  /*20550*/  IMAD R2, R200, UR76, RZ ;  /* 0x0000004cc8027c24 */ /* 0x010fc6000f8e02ff */
[----:B------:R2:W-:Y:S04]  /*20560*/  STL [R1+0x140], R3 ;  /* 0x0001400301007387 */ /* 0x0005e80000100800 */
[----:B------:R-:W4:Y:S04]  /*20570*/  LDL.LU R25, [R1+0x4d0] ;  /* 0x0004d00001197983 */ /* 0x000f280000300800 */
[----:B------:R1:W-:Y:S04]  /*20580*/  STL [R1+0x14c], R2 ;  /* 0x00014c0201007387 */ /* 0x0003e80000100800 */
[----:B------:R-:W4:Y:S01]  /*20590*/  LDL.LU R24, [R1+0x4cc] ;  /* 0x0004cc0001187983 */ /* 0x000f220000300800 */
[----:B---3--:R-:W-:-:S05]  /*205a0*/  IMAD R0, R201, UR76, RZ ;  /* 0x0000004cc9007c24 */ /* 0x008fca000f8e02ff */
        /* <DEDUP_REMOVED lines=20> */
[----:B-1----:R-:W4:Y:S04]  /*206f0*/  LDL.LU R4, [R1+0x47c] ;  /* 0x00047c0001047983 */ /* 0x002f280000300800 */
[----:B--2---:R-:W2:Y:S04]  /*20700*/  LDL.LU R3, [R1+0x478] ;  /* 0x0004780001037983 */ /* 0x004ea80000300800 */
[----:B------:R-:W2:Y:S04]  /*20710*/  LDL.LU R2, [R1+0x474] ;  /* 0x0004740001027983 */ /* 0x000ea80000300800 */
[----:B------:R-:W2:Y:S04]  /*20720*/  LDL.LU R246, [R1+0x470] ;  /* 0x0004700001f67983 */ /* 0x000ea80000300800 */
[----:B------:R-:W2:Y:S04]  /*20730*/  LDL.LU R247, [R1+0x46c] ;  /* 0x00046c0001f77983 */ /* 0x000ea80000300800 */
[----:B------:R-:W2:Y:S04]  /*20740*/  LDL.LU R252, [R1+0x468] ;  /* 0x0004680001fc7983 */ /* 0x000ea80000300800 */
[----:B---3--:R-:W3:Y:S04]  /*20750*/  LDL.LU R0, [R1+0x464] ;  /* 0x0004640001007983 */ /* 0x008ee80000300800 */
[----:B------:R-:W2:Y:S04]  /*20760*/  LDL.LU R200, [R1+0x460] ;  /* 0x0004600001c87983 */ /* 0x000ea80000300800 */
[----:B------:R-:W2:Y:S04]  /*20770*/  LDL.LU R201, [R1+0x45c] ;  /* 0x00045c0001c97983 */ /* 0x000ea80000300800 */
[----:B------:R-:W2:Y:S01]  /*20780*/  LDL.LU R231, [R1+0x458] ;  /* 0x0004580001e77983 */ /* 0x000ea20000300800 */
[----:B----4-:R-:W-:-:S05]  /*20790*/  IMAD R25, R25, UR76, RZ ;  /* 0x0000004c19197c24 */ /* 0x010fca000f8e02ff */
[----:B------:R1:W-:Y:S01]  /*207a0*/  STL [R1+0x16c], R25 ;  /* 0x00016c1901007387 */ /* 0x0003e20000100800 */
[----:B------:R-:W-:-:S03]  /*207b0*/  IMAD R24, R24, UR76, RZ ;  /* 0x0000004c18187c24 */ /* 0x000fc6000f8e02ff */
[----:B-1----:R-:W4:Y:S04]  /*207c0*/  LDL.LU R25, [R1+0x52a4] ;  /* 0x0052a40001197983 */ /* 0x002f280000300800 */
[----:B------:R1:W-:Y:S04]  /*207d0*/  STL [R1+0x178], R24 ;  /* 0x0001781801007387 */ /* 0x0003e80000100800 */
[----:B-1----:R-:W2:Y:S01]  /*207e0*/  LDL.LU R24, [R1+0x52a0] ;  /* 0x0052a00001187983 */ /* 0x002ea20000300800 */
[----:B------:R-:W-:Y:S02]  /*207f0*/  IMAD R23, R23, UR76, RZ ;  /* 0x0000004c17177c24 */ /* 0x000fe4000f8e02ff */
[----:B------:R-:W-:-:S03]  /*20800*/  IMAD R22, R22, UR76, RZ ;  /* 0x0000004c16167c24 */ /* 0x000fc6000f8e02ff */
[----:B------:R1:W-:Y:S01]  /*20810*/  STL [R1+0x194], R23 ;  /* 0x0001941701007387 */ /* 0x0003e20000100800 */
[----:B------:R-:W-:Y:S02]  /*20820*/  IMAD R21, R21, UR76, RZ ;  /* 0x0000004c15157c24 */ /* 0x000fe4000f8e02ff */
[----:B------:R-:W-:Y:S01]  /*20830*/  IMAD R20, R20, UR76, RZ ;  /* 0x0000004c14147c24 */ /* 0x000fe2000f8e02ff */
[----:B-1----:R-:W4:Y:S01]  /*20840*/  LDL.LU R23, [R1+0x529c] ;  /* 0x00529c0001177983 */ /* 0x002f220000300800 */
[----:B------:R-:W-:-:S03]  /*20850*/  IMAD R19, R19, UR76, RZ ;  /* 0x0000004c13137c24 */ /* 0x000fc6000f8e02ff */
[----:B------:R1:W-:Y:S01]  /*20860*/  STL [R1+0x1a8], R22 ;  /* 0x0001a81601007387 */ /* 0x0003e20000100800 */
[----:B------:R-:W-:Y:S02]  /*20870*/  IMAD R18, R18, UR76, RZ ;  /* 0x0000004c12127c24 */ /* 0x000fe4000f8e02ff */
[----:B------:R-:W-:Y:S01]  /*20880*/  IMAD R17, R17, UR76, RZ ;  /* 0x0000004c11117c24 */ /* 0x000fe2000f8e02ff */
[----:B-1----:R-:W4:Y:S04]  /*20890*/  LDL.LU R22, [R1+0x5298] ;  /* 0x0052980001167983 */ /* 0x002f280000300800 */
[----:B------:R1:W-:Y:S01]  /*208a0*/  STL [R1+0x1b8], R21 ;  /* 0x0001b81501007387 */ /* 0x0003e20000100800 */
[----:B------:R-:W-:Y:S02]  /*208b0*/  IMAD R16, R16, UR76, RZ ;  /* 0x0000004c10107c24 */ /* 0x000fe4000f8e02ff */
[----:B------:R-:W-:Y:S01]  /*208c0*/  IMAD R15, R15, UR76, RZ ;  /* 0x0000004c0f0f7c24 */ /* 0x000fe2000f8e02ff */
[----:B-1----:R-:W4:Y:S04]  /*208d0*/  LDL.LU R21, [R1+0x5294] ;  /* 0x0052940001157983 */ /* 0x002f280000300800 */
[----:B------:R1:W-:Y:S01]  /*208e0*/  STL [R1+0x1c8], R20 ;  /* 0x0001c81401007387 */ /* 0x0003e20000100800 */
[----:B------:R-:W-:-:S03]  /*208f0*/  IMAD R14, R14, UR76, RZ ;  /* 0x0000004c0e0e7c24 */ /* 0x000fc6000f8e02ff */
        /* <DEDUP_REMOVED lines=32> */
[----:B--2---:R-:W-:-:S03]  /*20b00*/  IMAD R3, R3, UR76, RZ ;  /* 0x0000004c03037c24 */ /* 0x004fc6000f8e02ff */
[----:B-1----:R-:W2:Y:S04]  /*20b10*/  LDL.LU R9, [R1+0x5264] ;  /* 0x0052640001097983 */ /* 0x002ea80000300800 */
[----:B------:R1:W-:Y:S01]  /*20b20*/  STL [R1+0x294], R8 ;  /* 0x0002940801007387 */ /* 0x0003e20000100800 */
[----:B------:R-:W-:-:S03]  /*20b30*/  IMAD R2, R2, UR76, RZ ;  /* 0x0000004c02027c24 */ /* 0x000fc6000f8e02ff */
        /* <DEDUP_REMOVED lines=11> */
[----:B---3--:R-:W-:-:S03]  /*20bf0*/  IMAD R0, R0, UR76, RZ ;  /* 0x0000004c00007c24 */ /* 0x008fc6000f8e02ff */
[----:B-1----:R-:W3:Y:S04]  /*20c00*/  LDL.LU R4, [R1+0x5250] ;  /* 0x0052500001047983 */ /* 0x002ee80000300800 */
[----:B------:R1:W-:Y:S01]  /*20c10*/  STL [R1+0x2ec], R3 ;  /* 0x0002ec0301007387 */ /* 0x0003e20000100800 */
[----:B------:R-:W-:-:S03]  /*20c20*/  IMAD R200, R200, UR76, RZ ;  /* 0x0000004cc8c87c24 */ /* 0x000fc6000f8e02ff */
[----:B-1----:R-:W2:Y:S04]  /*20c30*/  LDL.LU R3, [R1+0x524c] ;  /* 0x00524c0001037983 */ /* 0x002ea80000300800 */
[----:B------:R1:W-:Y:S01]  /*20c40*/  STL [R1+0x2fc], R2 ;  /* 0x0002fc0201007387 */ /* 0x0003e20000100800 */
[----:B------:R-:W-:-:S03]  /*20c50*/  IMAD R201, R201, UR76, RZ ;  /* 0x0000004cc9c97c24 */ /* 0x000fc6000f8e02ff */
[----:B-1----:R-:W2:Y:S04]  /*20c60*/  LDL.LU R2, [R1+0x5248] ;  /* 0x0052480001027983 */ /* 0x002ea80000300800 */
[----:B------:R1:W-:Y:S04]  /*20c70*/  STL [R1+0x30c], R246 ;  /* 0x00030cf601007387 */ /* 0x0003e80000100800 */
        /* <DEDUP_REMOVED lines=10> */
[----:B-1----:R-:W2:Y:S01]  /*20d20*/  LDL.LU R201, [R1+0x5230] ;  /* 0x0052300001c97983 */ /* 0x002ea20000300800 */
[----:B------:R-:W-:-:S05]  /*20d30*/  IMAD R231, R231, UR76, RZ ;  /* 0x0000004ce7e77c24 */ /* 0x000fca000f8e02ff */
[----:B------:R2:W-:Y:S01]  /*20d40*/  STL [R1+0x370], R231 ;  /* 0x000370e701007387 */ /* 0x0005e20000100800 */
[C---:B------:R-:W-:Y:S02]  /*20d50*/  SEL R26, R204.reuse, R26, !P2 ;  /* 0x0000001acc1a7207 */ /* 0x040fe40005000000 */
[C---:B------:R-:W-:Y:S02]  /*20d60*/  SEL R27, R204.reuse, R27, !P2 ;  /* 0x0000001bcc1b7207 */ /* 0x040fe40005000000 */
[C---:B------:R-:W-:Y:S02]  /*20d70*/  SEL R28, R204.reuse, R28, !P2 ;  /* 0x0000001ccc1c7207 */ /* 0x040fe40005000000 */
[C---:B------:R-:W-:Y:S02]  /*20d80*/  SEL R29, R204.reuse, R29, !P2 ;  /* 0x0000001dcc1d7207 */ /* 0x040fe40005000000 */
[C---:B------:R-:W-:Y:S02]  /*20d90*/  SEL R30, R204.reuse, R30, !P2 ;  /* 0x0000001ecc1e7207 */ /* 0x040fe40005000000 */
[----:B------:R-:W-:-:S02]  /*20da0*/  SEL R31, R204, R31, !P2 ;  /* 0x0000001fcc1f7207 */ /* 0x000fc40005000000 */
        /* <DEDUP_REMOVED lines=8> */
[----:B------:R-:W-:Y:S01]  /*20e30*/  SEL R40, R204, R40, !P2 ;  /* 0x00000028cc287207 */ /* 0x000fe20005000000 */
[----:B--2---:R-:W-:Y:S02]  /*20e40*/  IMAD R231, R201, UR76, RZ ;  /* 0x0000004cc9e77c24 */ /* 0x004fe4000f8e02ff */
[----:B------:R-:W2:Y:S04]  /*20e50*/  LDL.LU R201, [R1+0x522c] ;  /* 0x00522c0001c97983 */ /* 0x000ea80000300800 */
[----:B------:R1:W-:Y:S02]  /*20e60*/  STL [R1+0x380], R231 ;  /* 0x000380e701007387 */ /* 0x0003e40000100800 */
[----:B-1----:R-:W-:-:S02]  /*20e70*/  IMAD R231, R200, UR76, RZ ;  /* 0x0000004cc8e77c24 */ /* 0x002fc4000f8e02ff */
[----:B------:R-:W2:Y:S04]  /*20e80*/  LDL.LU R200, [R1+0x5228] ;  /* 0x0052280001c87983 */ /* 0x000ea80000300800 */
[----:B------:R1:W-:Y:S02]  /*20e90*/  STL [R1+0x398], R231 ;  /* 0x000398e701007387 */ /* 0x0003e40000100800 */
[----:B-1----:R-:W-:Y:S02]  /*20ea0*/  IMAD R231, R0, UR76, RZ ;  /* 0x0000004c00e77c24 */ /* 0x002fe4000f8e02ff */
        /* <DEDUP_REMOVED lines=17> */
[----:B---3--:R-:W-:Y:S02]  /*20fc0*/  IMAD R231, R4, UR76, RZ ;  /* 0x0000004c04e77c24 */ /* 0x008fe4000f8e02ff */
[----:B------:R-:W3:Y:S04]  /*20fd0*/  LDL.LU R4, [R1+0x520c] ;  /* 0x00520c0001047983 */ /* 0x000ee80000300800 */
        /* <DEDUP_REMOVED lines=16> */
[----:B----4-:R-:W-:Y:S02]  /*210e0*/  IMAD R231, R10, UR76, RZ ;  /* 0x0000004c0ae77c24 */ /* 0x010fe4000f8e02ff */
[----:B------:R-:W4:Y:S04]  /*210f0*/  LDL.LU R10, [R1+0x51f4] ;  /* 0x0051f400010a7983 */ /* 0x000f280000300800 */
        /* <DEDUP_REMOVED lines=84> */
[----:B------:R1:W-:Y:S01]  /*21640*/  STL [R1+0x394], R231 ;  /* 0x000394e701007387 */ /* 0x0003e20000100800 */
[----:B------:R-:W-:Y:S01]  /*21650*/  SEL R41, R204, R41, !P2 ;  /* 0x00000029cc297207 */ /* 0x000fe20005000000 */
[----:B-1----:R-:W-:-:S02]  /*21660*/  IMAD R231, R39, UR76, RZ ;  /* 0x0000004c27e77c24 */ /* 0x002fc4000f8e02ff */
[----:B------:R-:W2:Y:S04]  /*21670*/  LDL.LU R39, [R1+0x5180] ;  /* 0x0051800001277983 */ /* 0x000ea80000300800 */
[----:B------:R1:W-:Y:S01]  /*21680*/  STL [R1+0x390], R231 ;  /* 0x000390e701007387 */ /* 0x0003e20000100800 */
[----:B------:R-:W-:Y:S01]  /*21690*/  SEL R42, R204, R42, !P2 ;  /* 0x0000002acc2a7207 */ /* 0x000fe20005000000 */
        /* <DEDUP_REMOVED lines=613> */
[----:B------:R-:W3:Y:S04]  /*23cf0*/  LDL.LU R194, [R1+0x4f14] ;  /* 0x004f140001c27983 */ /* 0x000ee80000300800 */
[----:B------:R1:W-:Y:S02]  /*23d00*/  STL [R1+0x474], R231 ;  /* 0x000474e701007387 */ /* 0x0003e40000100800 */
[----:B-1----:R-:W-:-:S02]  /*23d10*/  IMAD R231, R195, UR76, RZ ;  /* 0x0000004cc3e77c24 */ /* 0x002fc4000f8e02ff */
[----:B------:R-:W3:Y:S04]  /*23d20*/  LDL.LU R195, [R1+0x4f10] ;  /* 0x004f100001c37983 */ /* 0x000ee80000300800 */
        /* <DEDUP_REMOVED lines=14> */
[----:B------:R-:W4:Y:S04]  /*23e10*/  LDL.LU R245, [R1+0x4efc] ;  /* 0x004efc0001f57983 */ /* 0x000f280000300800 */
[----:B------:R1:W-:Y:S01]  /*23e20*/  STL [R1+0x48c], R231 ;  /* 0x00048ce701007387 */ /* 0x0003e20000100800 */
[----:B------:R-:W-:-:S02]  /*23e30*/  IMAD R249, R249, UR76, RZ ;  /* 0x0000004cf9f97c24 */ /* 0x000fc4000f8e02ff */
[----:B------:R-:W-:Y:S02]  /*23e40*/  IMAD R248, R248, UR76, RZ ;  /* 0x0000004cf8f87c24 */ /* 0x000fe4000f8e02ff */
[----:B-1----:R-:W-:Y:S01]  /*23e50*/  IMAD R231, R251, UR76, RZ ;  /* 0x0000004cfbe77c24 */ /* 0x002fe2000f8e02ff */
[----:B------:R-:W-:-:S04]  /*23e60*/  SEL R232, R204, R232, !P2 ;  /* 0x000000e8cce87207 */ /* 0x000fc80005000000 */
[----:B------:R1:W-:Y:S01]  /*23e70*/  STL [R1+0x490], R231 ;  /* 0x000490e701007387 */ /* 0x0003e20000100800 */
[C---:B------:R-:W-:Y:S01]  /*23e80*/  SEL R230, R204.reuse, R230, !P2 ;  /* 0x000000e6cce67207 */ /* 0x040fe20005000000 */
[----:B------:R-:W-:Y:S01]  /*23e90*/  IMAD R241, R241, UR76, RZ ;  /* 0x0000004cf1f17c24 */ /* 0x000fe2000f8e02ff */
[C---:B------:R-:W-:Y:S01]  /*23ea0*/  SEL R229, R204.reuse, R229, !P2 ;  /* 0x000000e5cce57207 */ /* 0x040fe20005000000 */
[----:B------:R-:W-:Y:S01]  /*23eb0*/  STL [R1+0x494], R249 ;  /* 0x000494f901007387 */ /* 0x000fe20000100800 */
[C---:B------:R-:W-:Y:S01]  /*23ec0*/  SEL R228, R204.reuse, R228, !P2 ;  /* 0x000000e4cce47207 */ /* 0x040fe20005000000 */
[----:B-1----:R-:W-:Y:S02]  /*23ed0*/  IMAD R231, R243, UR76, RZ ;  /* 0x0000004cf3e77c24 */ /* 0x002fe4000f8e02ff */
[----:B------:R-:W-:Y:S01]  /*23ee0*/  STL [R1+0x49c], R248 ;  /* 0x00049cf801007387 */ /* 0x000fe20000100800 */
[C---:B------:R-:W-:Y:S01]  /*23ef0*/  SEL R227, R204.reuse, R227, !P2 ;  /* 0x000000e3cce37207 */ /* 0x040fe20005000000 */
[----:B------:R-:W-:Y:S01]  /*23f00*/  IMAD R239, R239, UR76, RZ ;  /* 0x0000004cefef7c24 */ /* 0x000fe2000f8e02ff */
[C---:B------:R-:W-:Y:S01]  /*23f10*/  SEL R226, R204.reuse, R226, !P2 ;  /* 0x000000e2cce27207 */ /* 0x040fe20005000000 */
[----:B------:R1:W-:Y:S01]  /*23f20*/  STL [R1+0x4a4], R231 ;  /* 0x0004a4e701007387 */ /* 0x0003e20000100800 */
[----:B------:R-:W-:Y:S01]  /*23f30*/  SEL R225, R204, R225, !P2 ;  /* 0x000000e1cce17207 */ /* 0x000fe20005000000 */
[----:B------:R-:W-:Y:S01]  /*23f40*/  IMAD R230, R230, UR76, RZ ;  /* 0x0000004ce6e67c24 */ /* 0x000fe2000f8e02ff */
[----:B------:R-:W-:Y:S01]  /*23f50*/  SEL R224, R204, R224, !P2 ;  /* 0x000000e0cce07207 */ /* 0x000fe20005000000 */
[----:B------:R-:W-:Y:S01]  /*23f60*/  IMAD R229, R229, UR76, RZ ;  /* 0x0000004ce5e57c24 */ /* 0x000fe2000f8e02ff */
[----:B------:R1:W-:Y:S01]  /*23f70*/  STL [R1+0x4ac], R241 ;  /* 0x0004acf101007387 */ /* 0x0003e20000100800 */
[----:B------:R-:W-:-:S02]  /*23f80*/  IMAD R228, R228, UR76, RZ ;  /* 0x0000004ce4e47c24 */ /* 0x000fc4000f8e02ff */
[----:B-1----:R-:W-:Y:S01]  /*23f90*/  IMAD R231, R232, UR76, RZ ;  /* 0x0000004ce8e77c24 */ /* 0x002fe2000f8e02ff */
[C---:B------:R-:W-:Y:S01]  /*23fa0*/  SEL R223, R204.reuse, R223, !P2 ;  /* 0x000000dfccdf7207 */ /* 0x040fe20005000000 */
[----:B------:R-:W-:Y:S01]  /*23fb0*/  STL [R1+0x4b4], R239 ;  /* 0x0004b4ef01007387 */ /* 0x000fe20000100800 */
[----:B------:R-:W-:Y:S01]  /*23fc0*/  IMAD R227, R227, UR76, RZ ;  /* 0x0000004ce3e37c24 */ /* 0x000fe2000f8e02ff */
[----:B------:R-:W-:Y:S01]  /*23fd0*/  SEL R222, R204, R222, !P2 ;  /* 0x000000deccde7207 */ /* 0x000fe20005000000 */
[----:B------:R-:W-:Y:S01]  /*23fe0*/  IMAD R226, R226, UR76, RZ ;  /* 0x0000004ce2e27c24 */ /* 0x000fe2000f8e02ff */
[----:B------:R-:W-:Y:S01]  /*23ff0*/  STL [R1+0xd00], R231 ;  /* 0x000d00e701007387 */ /* 0x000fe20000100800 */
[C---:B------:R-:W-:Y:S01]  /*24000*/  SEL R221, R204.reuse, R221, !P2 ;  /* 0x000000ddccdd7207 */ /* 0x040fe20005000000 */
[----:B------:R-:W-:Y:S01]  /*24010*/  IMAD R225, R225, UR76, RZ ;  /* 0x0000004ce1e17c24 */ /* 0x000fe2000f8e02ff */
[----:B------:R-:W-:Y:S01]  /*24020*/  SEL R220, R204, R220, !P2 ;  /* 0x000000dcccdc7207 */ /* 0x000fe20005000000 */
[----:B------:R-:W-:Y:S01]  /*24030*/  STL [R1+0xd04], R230 ;  /* 0x000d04e601007387 */ /* 0x000fe20000100800 */
[----:B------:R-:W-:Y:S01]  /*24040*/  IMAD R224, R224, UR76, RZ ;  /* 0x0000004ce0e07c24 */ /* 0x000fe2000f8e02ff */
[----:B------:R-:W-:-:S02]  /*24050*/  SEL R219, R204, R219, !P2 ;  /* 0x000000dbccdb7207 */ /* 0x000fc40005000000 */
[----:B------:R-:W-:Y:S01]  /*24060*/  STL [R1+0xd08], R229 ;  /* 0x000d08e501007387 */ /* 0x000fe20000100800 */
[----:B------:R-:W-:Y:S01]  /*24070*/  IMAD R223, R223, UR76, RZ ;  /* 0x0000004cdfdf7c24 */ /* 0x000fe2000f8e02ff */
[----:B------:R-:W-:Y:S02]  /*24080*/  SEL R218, R204, R218, !P2 ;  /* 0x000000daccda7207 */ /* 0x000fe40005000000 */
[----:B------:R-:W-:Y:S01]  /*24090*/  STL [R1+0xd1c], R228 ;  /* 0x000d1ce401007387 */ /* 0x000fe20000100800 */
[----:B------:R-:W-:Y:S01]  /*240a0*/  IMAD R222, R222, UR76, RZ ;  /* 0x0000004cdede7c24 */ /* 0x000fe2000f8e02ff */
[----:B------:R-:W-:Y:S02]  /*240b0*/  SEL R217, R204, R217, !P2 ;  /* 0x000000d9ccd97207 */ /* 0x000fe40005000000 */
[----:B------:R-:W-:Y:S01]  /*240c0*/  STL [R1+0xd24], R227 ;  /* 0x000d24e301007387 */ /* 0x000fe20000100800 */
[----:B------:R-:W-:-:S03]  /*240d0*/  IMAD R221, R221, UR76, RZ ;  /* 0x0000004cdddd7c24 */ /* 0x000fc6000f8e02ff */
[----:B------:R-:W-:Y:S01]  /*240e0*/  STL [R1+0xd2c], R226 ;  /* 0x000d2ce201007387 */ /* 0x000fe20000100800 */
[----:B------:R-:W-:Y:S01]  /*240f0*/  IMAD R220, R220, UR76, RZ ;  /* 0x0000004cdcdc7c24 */ /* 0x000fe2000f8e02ff */
[C---:B------:R-:W-:Y:S02]  /*24100*/  SEL R216, R204.reuse, R216, !P2 ;  /* 0x000000d8ccd87207 */ /* 0x040fe40005000000 */
[----:B------:R-:W-:Y:S01]  /*24110*/  STL [R1+0xd30], R225 ;  /* 0x000d30e101007387 */ /* 0x000fe20000100800 */
[C---:B------:R-:W-:Y:S01]  /*24120*/  SEL R215, R204.reuse, R215, !P2 ;  /* 0x000000d7ccd77207 */ /* 0x040fe20005000000 */
[----:B------:R-:W-:Y:S02]  /*24130*/  IMAD R219, R219, UR76, RZ ;  /* 0x0000004cdbdb7c24 */ /* 0x000fe4000f8e02ff */
[----:B------:R-:W-:Y:S01]  /*24140*/  STL [R1+0xd34], R224 ;  /* 0x000d34e001007387 */ /* 0x000fe20000100800 */
[----:B------:R-:W-:Y:S01]  /*24150*/  SEL R214, R204, R214, !P2 ;  /* 0x000000d6ccd67207 */ /* 0x000fe20005000000 */
[----:B------:R-:W-:-:S02]  /*24160*/  IMAD R218, R218, UR76, RZ ;  /* 0x0000004cdada7c24 */ /* 0x000fc4000f8e02ff */
[----:B------:R-:W4:Y:S01]  /*24170*/  LDL R241, [R1+0x47cc] ;  /* 0x0047cc0001f17983 */ /* 0x000f220000100800 */
[C---:B------:R-:W-:Y:S01]  /*24180*/  SEL R213, R204.reuse, R213, !P2 ;  /* 0x000000d5ccd57207 */ /* 0x040fe20005000000 */
[----:B------:R-:W-:Y:S02]  /*24190*/  IMAD R217, R217, UR76, RZ ;  /* 0x0000004cd9d97c24 */ /* 0x000fe4000f8e02ff */
[----:B------:R-:W-:Y:S01]  /*241a0*/  STL [R1+0xd38], R223 ;  /* 0x000d38df01007387 */ /* 0x000fe20000100800 */
[----:B------:R-:W-:-:S03]  /*241b0*/  SEL R212, R204, R212, !P2 ;  /* 0x000000d4ccd47207 */ /* 0x000fc60005000000 */
[----:B------:R-:W-:Y:S01]  /*241c0*/  STL [R1+0xd4c], R222 ;  /* 0x000d4cde01007387 */ /* 0x000fe20000100800 */
[----:B------:R-:W-:-:S03]  /*241d0*/  IMAD R216, R216, UR76, RZ ;  /* 0x0000004cd8d87c24 */ /* 0x000fc6000f8e02ff */
[----:B------:R-:W-:Y:S01]  /*241e0*/  STL [R1+0xd54], R221 ;  /* 0x000d54dd01007387 */ /* 0x000fe20000100800 */
[C---:B------:R-:W-:Y:S01]  /*241f0*/  SEL R211, R204.reuse, R211, !P2 ;  /* 0x000000d3ccd37207 */ /* 0x040fe20005000000 */
[----:B------:R-:W-:Y:S02]  /*24200*/  IMAD R215, R215, UR76, RZ ;  /* 0x0000004cd7d77c24 */ /* 0x000fe4000f8e02ff */
[----:B------:R-:W-:Y:S01]  /*24210*/  STL [R1+0xd5c], R220 ;  /* 0x000d5cdc01007387 */ /* 0x000fe20000100800 */
[----:B------:R-:W-:Y:S01]  /*24220*/  SEL R210, R204, R210, !P2 ;  /* 0x000000d2ccd27207 */ /* 0x000fe20005000000 */
[----:B------:R-:W-:Y:S02]  /*24230*/  IMAD R214, R214, UR76, RZ ;  /* 0x0000004cd6d67c24 */ /* 0x000fe4000f8e02ff */
[----:B------:R-:W4:Y:S01]  /*24240*/  LDL R243, [R1+0x47c8] ;  /* 0x0047c80001f37983 */ /* 0x000f220000100800 */
[----:B------:R-:W-:-:S03]  /*24250*/  IMAD R213, R213, UR76, RZ ;  /* 0x0000004cd5d57c24 */ /* 0x000fc6000f8e02ff */
[----:B------:R-:W-:Y:S01]  /*24260*/  STL [R1+0xd60], R219 ;  /* 0x000d60db01007387 */ /* 0x000fe20000100800 */
[----:B------:R-:W-:-:S03]  /*24270*/  IMAD R212, R212, UR76, RZ ;  /* 0x0000004cd4d47c24 */ /* 0x000fc6000f8e02ff */
[----:B------:R-:W-:Y:S01]  /*24280*/  STL [R1+0xd64], R218 ;  /* 0x000d64da01007387 */ /* 0x000fe20000100800 */
[----:B------:R-:W-:-:S03]  /*24290*/  IMAD R211, R211, UR76, RZ ;  /* 0x0000004cd3d37c24 */ /* 0x000fc6000f8e02ff */
[----:B------:R-:W-:Y:S01]  /*242a0*/  STL [R1+0xd68], R217 ;  /* 0x000d68d901007387 */ /* 0x000fe20000100800 */
[----:B------:R-:W-:-:S03]  /*242b0*/  IMAD R210, R210, UR76, RZ ;  /* 0x0000004cd2d27c24 */ /* 0x000fc6000f8e02ff */
[----:B------:R-:W4:Y:S04]  /*242c0*/  LDL R248, [R1+0x47c4] ;  /* 0x0047c40001f87983 */ /* 0x000f280000100800 */
[----:B------:R-:W-:Y:S04]  /*242d0*/  STL [R1+0xd7c], R216 ;  /* 0x000d7cd801007387 */ /* 0x000fe80000100800 */
[----:B------:R-:W-:Y:S04]  /*242e0*/  STL [R1+0xd84], R215 ;  /* 0x000d84d701007387 */ /* 0x000fe80000100800 */
[----:B------:R-:W-:Y:S01]  /*242f0*/  STL [R1+0xd8c], R214 ;  /* 0x000d8cd601007387 */ /* 0x000fe20000100800 */
[----:B------:R-:W-:-:S03]  /*24300*/  SEL R209, R204, R209, !P2 ;  /* 0x000000d1ccd17207 */ /* 0x000fc60005000000 */
[----:B------:R-:W-:Y:S04]  /*24310*/  STL [R1+0xd90], R213 ;  /* 0x000d90d501007387 */ /* 0x000fe80000100800 */
[----:B------:R-:W4:Y:S04]  /*24320*/  LDL R249, [R1+0x47c0] ;  /* 0x0047c00001f97983 */ /* 0x000f280000100800 */
[----:B------:R-:W-:Y:S04]  /*24330*/  STL [R1+0xd94], R212 ;  /* 0x000d94d401007387 */ /* 0x000fe80000100800 */
[----:B------:R-:W-:Y:S04]  /*24340*/  STL [R1+0xd98], R211 ;  /* 0x000d98d301007387 */ /* 0x000fe80000100800 */
[----:B------:R1:W-:Y:S01]  /*24350*/  STL [R1+0xdac], R210 ;  /* 0x000dacd201007387 */ /* 0x0003e20000100800 */
[----:B------:R-:W-:-:S03]  /*24360*/  SEL R208, R204, R208, !P2 ;  /* 0x000000d0ccd07207 */ /* 0x000fc60005000000 */
[----:B------:R-:W4:Y:S01]  /*24370*/  LDL R251, [R1+0x47bc] ;  /* 0x0047bc0001fb7983 */ /* 0x000f220000100800 */
[----:B------:R-:W-:Y:S02]  /*24380*/  IMAD R209, R209, UR76, RZ ;  /* 0x0000004cd1d17c24 */ /* 0x000fe4000f8e02ff */
[----:B------:R-:W-:-:S03]  /*24390*/  IMAD R208, R208, UR76, RZ ;  /* 0x0000004cd0d07c24 */ /* 0x000fc6000f8e02ff */
[----:B------:R1:W-:Y:S02]  /*243a0*/  STL [R1+0xdb4], R209 ;  /* 0x000db4d101007387 */ /* 0x0003e40000100800 */
[----:B-1----:R-:W-:Y:S02]  /*243b0*/  IMAD R210, R234, UR76, RZ ;  /* 0x0000004cead27c24 */ /* 0x002fe4000f8e02ff */
[----:B------:R1:W-:Y:S01]  /*243c0*/  STL [R1+0xdbc], R208 ;  /* 0x000dbcd001007387 */ /* 0x0003e20000100800 */
[----:B------:R-:W-:-:S05]  /*243d0*/  IMAD R209, R233, UR76, RZ ;  /* 0x0000004ce9d17c24 */ /* 0x000fca000f8e02ff */
[----:B------:R1:W-:Y:S04]  /*243e0*/  STL [R1+0xdc0], R209 ;  /* 0x000dc0d101007387 */ /* 0x0003e80000100800 */
[----:B------:R-:W-:Y:S04]  /*243f0*/  STL [R1+0xdc4], R210 ;  /* 0x000dc4d201007387 */ /* 0x000fe80000100800 */
[----:B------:R-:W4:Y:S01]  /*24400*/  LDL R231, [R1+0x47b8] ;  /* 0x0047b80001e77983 */ /* 0x000f220000100800 */
[----:B------:R-:W-:Y:S01]  /*24410*/  SEL R240, R204, R240, !P2 ;  /* 0x000000f0ccf07207 */ /* 0x000fe20005000000 */
[----:B-1----:R-:W-:-:S02]  /*24420*/  IMAD R208, R235, UR76, RZ ;  /* 0x0000004cebd07c24 */ /* 0x002fc4000f8e02ff */
[----:B--2---:R-:W-:Y:S02]  /*24430*/  @!P1 IMAD.MOV R200, RZ, RZ, -R200 ;  /* 0x000000ffffc89224 */ /* 0x004fe400078e0ac8 */
[----:B------:R-:W-:Y:S01]  /*24440*/  IMAD R209, R240, UR76, RZ ;  /* 0x0000004cf0d17c24 */ /* 0x000fe2000f8e02ff */
[----:B------:R1:W-:Y:S01]  /*24450*/  STL [R1+0xdc8], R208 ;  /* 0x000dc8d001007387 */ /* 0x0003e20000100800 */
[C---:B------:R-:W-:Y:S02]  /*24460*/  SEL R201, R204.reuse, R201, !P2 ;  /* 0x000000c9ccc97207 */ /* 0x040fe40005000000 */
[----:B------:R-:W-:Y:S01]  /*24470*/  SEL R200, R204, R200, !P2 ;  /* 0x000000c8ccc87207 */ /* 0x000fe20005000000 */
[----:B------:R-:W-:Y:S01]  /*24480*/  STL [R1+0xddc], R209 ;  /* 0x000ddcd101007387 */ /* 0x000fe20000100800 */
[----:B-1----:R-:W-:Y:S01]  /*24490*/  IMAD R208, R237, UR76, RZ ;  /* 0x0000004cedd07c24 */ /* 0x002fe2000f8e02ff */
[----:B------:R-:W1:Y:S01]  /*244a0*/  LDCU UR76, c[0x0][0x3b0] ;  /* 0x00007600ff4c77ac */ /* 0x000e620008000800 */
[----:B------:R-:W-:-:S03]  /*244b0*/  IMAD R201, R201, UR69, RZ ;  /* 0x00000045c9c97c24 */ /* 0x000fc6000f8e02ff */
[----:B------:R2:W-:Y:S01]  /*244c0*/  STL [R1+0xde0], R208 ;  /* 0x000de0d001007387 */ /* 0x0005e20000100800 */
[----:B------:R-:W-:Y:S01]  /*244d0*/  IMAD R200, R200, UR68, RZ ;  /* 0x00000044c8c87c24 */ /* 0x000fe2000f8e02ff */
[----:B------:R-:W1:Y:S01]  /*244e0*/  LDCU UR69, c[0x0][0x3b0] ;  /* 0x00007600ff4577ac */ /* 0x000e620008000800 */
[----:B------:R-:W1:Y:S01]  /*244f0*/  LDCU UR68, c[0x0][0x3b0] ;  /* 0x00007600ff4477ac */ /* 0x000e620008000800 */
[----:B--2---:R-:W-:Y:S01]  /*24500*/  IMAD R208, R238, UR70, RZ ;  /* 0x00000046eed07c24 */ /* 0x004fe2000f8e02ff */
[----:B------:R-:W2:Y:S04]  /*24510*/  LDCU UR70, c[0x0][0x3b0] ;  /* 0x00007600ff4677ac */ /* 0x000ea80008000800 */
[----:B------:R-:W-:Y:S04]  /*24520*/  STL [R1+0xdd8], R208 ;  /* 0x000dd8d001007387 */ /* 0x000fe80000100800 */
[----:B------:R-:W-:Y:S04]  /*24530*/  STL [R1+0xdd4], R201 ;  /* 0x000dd4c901007387 */ /* 0x000fe80000100800 */
[----:B------:R-:W-:Y:S01]  /*24540*/  STL [R1+0xdd0], R200 ;  /* 0x000dd0c801007387 */ /* 0x000fe20000100800 */
[----:B---3--:R-:W-:-:S05]  /*24550*/  @!P5 IMAD.MOV R199, RZ, RZ, -R199 ;  /* 0x000000ffffc7d224 */ /* 0x008fca00078e0ac7 */
[----:B------:R-:W-:-:S05]  /*24560*/  SEL R199, R204, R199, !P2 ;  /* 0x000000c7ccc77207 */ /* 0x000fca0005000000 */
[----:B------:R-:W-:Y:S01]  /*24570*/  IMAD R199, R199, UR67, RZ ;  /* 0x00000043c7c77c24 */ /* 0x000fe2000f8e02ff */
[----:B------:R-:W3:Y:S01]  /*24580*/  LDCU UR67, c[0x0][0x3b0] ;  /* 0x00007600ff4377ac */ /* 0x000ee20008000800 */
[----:B----4-:R-:W-:Y:S02]  /*24590*/  ISETP.GE.AND P0, PT, R241, RZ, PT ;  /* 0x000000fff100720c */ /* 0x010fe40003f06270 */
[----:B------:R-:W4:Y:S04]  /*245a0*/  LDL R241, [R1+0x47b4] ;  /* 0x0047b40001f17983 */ /* 0x000f280000100800 */
[----:B------:R-:W-:Y:S07]  /*245b0*/  STL [R1+0xdcc], R199 ;  /* 0x000dccc701007387 */ /* 0x000fee0000100800 */
[----:B------:R-:W-:Y:S01]  /*245c0*/  @!P0 IMAD.MOV R198, RZ, RZ, -R198 ;  /* 0x000000ffffc68224 */ /* 0x000fe200078e0ac6 */
[----:B------:R-:W-:-:S02]  /*245d0*/  ISETP.GE.AND P1, PT, R243, RZ, PT ;  /* 0x000000fff300720c */ /* 0x000fc40003f26270 */
[----:B------:R-:W2:Y:S11]  /*245e0*/  LDL R243, [R1+0x47b0] ;  /* 0x0047b00001f37983 */ /* 0x000eb60000100800 */
[----:B------:R-:W-:Y:S01]  /*245f0*/  @!P1 IMAD.MOV R197, RZ, RZ, -R197 ;  /* 0x000000ffffc59224 */ /* 0x000fe200078e0ac5 */
[----:B------:R-:W-:-:S02]  /*24600*/  ISETP.GE.AND P4, PT, R249, RZ, PT ;  /* 0x000000fff900720c */ /* 0x000fc40003f86270 */
[----:B------:R-:W3:Y:S01]  /*24610*/  LDL R249, [R1+0x47a8] ;  /* 0x0047a80001f97983 */ /* 0x000ee20000100800 */
[----:B------:R-:W-:-:S03]  /*24620*/  ISETP.GE.AND P0, PT, R251, RZ, PT ;  /* 0x000000fffb00720c */ /* 0x000fc60003f06270 */
[----:B------:R-:W3:Y:S01]  /*24630*/  LDL R251, [R1+0x47a4] ;  /* 0x0047a40001fb7983 */ /* 0x000ee20000100800 */
[----:B------:R-:W-:-:S03]  /*24640*/  ISETP.GE.AND P1, PT, R231, RZ, PT ;  /* 0x000000ffe700720c */ /* 0x000fc60003f26270 */
[----:B------:R-:W3:Y:S01]  /*24650*/  LDL R231, [R1+0x47a0] ;  /* 0x0047a00001e77983 */ /* 0x000ee20000100800 */
[----:B------:R-:W-:-:S03]  /*24660*/  ISETP.GE.AND P3, PT, R248, RZ, PT ;  /* 0x000000fff800720c */ /* 0x000fc60003f66270 */
[----:B------:R-:W3:Y:S01]  /*24670*/  LDL R248, [R1+0x47ac] ;  /* 0x0047ac0001f87983 */ /* 0x000ee20000100800 */
[----:B------:R-:W-:Y:S01]  /*24680*/  @!P4 IMAD.MOV R195, RZ, RZ, -R195 ;  /* 0x000000ffffc3c224 */ /* 0x000fe200078e0ac3 */
[C---:B------:R-:W-:Y:S01]  /*24690*/  SEL R198, R204.reuse, R198, !P2 ;  /* 0x000000c6ccc67207 */ /* 0x040fe20005000000 */
[----:B------:R-:W-:Y:S01]  /*246a0*/  @!P0 IMAD.MOV R194, RZ, RZ, -R194 ;  /* 0x000000ffffc28224 */ /* 0x000fe200078e0ac2 */
[----:B------:R-:W-:-:S06]  /*246b0*/  SEL R197, R204, R197, !P2 ;  /* 0x000000c5ccc57207 */ /* 0x000fcc0005000000 */
[----:B------:R-:W-:Y:S01]  /*246c0*/  @!P3 IMAD.MOV R196, RZ, RZ, -R196 ;  /* 0x000000ffffc4b224 */ /* 0x000fe200078e0ac4 */
[----:B------:R-:W-:Y:S01]  /*246d0*/  SEL R195, R204, R195, !P2 ;  /* 0x000000c3ccc37207 */ /* 0x000fe20005000000 */
[----:B------:R-:W-:Y:S01]  /*246e0*/  IMAD R198, R198, UR66, RZ ;  /* 0x00000042c6c67c24 */ /* 0x000fe2000f8e02ff */
[C---:B------:R-:W-:Y:S01]  /*246f0*/  SEL R194, R204.reuse, R194, !P2 ;  /* 0x000000c2ccc27207 */ /* 0x040fe20005000000 */
[----:B------:R-:W-:Y:S01]  /*24700*/  IMAD R197, R197, UR65, RZ ;  /* 0x00000041c5c57c24 */ /* 0x000fe2000f8e02ff */
[----:B------:R-:W-:Y:S01]  /*24710*/  SEL R196, R204, R196, !P2 ;  /* 0x000000c4ccc47207 */ /* 0x000fe20005000000 */
[----:B------:R-:W-:Y:S01]  /*24720*/  IMAD R195, R195, UR63, RZ ;  /* 0x0000003fc3c37c24 */ /* 0x000fe2000f8e02ff */
[----:B------:R-:W-:Y:S01]  /*24730*/  STL [R1+0xdb8], R198 ;  /* 0x000db8c601007387 */ /* 0x000fe20000100800 */
[----:B------:R-:W-:Y:S01]  /*24740*/  IMAD R194, R194, UR62, RZ ;  /* 0x0000003ec2c27c24 */ /* 0x000fe2000f8e02ff */
[----:B------:R-:W1:Y:S01]  /*24750*/  LDCU UR66, c[0x0][0x3b0] ;  /* 0x00007600ff4277ac */ /* 0x000e620008000800 */
[----:B------:R-:W-:Y:S01]  /*24760*/  IMAD R196, R196, UR64, RZ ;  /* 0x00000040c4c47c24 */ /* 0x000fe2000f8e02ff */
[----:B------:R-:W-:Y:S01]  /*24770*/  STL [R1+0xdb0], R197 ;  /* 0x000db0c501007387 */ /* 0x000fe20000100800 */
[----:B------:R-:W-:Y:S01]  /*24780*/  @!P1 IMAD.MOV R193, RZ, RZ, -R193 ;  /* 0x000000ffffc19224 */ /* 0x000fe200078e0ac1 */
[----:B------:R-:W1:Y:S02]  /*24790*/  LDCU UR65, c[0x0][0x3b0] ;  /* 0x00007600ff4177ac */ /* 0x000e640008000800 */
[----:B------:R-:W-:Y:S01]  /*247a0*/  STL [R1+0xda8], R196 ;  /* 0x000da8c401007387 */ /* 0x000fe20000100800 */
[----:B------:R-:W1:Y:S03]  /*247b0*/  LDCU UR64, c[0x0][0x3b0] ;  /* 0x00007600ff4077ac */ /* 0x000e660008000800 */
[----:B------:R-:W-:Y:S01]  /*247c0*/  STL [R1+0xda4], R195 ;  /* 0x000da4c301007387 */ /* 0x000fe20000100800 */
[----:B------:R-:W1:Y:S03]  /*247d0*/  LDCU UR63, c[0x0][0x3b0] ;  /* 0x00007600ff3f77ac */ /* 0x000e660008000800 */
[----:B------:R-:W-:Y:S01]  /*247e0*/  STL [R1+0xda0], R194 ;  /* 0x000da0c201007387 */ /* 0x000fe20000100800 */
[----:B------:R-:W-:Y:S01]  /*247f0*/  SEL R193, R204, R193, !P2 ;  /* 0x000000c1ccc17207 */ /* 0x000fe20005000000 */
[----:B------:R-:W1:Y:S04]  /*24800*/  LDCU UR62, c[0x0][0x3b0] ;  /* 0x00007600ff3e77ac */ /* 0x000e680008000800 */
[----:B------:R-:W-:Y:S01]  /*24810*/  IMAD R193, R193, UR61, RZ ;  /* 0x0000003dc1c17c24 */ /* 0x000fe2000f8e02ff */
[----:B------:R-:W1:Y:S01]  /*24820*/  LDCU UR61, c[0x0][0x3b0] ;  /* 0x00007600ff3d77ac */ /* 0x000e620008000800 */
[----:B----4-:R-:W-:-:S02]  /*24830*/  ISETP.GE.AND P0, PT, R241, RZ, PT ;  /* 0x000000fff100720c */ /* 0x010fc40003f06270 */
[----:B------:R-:W4:Y:S04]  /*24840*/  LDL R241, [R1+0x479c] ;  /* 0x00479c0001f17983 */ /* 0x000f280000100800 */
[----:B------:R-:W-:Y:S07]  /*24850*/  STL [R1+0xd9c], R193 ;  /* 0x000d9cc101007387 */ /* 0x000fee0000100800 */
[----:B------:R-:W-:Y:S01]  /*24860*/  @!P0 IMAD.MOV R192, RZ, RZ, -R192 ;  /* 0x000000ffffc08224 */ /* 0x000fe200078e0ac0 */
[----:B--2---:R-:W-:-:S02]  /*24870*/  ISETP.GE.AND P1, PT, R243, RZ, PT ;  /* 0x000000fff300720c */ /* 0x004fc40003f26270 */
[----:B------:R-:W2:Y:S11]  /*24880*/  LDL R243, [R1+0x4798] ;  /* 0x0047980001f37983 */ /* 0x000eb60000100800 */
[----:B------:R-:W-:Y:S01]  /*24890*/  @!P1 IMAD.MOV R191, RZ, RZ, -R191 ;  /* 0x000000ffffbf9224 */ /* 0x000fe200078e0abf */
[----:B---3--:R-:W-:-:S02]  /*248a0*/  ISETP.GE.AND P4, PT, R249, RZ, PT ;  /* 0x000000fff900720c */ /* 0x008fc40003f86270 */
        /* <DEDUP_REMOVED lines=299> */
[----:B------:R-:W-:Y:S02]  /*25b60*/  ISETP.GE.AND P3, PT, R248, RZ, PT ;  /* 0x000000fff800720c */ /* 0x000fe40003f66270 */
[----:B------:R-:W-:Y:S01]  /*25b70*/  @!P4 IMAD.MOV R147, RZ, RZ, -R147 ;  /* 0x000000ffff93c224 */ /* 0x000fe200078e0a93 */
[----:B------:R-:W3:Y:S02]  /*25b80*/  LDL R248, [R1+0x46ec] ;  /* 0x0046ec0001f87983 */ /* 0x000ee40000100800 */
[----:B------:R-:W-:Y:S01]  /*25b90*/  @!P0 IMAD.MOV R146, RZ, RZ, -R146 ;  /* 0x000000ffff928224 */ /* 0x000fe200078e0a92 */
[C---:B------:R-:W-:Y:S02]  /*25ba0*/  SEL R150, R204.reuse, R150, !P2 ;  /* 0x00000096cc967207 */ /* 0x040fe40005000000 */
[----:B------:R-:W-:-:S05]  /*25bb0*/  SEL R149, R204, R149, !P2 ;  /* 0x00000095cc957207 */ /* 0x000fca0005000000 */
        /* <DEDUP_REMOVED lines=41> */
[----:B------:R-:W-:Y:S02]  /*25e50*/  SEL R143, R204, R143, !P2 ;  /* 0x0000008fcc8f7207 */ /* 0x000fe40005000000 */
[----:B------:R-:W-:-:S04]  /*25e60*/  @!P1 IMAD.MOV R139, RZ, RZ, -R139 ;  /* 0x000000ffff8b9224 */ /* 0x000fc800078e0a8b */
[----:B------:R-:W-:Y:S01]  /*25e70*/  @!P3 IMAD.MOV R142, RZ, RZ, -R142 ;  /* 0x000000ffff8eb224 */ /* 0x000fe200078e0a8e */
[----:B------:R-:W-:Y:S01]  /*25e80*/  SEL R141, R204, R141, !P2 ;  /* 0x0000008dcc8d7207 */ /* 0x000fe20005000000 */
[----:B------:R-:W-:Y:S01]  /*25e90*/  IMAD R144, R144, UR11, RZ ;  /* 0x0000000b90907c24 */ /* 0x000fe2000f8e02ff */
[C---:B------:R-:W-:Y:S01]  /*25ea0*/  SEL R140, R204.reuse, R140, !P2 ;  /* 0x0000008ccc8c7207 */ /* 0x040fe20005000000 */
[----:B------:R-:W-:Y:S01]  /*25eb0*/  IMAD R143, R143, UR10, RZ ;  /* 0x0000000a8f8f7c24 */ /* 0x000fe2000f8e02ff */
[C---:B------:R-:W-:Y:S02]  /*25ec0*/  SEL R142, R204.reuse, R142, !P2 ;  /* 0x0000008ecc8e7207 */ /* 0x040fe40005000000 */
[----:B------:R-:W-:Y:S01]  /*25ed0*/  SEL R139, R204, R139, !P2 ;  /* 0x0000008bcc8b7207 */ /* 0x000fe20005000000 */
[----:B------:R-:W-:Y:S01]  /*25ee0*/  IMAD R141, R141, UR8, RZ ;  /* 0x000000088d8d7c24 */ /* 0x000fe2000f8e02ff */
[----:B------:R-:W-:Y:S01]  /*25ef0*/  STL [R1+0x64], R144 ;  /* 0x0000649001007387 */ /* 0x000fe20000100800 */
[----:B------:R-:W-:Y:S01]  /*25f00*/  IMAD R142, R142, UR9, RZ ;  /* 0x000000098e8e7c24 */ /* 0x000fe2000f8e02ff */
[----:B------:R-:W1:Y:S01]  /*25f10*/  LDCU UR11, c[0x0][0x3b0] ;  /* 0x00007600ff0b77ac */ /* 0x000e620008000800 */
[----:B------:R-:W-:Y:S01]  /*25f20*/  IMAD R140, R140, UR75, RZ ;  /* 0x0000004b8c8c7c24 */ /* 0x000fe2000f8e02ff */
[----:B------:R-:W-:Y:S01]  /*25f30*/  STL [R1+0x5c], R143 ;  /* 0x00005c8f01007387 */ /* 0x000fe20000100800 */
[----:B------:R-:W-:Y:S01]  /*25f40*/  IMAD R139, R139, UR6, RZ ;  /* 0x000000068b8b7c24 */ /* 0x000fe2000f8e02ff */
[----:B------:R-:W1:Y:S02]  /*25f50*/  LDCU UR6, c[0x0][0x3b0] ;  /* 0x00007600ff0677ac */ /* 0x000e640008000800 */
[----:B------:R1:W-:Y:S01]  /*25f60*/  STL [R1+0x58], R142 ;  /* 0x0000588e01007387 */ /* 0x0003e20000100800 */
[----:B------:R-:W1:Y:S03]  /*25f70*/  LDCU UR10, c[0x0][0x3b0] ;  /* 0x00007600ff0a77ac */ /* 0x000e660008000800 */
[----:B------:R-:W-:Y:S01]  /*25f80*/  STL [R1+0x50], R141 ;  /* 0x0000508d01007387 */ /* 0x000fe20000100800 */
[----:B------:R-:W1:Y:S03]  /*25f90*/  LDCU UR75, c[0x0][0x3b0] ;  /* 0x00007600ff4b77ac */ /* 0x000e660008000800 */
[----:B------:R1:W-:Y:S01]  /*25fa0*/  STL [R1+0x4c], R140 ;  /* 0x00004c8c01007387 */ /* 0x0003e20000100800 */
[----:B------:R-:W1:Y:S01]  /*25fb0*/  LDCU UR8, c[0x0][0x3b0] ;  /* 0x00007600ff0877ac */ /* 0x000e620008000800 */
        /* <DEDUP_REMOVED lines=11> */
[----:B------:R-:W4:Y:S01]  /*26070*/  LDL R251, [R1+0x46bc] ;  /* 0x0046bc0001fb7983 */ /* 0x000f220000100800 */
[----:B------:R-:W-:-:S03]  /*26080*/  ISETP.GE.AND P1, PT, R231, RZ, PT ;  /* 0x000000ffe700720c */ /* 0x000fc60003f26270 */
[----:B------:R-:W4:Y:S01]  /*26090*/  LDL R231, [R1+0x46b0] ;  /* 0x0046b00001e77983 */ /* 0x000f220000100800 */
[----:B------:R-:W-:Y:S02]  /*260a0*/  ISETP.GE.AND P3, PT, R248, RZ, PT ;  /* 0x000000fff800720c */ /* 0x000fe40003f66270 */
[----:B------:R-:W-:Y:S01]  /*260b0*/  @!P4 IMAD.MOV R135, RZ, RZ, -R135 ;  /* 0x000000ffff87c224 */ /* 0x000fe200078e0a87 */
[C---:B------:R-:W-:Y:S02]  /*260c0*/  SEL R138, R204.reuse, R138, !P2 ;  /* 0x0000008acc8a7207 */ /* 0x040fe40005000000 */
[----:B------:R-:W-:Y:S01]  /*260d0*/  @!P0 IMAD.MOV R134, RZ, RZ, -R134 ;  /* 0x000000ffff868224 */ /* 0x000fe200078e0a86 */
[C---:B------:R-:W-:Y:S01]  /*260e0*/  SEL R137, R204.reuse, R137, !P2 ;  /* 0x00000089cc897207 */ /* 0x040fe20005000000 */
[----:B------:R-:W4:Y:S01]  /*260f0*/  LDL R248, [R1+0x46b4] ;  /* 0x0046b40001f87983 */ /* 0x000f220000100800 */
[----:B------:R-:W-:Y:S01]  /*26100*/  SEL R135, R204, R135, !P2 ;  /* 0x00000087cc877207 */ /* 0x000fe20005000000 */
[----:B------:R-:W-:-:S04]  /*26110*/  @!P1 IMAD.MOV R133, RZ, RZ, -R133 ;  /* 0x000000ffff859224 */ /* 0x000fc800078e0a85 */
        /* <DEDUP_REMOVED lines=11> */
[----:B------:R1:W-:Y:S01]  /*261d0*/  STL [R1+0x38], R137 ;  /* 0x0000388901007387 */ /* 0x0003e20000100800 */
[----:B------:R-:W-:Y:S01]  /*261e0*/  IMAD R133, R133, UR40, RZ ;  /* 0x0000002885857c24 */ /* 0x000fe2000f8e02ff */
[----:B------:R-:W1:Y:S02]  /*261f0*/  LDCU UR73, c[0x0][0x3b0] ;  /* 0x00007600ff4977ac */ /* 0x000e640008000800 */
[----:B------:R1:W-:Y:S01]  /*26200*/  STL [R1+0x34], R136 ;  /* 0x0000348801007387 */ /* 0x0003e20000100800 */
[----:B------:R-:W1:Y:S03]  /*26210*/  LDCU UR71, c[0x0][0x3b0] ;  /* 0x00007600ff4777ac */ /* 0x000e660008000800 */
[----:B------:R1:W-:Y:S01]  /*26220*/  STL [R1+0x2c], R135 ;  /* 0x00002c8701007387 */ /* 0x0003e20000100800 */
[----:B------:R-:W1:Y:S03]  /*26230*/  LDCU UR74, c[0x0][0x3b0] ;  /* 0x00007600ff4a77ac */ /* 0x000e660008000800 */
[----:B------:R1:W-:Y:S01]  /*26240*/  STL [R1+0x24], R134 ;  /* 0x0000248601007387 */ /* 0x0003e20000100800 */
[----:B------:R-:W1:Y:S01]  /*26250*/  LDCU UR5, c[0x0][0x3b0] ;  /* 0x00007600ff0577ac */ /* 0x000e620008000800 */
[----:B------:R-:W1:Y:S01]  /*26260*/  LDCU UR40, c[0x0][0x3b0] ;  /* 0x00007600ff2877ac */ /* 0x000e620008000800 */
[----:B--2---:R-:W-:-:S13]  /*26270*/  ISETP.GE.AND P1, PT, R243, RZ, PT ;  /* 0x000000fff300720c */ /* 0x004fda0003f26270 */
[----:B------:R-:W-:Y:S01]  /*26280*/  @!P1 IMAD.MOV R131, RZ, RZ, -R131 ;  /* 0x000000ffff839224 */ /* 0x000fe200078e0a83 */
[----:B---3--:R-:W-:Y:S02]  /*26290*/  ISETP.GE.AND P4, PT, R249, RZ, PT ;  /* 0x000000fff900720c */ /* 0x008fe40003f86270 */
[----:B----4-:R-:W-:Y:S02]  /*262a0*/  ISETP.GE.AND P3, PT, R251, RZ, PT ;  /* 0x000000fffb00720c */ /* 0x010fe40003f66270 */
[----:B------:R-:W2:Y:S04]  /*262b0*/  LDL R251, [R1+0x46ac] ;  /* 0x0046ac0001fb7983 */ /* 0x000ea80000100800 */
[----:B------:R3:W-:Y:S04]  /*262c0*/  STL [R1+0x20], R133 ;  /* 0x0000208501007387 */ /* 0x0007e80000100800 */
[----:B------:R-:W4:Y:S01]  /*262d0*/  LDL R249, [R1+0x48ac] ;  /* 0x0048ac0001f97983 */ /* 0x000f220000100800 */
[----:B------:R-:W-:-:S02]  /*262e0*/  ISETP.GE.AND P1, PT, R231, RZ, PT ;  /* 0x000000ffe700720c */ /* 0x000fc40003f26270 */
[----:B------:R-:W-:Y:S01]  /*262f0*/  ISETP.GE.AND P0, PT, R241, RZ, PT ;  /* 0x000000fff100720c */ /* 0x000fe20003f06270 */
[----:B------:R-:W2:Y:S01]  /*26300*/  LDL R231, [R1+0x4d04] ;  /* 0x004d040001e77983 */ /* 0x000ea20000100800 */
[----:B------:R-:W-:-:S03]  /*26310*/  @!P3 IMAD.MOV R130, RZ, RZ, -R130 ;  /* 0x000000ffff82b224 */ /* 0x000fc600078e0a82 */
[----:B------:R-:W3:Y:S01]  /*26320*/  LDL R241, [R1+0x4ce4] ;  /* 0x004ce40001f17983 */ /* 0x000ee20000100800 */
[----:B------:R-:W-:-:S03]  /*26330*/  SEL R131, R204, R131, !P2 ;  /* 0x00000083cc837207 */ /* 0x000fc60005000000 */
[----:B------:R-:W3:Y:S04]  /*26340*/  LDL R243, [R1+0x4cf0] ;  /* 0x004cf00001f37983 */ /* 0x000ee80000100800 */
[----:B------:R-:W-:Y:S01]  /*26350*/  @!P0 IMAD.MOV R132, RZ, RZ, -R132 ;  /* 0x000000ffff848224 */ /* 0x000fe200078e0a84 */
[----:B------:R-:W-:-:S04]  /*26360*/  SEL R130, R204, R130, !P2 ;  /* 0x00000082cc827207 */ /* 0x000fc80005000000 */
[----:B------:R-:W-:Y:S01]  /*26370*/  SEL R132, R204, R132, !P2 ;  /* 0x00000084cc847207 */ /* 0x000fe20005000000 */
[----:B-1----:R-:W-:Y:S01]  /*26380*/  IMAD R131, R131, UR76, RZ ;  /* 0x0000004c83837c24 */ /* 0x002fe2000f8e02ff */
[----:B------:R-:W-:Y:S01]  /*26390*/  ISETP.GE.AND P0, PT, R248, RZ, PT ;  /* 0x000000fff800720c */ /* 0x000fe20003f06270 */
[----:B------:R-:W-:Y:S01]  /*263a0*/  IMAD R130, R130, UR70, RZ ;  /* 0x0000004682827c24 */ /* 0x000fe2000f8e02ff */
[----:B------:R-:W3:Y:S01]  /*263b0*/  LDL R248, [R1+0x4ce8] ;  /* 0x004ce80001f87983 */ /* 0x000ee20000100800 */
[----:B------:R-:W-:Y:S01]  /*263c0*/  IMAD R132, R132, UR41, RZ ;  /* 0x0000002984847c24 */ /* 0x000fe2000f8e02ff */
[----:B------:R-:W1:Y:S01]  /*263d0*/  LDCU UR41, c[0x0][0x3b0] ;  /* 0x00007600ff2977ac */ /* 0x000e620008000800 */
[----:B------:R-:W-:-:S03]  /*263e0*/  @!P1 IMAD.MOV R127, RZ, RZ, -R127 ;  /* 0x000000ffff7f9224 */ /* 0x000fc600078e0a7f */
[----:B------:R1:W-:Y:S01]  /*263f0*/  STL [R1+0x18], R132 ;  /* 0x0000188401007387 */ /* 0x0003e20000100800 */
[----:B------:R-:W-:Y:S01]  /*26400*/  @!P4 IMAD.MOV R129, RZ, RZ, -R129 ;  /* 0x000000ffff81c224 */ /* 0x000fe200078e0a81 */
[----:B------:R-:W1:Y:S02]  /*26410*/  LDCU UR70, c[0x0][0x3b0] ;  /* 0x00007600ff4677ac */ /* 0x000e640008000800 */
[----:B------:R1:W-:Y:S04]  /*26420*/  STL [R1+0x14], R131 ;  /* 0x0000148301007387 */ /* 0x0003e80000100800 */
[----:B------:R1:W-:Y:S04]  /*26430*/  STL [R1+0xc], R130 ;  /* 0x00000c8201007387 */ /* 0x0003e80000100800 */
[----:B------:R-:W3:Y:S04]  /*26440*/  LDL R229, [R1+0x4cf8] ;  /* 0x004cf80001e57983 */ /* 0x000ee80000100800 */
[----:B------:R-:W3:Y:S01]  /*26450*/  LDL R230, [R1+0x4cfc] ;  /* 0x004cfc0001e67983 */ /* 0x000ee20000100800 */
[----:B------:R-:W-:-:S03]  /*26460*/  @!P0 IMAD.MOV R128, RZ, RZ, -R128 ;  /* 0x000000ffff808224 */ /* 0x000fc600078e0a80 */
[----:B------:R-:W3:Y:S04]  /*26470*/  LDL R232, [R1+0x4d10] ;  /* 0x004d100001e87983 */ /* 0x000ee80000100800 */
[----:B------:R-:W3:Y:S04]  /*26480*/  LDL R239, [R1+0x4d20] ;  /* 0x004d200001ef7983 */ /* 0x000ee80000100800 */
[----:B------:R-:W3:Y:S04]  /*26490*/  LDL R227, [R1+0x4e84] ;  /* 0x004e840001e37983 */ /* 0x000ee80000100800 */
[----:B------:R-:W3:Y:S04]  /*264a0*/  LDL R226, [R1+0x4e90] ;  /* 0x004e900001e27983 */ /* 0x000ee80000100800 */
[----:B------:R-:W3:Y:S04]  /*264b0*/  LDL R228, [R1+0x4e74] ;  /* 0x004e740001e47983 */ /* 0x000ee80000100800 */
[----:B------:R-:W3:Y:S04]  /*264c0*/  LDL R225, [R1+0x4cc4] ;  /* 0x004cc40001e17983 */ /* 0x000ee80000100800 */
[----:B------:R-:W3:Y:S01]  /*264d0*/  LDL R224, [R1+0x4cc8] ;  /* 0x004cc80001e07983 */ /* 0x000ee20000100800 */
[----:B----4-:R-:W-:-:S13]  /*264e0*/  ISETP.GE.AND P1, PT, R249, RZ, PT ;  /* 0x000000fff900720c */ /* 0x010fda0003f26270 */
[----:B------:R-:W-:Y:S01]  /*264f0*/  @!P1 IMAD.MOV R125, RZ, RZ, -R125 ;  /* 0x000000ffff7d9224 */ /* 0x000fe200078e0a7d */
[----:B--2---:R-:W-:Y:S02]  /*26500*/  ISETP.GE.AND P1, PT, R231, RZ, PT ;  /* 0x000000ffe700720c */ /* 0x004fe40003f26270 */
[----:B------:R-:W2:Y:S01]  /*26510*/  LDL R231, [R1+0x4d1c] ;  /* 0x004d1c0001e77983 */ /* 0x000ea20000100800 */
[----:B------:R-:W-:Y:S02]  /*26520*/  ISETP.GE.AND P0, PT, R251, RZ, PT ;  /* 0x000000fffb00720c */ /* 0x000fe40003f06270 */
[----:B---3--:R-:W-:Y:S02]  /*26530*/  ISETP.GE.AND P4, PT, R241, RZ, PT ;  /* 0x000000fff100720c */ /* 0x008fe40003f86270 */
[----:B------:R-:W3:Y:S09]  /*26540*/  LDL R241, [R1+0x4d24] ;  /* 0x004d240001f17983 */ /* 0x000ef20000100800 */
[----:B------:R-:W-:Y:S01]  /*26550*/  @!P0 IMAD.MOV R126, RZ, RZ, -R126 ;  /* 0x000000ffff7e8224 */ /* 0x000fe200078e0a7e */
[----:B------:R-:W-:Y:S01]  /*26560*/  ISETP.GE.AND P0, PT, R243, RZ, PT ;  /* 0x000000fff300720c */ /* 0x000fe20003f06270 */
[----:B------:R-:W-:-:S12]  /*26570*/  @!P1 IMAD.MOV R121, RZ, RZ, -R121 ;  /* 0x000000ffff799224 */ /* 0x000fd800078e0a79 */
[----:B------:R-:W-:Y:S01]  /*26580*/  @!P0 IMAD.MOV R122, RZ, RZ, -R122 ;  /* 0x000000ffff7a8224 */ /* 0x000fe200078e0a7a */
[----:B------:R-:W-:Y:S02]  /*26590*/  ISETP.GE.AND P0, PT, R229, RZ, PT ;  /* 0x000000ffe500720c */ /* 0x000fe40003f06270 */
[----:B------:R-:W4:Y:S01]  /*265a0*/  LDL R229, [R1+0x4d38] ;  /* 0x004d380001e57983 */ /* 0x000f220000100800 */
[----:B------:R-:W-:-:S03]  /*265b0*/  ISETP.GE.AND P1, PT, R230, RZ, PT ;  /* 0x000000ffe600720c */ /* 0x000fc60003f26270 */
[----:B------:R-:W4:Y:S10]  /*265c0*/  LDL R230, [R1+0x4d34] ;  /* 0x004d340001e67983 */ /* 0x000f340000100800 */
[----:B------:R-:W-:Y:S01]  /*265d0*/  @!P1 IMAD.MOV R119, RZ, RZ, -R119 ;  /* 0x000000ffff779224 */ /* 0x000fe200078e0a77 */
[----:B--2---:R-:W-:-:S02]  /*265e0*/  ISETP.GE.AND P1, PT, R231, RZ, PT ;  /* 0x000000ffe700720c */ /* 0x004fc40003f26270 */
[----:B------:R-:W2:Y:S01]  /*265f0*/  LDL R231, [R1+0x4d60] ;  /* 0x004d600001e77983 */ /* 0x000ea20000100800 */
[----:B------:R-:W-:Y:S01]  /*26600*/  @!P0 IMAD.MOV R120, RZ, RZ, -R120 ;  /* 0x000000ffff788224 */ /* 0x000fe200078e0a78 */
[----:B---3--:R-:W-:Y:S02]  /*26610*/  ISETP.GE.AND P0, PT, R241, RZ, PT ;  /* 0x000000fff100720c */ /* 0x008fe40003f06270 */
[----:B------:R-:W3:Y:S07]  /*26620*/  LDL R241, [R1+0x4d44] ;  /* 0x004d440001f17983 */ /* 0x000eee0000100800 */
[----:B------:R-:W-:-:S04]  /*26630*/  @!P1 IMAD.MOV R115, RZ, RZ, -R115 ;  /* 0x000000ffff739224 */ /* 0x000fc800078e0a73 */
[----:B------:R-:W-:Y:S01]  /*26640*/  @!P0 IMAD.MOV R116, RZ, RZ, -R116 ;  /* 0x000000ffff748224 */ /* 0x000fe200078e0a74 */
[----:B----4-:R-:W-:Y:S02]  /*26650*/  ISETP.GE.AND P0, PT, R229, RZ, PT ;  /* 0x000000ffe500720c */ /* 0x010fe40003f06270 */
[----:B------:R-:W4:Y:S01]  /*26660*/  LDL R229, [R1+0x4d5c] ;  /* 0x004d5c0001e57983 */ /* 0x000f220000100800 */
[----:B------:R-:W-:-:S03]  /*26670*/  ISETP.GE.AND P1, PT, R230, RZ, PT ;  /* 0x000000ffe600720c */ /* 0x000fc60003f26270 */
[----:B------:R-:W4:Y:S10]  /*26680*/  LDL R230, [R1+0x4d64] ;  /* 0x004d640001e67983 */ /* 0x000f340000100800 */
[----:B------:R-:W-:Y:S01]  /*26690*/  @!P1 IMAD.MOV R113, RZ, RZ, -R113 ;  /* 0x000000ffff719224 */ /* 0x000fe200078e0a71 */
[----:B------:R-:W-:-:S02]  /*266a0*/  ISETP.GE.AND P3, PT, R248, RZ, PT ;  /* 0x000000fff800720c */ /* 0x000fc40003f66270 */
[----:B--2---:R-:W-:Y:S02]  /*266b0*/  ISETP.GE.AND P1, PT, R231, RZ, PT ;  /* 0x000000ffe700720c */ /* 0x004fe40003f26270 */
[----:B------:R-:W2:Y:S09]  /*266c0*/  LDL R231, [R1+0x4d78] ;  /* 0x004d780001e77983 */ /* 0x000eb20000100800 */
[----:B------:R-:W-:Y:S01]  /*266d0*/  @!P3 IMAD.MOV R124, RZ, RZ, -R124 ;  /* 0x000000ffff7cb224 */ /* 0x000fe200078e0a7c */
[----:B------:R-:W-:-:S02]  /*266e0*/  ISETP.GE.AND P3, PT, R232, RZ, PT ;  /* 0x000000ffe800720c */ /* 0x000fc40003f66270 */
[----:B------:R-:W2:Y:S01]  /*266f0*/  LDL R232, [R1+0x4d48] ;  /* 0x004d480001e87983 */ /* 0x000ea20000100800 */
[----:B------:R-:W-:Y:S01]  /*26700*/  @!P0 IMAD.MOV R114, RZ, RZ, -R114 ;  /* 0x000000ffff728224 */ /* 0x000fe200078e0a72 */
[----:B---3--:R-:W-:Y:S01]  /*26710*/  ISETP.GE.AND P0, PT, R241, RZ, PT ;  /* 0x000000fff100720c */ /* 0x008fe20003f06270 */
[----:B------:R-:W-:Y:S01]  /*26720*/  @!P4 IMAD.MOV R123, RZ, RZ, -R123 ;  /* 0x000000ffff7bc224 */ /* 0x000fe200078e0a7b */
[----:B------:R-:W3:Y:S01]  /*26730*/  LDL R241, [R1+0x4ea0] ;  /* 0x004ea00001f17983 */ /* 0x000ee20000100800 */
[----:B------:R-:W-:-:S03]  /*26740*/  ISETP.GE.AND P4, PT, R239, RZ, PT ;  /* 0x000000ffef00720c */ /* 0x000fc60003f86270 */
[----:B------:R-:W3:Y:S01]  /*26750*/  LDL R239, [R1+0x4d4c] ;  /* 0x004d4c0001ef7983 */ /* 0x000ee20000100800 */
[----:B------:R-:W-:-:S06]  /*26760*/  @!P1 IMAD.MOV R109, RZ, RZ, -R109 ;  /* 0x000000ffff6d9224 */ /* 0x000fcc00078e0a6d */
[----:B------:R-:W-:Y:S01]  /*26770*/  @!P0 IMAD.MOV R110, RZ, RZ, -R110 ;  /* 0x000000ffff6e8224 */ /* 0x000fe200078e0a6e */
[----:B----4-:R-:W-:Y:S02]  /*26780*/  ISETP.GE.AND P0, PT, R229, RZ, PT ;  /* 0x000000ffe500720c */ /* 0x010fe40003f06270 */
[----:B------:R-:W4:Y:S01]  /*26790*/  LDL R229, [R1+0x4d8c] ;  /* 0x004d8c0001e57983 */ /* 0x000f220000100800 */
[----:B------:R-:W-:-:S03]  /*267a0*/  ISETP.GE.AND P1, PT, R230, RZ, PT ;  /* 0x000000ffe600720c */ /* 0x000fc60003f26270 */
[----:B------:R-:W4:Y:S07]  /*267b0*/  LDL R230, [R1+0x4d98] ;  /* 0x004d980001e67983 */ /* 0x000f2e0000100800 */
[----:B------:R-:W-:Y:S01]  /*267c0*/  @!P0 IMAD.MOV R108, RZ, RZ, -R108 ;  /* 0x000000ffff6c8224 */ /* 0x000fe200078e0a6c */
[----:B--2---:R-:W-:Y:S02]  /*267d0*/  ISETP.GE.AND P0, PT, R231, RZ, PT ;  /* 0x000000ffe700720c */ /* 0x004fe40003f06270 */
[----:B------:R-:W2:Y:S01]  /*267e0*/  LDL R231, [R1+0x4dbc] ;  /* 0x004dbc0001e77983 */ /* 0x000ea20000100800 */
[----:B------:R-:W-:Y:S01]  /*267f0*/  @!P3 IMAD.MOV R118, RZ, RZ, -R118 ;  /* 0x000000ffff76b224 */ /* 0x000fe200078e0a76 */
[----:B------:R-:W-:-:S02]  /*26800*/  ISETP.GE.AND P3, PT, R232, RZ, PT ;  /* 0x000000ffe800720c */ /* 0x000fc40003f66270 */
[----:B------:R-:W2:Y:S01]  /*26810*/  LDL R232, [R1+0x4d74] ;  /* 0x004d740001e87983 */ /* 0x000ea20000100800 */
[----:B---3--:R-:W-:Y:S01]  /*26820*/  ISETP.GE.AND P5, PT, R241, RZ, PT ;  /* 0x000000fff100720c */ /* 0x008fe20003fa6270 */
[----:B------:R-:W-:Y:S02]  /*26830*/  @!P4 IMAD.MOV R117, RZ, RZ, -R117 ;  /* 0x000000ffff75c224 */ /* 0x000fe400078e0a75 */
[----:B------:R-:W3:Y:S01]  /*26840*/  LDL R241, [R1+0x4da8] ;  /* 0x004da80001f17983 */ /* 0x000ee20000100800 */
[----:B------:R-:W-:-:S03]  /*26850*/  ISETP.GE.AND P4, PT, R239, RZ, PT ;  /* 0x000000ffef00720c */ /* 0x000fc60003f86270 */
[----:B------:R-:W3:Y:S01]  /*26860*/  LDL R239, [R1+0x4d70] ;  /* 0x004d700001ef7983 */ /* 0x000ee20000100800 */
[----:B------:R-:W-:Y:S02]  /*26870*/  @!P1 IMAD.MOV R107, RZ, RZ, -R107 ;  /* 0x000000ffff6b9224 */ /* 0x000fe400078e0a6b */
[----:B------:R-:W-:Y:S01]  /*26880*/  @!P0 IMAD.MOV R103, RZ, RZ, -R103 ;  /* 0x000000ffff678224 */ /* 0x000fe200078e0a67 */
[----:B----4-:R-:W-:Y:S02]  /*26890*/  ISETP.GE.AND P1, PT, R229, RZ, PT ;  /* 0x000000ffe500720c */ /* 0x010fe40003f26270 */
[----:B------:R-:W4:Y:S01]  /*268a0*/  LDL R229, [R1+0x4dc0] ;  /* 0x004dc00001e57983 */ /* 0x000f220000100800 */
[----:B------:R-:W-:-:S03]  /*268b0*/  ISETP.GE.AND P0, PT, R230, RZ, PT ;  /* 0x000000ffe600720c */ /* 0x000fc60003f06270 */
[----:B------:R-:W4:Y:S10]  /*268c0*/  LDL R230, [R1+0x4dd8] ;  /* 0x004dd80001e67983 */ /* 0x000f340000100800 */
[----:B------:R-:W-:Y:S01]  /*268d0*/  @!P0 IMAD.MOV R101, RZ, RZ, -R101 ;  /* 0x000000ffff658224 */ /* 0x000fe200078e0a65 */
[----:B--2---:R-:W-:-:S02]  /*268e0*/  ISETP.GE.AND P0, PT, R231, RZ, PT ;  /* 0x000000ffe700720c */ /* 0x004fc40003f06270 */
[----:B------:R-:W2:Y:S01]  /*268f0*/  LDL R231, [R1+0x4dec] ;  /* 0x004dec0001e77983 */ /* 0x000ea20000100800 */
[----:B------:R-:W-:Y:S01]  /*26900*/  @!P3 IMAD.MOV R112, RZ, RZ, -R112 ;  /* 0x000000ffff70b224 */ /* 0x000fe200078e0a70 */
[----:B------:R-:W-:Y:S02]  /*26910*/  ISETP.GE.AND P3, PT, R232, RZ, PT ;  /* 0x000000ffe800720c */ /* 0x000fe40003f66270 */
        /* <DEDUP_REMOVED lines=47> */
[----:B------:R-:W-:Y:S01]  /*26c10*/  ISETP.GE.AND P0, PT, R230, RZ, PT ;  /* 0x000000ffe600720c */ /* 0x000fe20003f06270 */
[----:B------:R-:W-:Y:S02]  /*26c20*/  @!P3 IMAD.MOV R94, RZ, RZ, -R94 ;  /* 0x000000ffff5eb224 */ /* 0x000fe400078e0a5e */
[----:B------:R-:W4:Y:S10]  /*26c30*/  LDL R230, [R1+0x4e58] ;  /* 0x004e580001e67983 */ /* 0x000f340000100800 */
[----:B------:R-:W-:Y:S01]  /*26c40*/  @!P0 IMAD.MOV R83, RZ, RZ, -R83 ;  /* 0x000000ffff538224 */ /* 0x000fe200078e0a53 */
[----:B--2---:R-:W-:-:S02]  /*26c50*/  ISETP.GE.AND P0, PT, R231, RZ, PT ;  /* 0x000000ffe700720c */ /* 0x004fc40003f06270 */
[----:B------:R-:W2:Y:S01]  /*26c60*/  LDL R231, [R1+0x4e78] ;  /* 0x004e780001e77983 */ /* 0x000ea20000100800 */
[----:B------:R-:W-:-:S03]  /*26c70*/  ISETP.GE.AND P3, PT, R232, RZ, PT ;  /* 0x000000ffe800720c */ /* 0x000fc60003f66270 */
[----:B------:R-:W2:Y:S01]  /*26c80*/  LDL R232, [R1+0x4e34] ;  /* 0x004e340001e87983 */ /* 0x000ea20000100800 */
[----:B------:R-:W-:Y:S01]  /*26c90*/  @!P1 IMAD.MOV R84, RZ, RZ, -R84 ;  /* 0x000000ffff549224 */ /* 0x000fe200078e0a54 */
[----:B---3--:R-:W-:Y:S01]  /*26ca0*/  ISETP.GE.AND P1, PT, R241, RZ, PT ;  /* 0x000000fff100720c */ /* 0x008fe20003f26270 */
[----:B------:R-:W-:Y:S01]  /*26cb0*/  @!P4 IMAD.MOV R93, RZ, RZ, -R93 ;  /* 0x000000ffff5dc224 */ /* 0x000fe200078e0a5d */
[----:B------:R-:W3:Y:S01]  /*26cc0*/  LDL R241, [R1+0x4e60] ;  /* 0x004e600001f17983 */ /* 0x000ee20000100800 */
[----:B------:R-:W-:-:S03]  /*26cd0*/  ISETP.GE.AND P4, PT, R239, RZ, PT ;  /* 0x000000ffef00720c */ /* 0x000fc60003f86270 */
[----:B------:R-:W3:Y:S07]  /*26ce0*/  LDL R239, [R1+0x4e38] ;  /* 0x004e380001ef7983 */ /* 0x000eee0000100800 */
[----:B------:R-:W-:Y:S01]  /*26cf0*/  @!P1 IMAD.MOV R80, RZ, RZ, -R80 ;  /* 0x000000ffff509224 */ /* 0x000fe200078e0a50 */
[----:B----4-:R-:W-:Y:S01]  /*26d00*/  ISETP.GE.AND P1, PT, R229, RZ, PT ;  /* 0x000000ffe500720c */ /* 0x010fe20003f26270 */
[----:B------:R-:W-:Y:S01]  /*26d10*/  @!P3 IMAD.MOV R88, RZ, RZ, -R88 ;  /* 0x000000ffff58b224 */ /* 0x000fe200078e0a58 */
[----:B------:R-:W4:Y:S11]  /*26d20*/  LDL R229, [R1+0x4e9c] ;  /* 0x004e9c0001e57983 */ /* 0x000f360000100800 */
[----:B------:R-:W-:Y:S01]  /*26d30*/  @!P1 IMAD.MOV R78, RZ, RZ, -R78 ;  /* 0x000000ffff4e9224 */ /* 0x000fe200078e0a4e */
[----:B--2---:R-:W-:-:S02]  /*26d40*/  ISETP.GE.AND P1, PT, R231, RZ, PT ;  /* 0x000000ffe700720c */ /* 0x004fc40003f26270 */
[----:B------:R-:W2:Y:S01]  /*26d50*/  LDL R231, [R1+0x4e88] ;  /* 0x004e880001e77983 */ /* 0x000ea20000100800 */
[----:B------:R-:W-:Y:S01]  /*26d60*/  ISETP.GE.AND P3, PT, R232, RZ, PT ;  /* 0x000000ffe800720c */ /* 0x000fe20003f66270 */
[----:B------:R-:W-:Y:S02]  /*26d70*/  @!P4 IMAD.MOV R87, RZ, RZ, -R87 ;  /* 0x000000ffff57c224 */ /* 0x000fe400078e0a57 */
[----:B------:R-:W4:Y:S01]  /*26d80*/  LDL R232, [R1+0x4e68] ;  /* 0x004e680001e87983 */ /* 0x000f220000100800 */
[----:B---3--:R-:W-:-:S03]  /*26d90*/  ISETP.GE.AND P4, PT, R239, RZ, PT ;  /* 0x000000ffef00720c */ /* 0x008fc60003f86270 */
[----:B------:R-:W3:Y:S06]  /*26da0*/  LDL R239, [R1+0x4e64] ;  /* 0x004e640001ef7983 */ /* 0x000eec0000100800 */
[----:B------:R-:W-:Y:S01]  /*26db0*/  @!P3 IMAD.MOV R82, RZ, RZ, -R82 ;  /* 0x000000ffff52b224 */ /* 0x000fe200078e0a52 */
[----:B------:R-:W-:Y:S02]  /*26dc0*/  ISETP.GE.AND P3, PT, R241, RZ, PT ;  /* 0x000000fff100720c */ /* 0x000fe40003f66270 */
[----:B------:R-:W3:Y:S01]  /*26dd0*/  LDL R241, [R1+0x4d88] ;  /* 0x004d880001f17983 */ /* 0x000ee20000100800 */
[----:B------:R-:W-:Y:S01]  /*26de0*/  @!P0 IMAD.MOV R79, RZ, RZ, -R79 ;  /* 0x000000ffff4f8224 */ /* 0x000fe200078e0a4f */
[----:B------:R-:W-:-:S02]  /*26df0*/  ISETP.GE.AND P0, PT, R230, RZ, PT ;  /* 0x000000ffe600720c */ /* 0x000fc40003f06270 */
[----:B------:R-:W3:Y:S07]  /*26e00*/  LDL R230, [R1+0x4e8c] ;  /* 0x004e8c0001e67983 */ /* 0x000eee0000100800 */
[----:B------:R-:W-:Y:S02]  /*26e10*/  @!P3 IMAD.MOV R76, RZ, RZ, -R76 ;  /* 0x000000ffff4cb224 */ /* 0x000fe400078e0a4c */
[----:B------:R-:W-:Y:S01]  /*26e20*/  @!P1 IMAD.MOV R74, RZ, RZ, -R74 ;  /* 0x000000ffff4a9224 */ /* 0x000fe200078e0a4a */
[----:B--2---:R-:W-:-:S02]  /*26e30*/  ISETP.GE.AND P3, PT, R231, RZ, PT ;  /* 0x000000ffe700720c */ /* 0x004fc40003f66270 */
[----:B------:R-:W2:Y:S01]  /*26e40*/  LDL R231, [R1+0x4e7c] ;  /* 0x004e7c0001e77983 */ /* 0x000ea20000100800 */
[----:B------:R-:W-:Y:S01]  /*26e50*/  @!P4 IMAD.MOV R81, RZ, RZ, -R81 ;  /* 0x000000ffff51c224 */ /* 0x000fe200078e0a51 */
[----:B----4-:R-:W-:Y:S01]  /*26e60*/  ISETP.GE.AND P4, PT, R232, RZ, PT ;  /* 0x000000ffe800720c */ /* 0x010fe20003f86270 */
[----:B------:R-:W-:Y:S01]  /*26e70*/  @!P0 IMAD.MOV R77, RZ, RZ, -R77 ;  /* 0x000000ffff4d8224 */ /* 0x000fe200078e0a4d */
[----:B------:R-:W4:Y:S01]  /*26e80*/  LDL R232, [R1+0x4e94] ;  /* 0x004e940001e87983 */ /* 0x000f220000100800 */
[----:B---3--:R-:W-:-:S03]  /*26e90*/  ISETP.GE.AND P0, PT, R239, RZ, PT ;  /* 0x000000ffef00720c */ /* 0x008fc60003f06270 */
[----:B------:R-:W3:Y:S01]  /*26ea0*/  LDL R239, [R1+0x4e98] ;  /* 0x004e980001ef7983 */ /* 0x000ee20000100800 */
[----:B------:R-:W-:-:S03]  /*26eb0*/  ISETP.GE.AND P1, PT, R241, RZ, PT ;  /* 0x000000fff100720c */ /* 0x000fc60003f26270 */
        /* <DEDUP_REMOVED lines=9> */
[----:B------:R-:W-:Y:S01]  /*26f50*/  ISETP.GE.AND P4, PT, R227, RZ, PT ;  /* 0x000000ffe300720c */ /* 0x000fe20003f86270 */
[----:B------:R-:W-:Y:S01]  /*26f60*/  @!P5 IMAD.MOV R245, RZ, RZ, -R245 ;  /* 0x000000fffff5d224 */ /* 0x000fe200078e0af5 */
[----:B------:R-:W3:Y:S01]  /*26f70*/  LDL R227, [R1+0x4e70] ;  /* 0x004e700001e37983 */ /* 0x000ee20000100800 */
[----:B--2---:R-:W-:-:S03]  /*26f80*/  ISETP.GE.AND P0, PT, R231, RZ, PT ;  /* 0x000000ffe700720c */ /* 0x004fc60003f06270 */
[----:B------:R-:W2:Y:S01]  /*26f90*/  LDL R231, [R1+0x4e40] ;  /* 0x004e400001e77983 */ /* 0x000ea20000100800 */
[----:B------:R-:W-:-:S06]  /*26fa0*/  ISETP.GE.AND P5, PT, R226, RZ, PT ;  /* 0x000000ffe200720c */ /* 0x000fcc0003fa6270 */
[----:B------:R-:W-:Y:S02]  /*26fb0*/  @!P4 IMAD.MOV R70, RZ, RZ, -R70 ;  /* 0x000000ffff46c224 */ /* 0x000fe400078e0a46 */
[----:B------:R-:W-:Y:S01]  /*26fc0*/  @!P3 IMAD.MOV R72, RZ, RZ, -R72 ;  /* 0x000000ffff48b224 */ /* 0x000fe200078e0a48 */
[----:B----4-:R-:W-:Y:S01]  /*26fd0*/  ISETP.GE.AND P3, PT, R232, RZ, PT ;  /* 0x000000ffe800720c */ /* 0x010fe20003f66270 */
[----:B------:R-:W-:Y:S01]  /*26fe0*/  @!P1 IMAD.MOV R68, RZ, RZ, -R68 ;  /* 0x000000ffff449224 */ /* 0x000fe200078e0a44 */
[----:B------:R-:W4:Y:S01]  /*26ff0*/  LDL R232, [R1+0x4e54] ;  /* 0x004e540001e87983 */ /* 0x000f220000100800 */
[----:B------:R-:W-:-:S03]  /*27000*/  @!P0 IMAD.MOV R64, RZ, RZ, -R64 ;  /* 0x000000ffff408224 */ /* 0x000fc600078e0a40 */
[----:B------:R-:W4:Y:S01]  /*27010*/  LDL R226, [R1+0x4d2c] ;  /* 0x004d2c0001e27983 */ /* 0x000f220000100800 */
[----:B------:R-:W-:Y:S01]  /*27020*/  @!P5 IMAD.MOV R71, RZ, RZ, -R71 ;  /* 0x000000ffff47d224 */ /* 0x000fe200078e0a47 */
[----:B---3--:R-:W-:Y:S02]  /*27030*/  ISETP.GE.AND P4, PT, R241, RZ, PT ;  /* 0x000000fff100720c */ /* 0x008fe40003f86270 */
[----:B------:R-:W3:Y:S01]  /*27040*/  LDL R241, [R1+0x4e44] ;  /* 0x004e440001f17983 */ /* 0x000ee20000100800 */
[----:B------:R-:W-:-:S03]  /*27050*/  ISETP.GE.AND P5, PT, R239, RZ, PT ;  /* 0x000000ffef00720c */ /* 0x000fc60003fa6270 */
[----:B------:R-:W3:Y:S01]  /*27060*/  LDL R239, [R1+0x4e48] ;  /* 0x004e480001ef7983 */ /* 0x000ee20000100800 */
[----:B------:R-:W-:-:S03]  /*27070*/  ISETP.GE.AND P1, PT, R228, RZ, PT ;  /* 0x000000ffe400720c */ /* 0x000fc60003f26270 */
[----:B------:R-:W3:Y:S03]  /*27080*/  LDL R228, [R1+0x4e30] ;  /* 0x004e300001e47983 */ /* 0x000ee60000100800 */
[----:B------:R-:W-:Y:S01]  /*27090*/  @!P4 IMAD.MOV R65, RZ, RZ, -R65 ;  /* 0x000000ffff41c224 */ /* 0x000fe200078e0a41 */
[----:B------:R-:W-:Y:S02]  /*270a0*/  ISETP.GE.AND P4, PT, R230, RZ, PT ;  /* 0x000000ffe600720c */ /* 0x000fe40003f86270 */
[----:B------:R-:W-:Y:S01]  /*270b0*/  @!P5 IMAD.MOV R66, RZ, RZ, -R66 ;  /* 0x000000ffff42d224 */ /* 0x000fe200078e0a42 */
[----:B------:R-:W-:Y:S01]  /*270c0*/  ISETP.GE.AND P5, PT, R229, RZ, PT ;  /* 0x000000ffe500720c */ /* 0x000fe20003fa6270 */
[----:B------:R-:W3:Y:S04]  /*270d0*/  LDL R230, [R1+0x4e1c] ;  /* 0x004e1c0001e67983 */ /* 0x000ee80000100800 */
[----:B------:R-:W3:Y:S08]  /*270e0*/  LDL R229, [R1+0x4e20] ;  /* 0x004e200001e57983 */ /* 0x000ef00000100800 */
[----:B------:R-:W-:Y:S01]  /*270f0*/  @!P5 IMAD.MOV R61, RZ, RZ, -R61 ;  /* 0x000000ffff3dd224 */ /* 0x000fe200078e0a3d */
[----:B--2---:R-:W-:-:S02]  /*27100*/  ISETP.GE.AND P5, PT, R231, RZ, PT ;  /* 0x000000ffe700720c */ /* 0x004fc40003fa6270 */
[----:B------:R-:W2:Y:S01]  /*27110*/  LDL R231, [R1+0x4df8] ;  /* 0x004df80001e77983 */ /* 0x000ea20000100800 */
[----:B------:R-:W-:Y:S01]  /*27120*/  @!P3 IMAD.MOV R67, RZ, RZ, -R67 ;  /* 0x000000ffff43b224 */ /* 0x000fe200078e0a43 */
[----:B------:R-:W-:Y:S02]  /*27130*/  ISETP.GE.AND P3, PT, R227, RZ, PT ;  /* 0x000000ffe300720c */ /* 0x000fe40003f66270 */
[----:B------:R-:W2:Y:S01]  /*27140*/  LDL R227, [R1+0x4e2c] ;  /* 0x004e2c0001e37983 */ /* 0x000ea20000100800 */
[----:B----4-:R-:W-:Y:S01]  /*27150*/  ISETP.GE.AND P0, PT, R232, RZ, PT ;  /* 0x000000ffe800720c */ /* 0x010fe20003f06270 */
[----:B------:R-:W-:Y:S02]  /*27160*/  @!P1 IMAD.MOV R63, RZ, RZ, -R63 ;  /* 0x000000ffff3f9224 */ /* 0x000fe400078e0a3f */
[----:B------:R-:W4:Y:S07]  /*27170*/  LDL R232, [R1+0x4e18] ;  /* 0x004e180001e87983 */ /* 0x000f2e0000100800 */
[----:B------:R-:W-:Y:S01]  /*27180*/  @!P3 IMAD.MOV R62, RZ, RZ, -R62 ;  /* 0x000000ffff3eb224 */ /* 0x000fe200078e0a3e */
[----:B---3--:R-:W-:-:S02]  /*27190*/  ISETP.GE.AND P3, PT, R241, RZ, PT ;  /* 0x000000fff100720c */ /* 0x008fc40003f66270 */
[----:B------:R-:W3:Y:S01]  /*271a0*/  LDL R241, [R1+0x4e04] ;  /* 0x004e040001f17983 */ /* 0x000ee20000100800 */
[----:B------:R-:W-:-:S03]  /*271b0*/  ISETP.GE.AND P1, PT, R239, RZ, PT ;  /* 0x000000ffef00720c */ /* 0x000fc60003f26270 */
[----:B------:R-:W3:Y:S01]  /*271c0*/  LDL R239, [R1+0x4e08] ;  /* 0x004e080001ef7983 */ /* 0x000ee20000100800 */
[----:B------:R-:W-:Y:S01]  /*271d0*/  @!P4 IMAD.MOV R60, RZ, RZ, -R60 ;  /* 0x000000ffff3cc224 */ /* 0x000fe200078e0a3c */
[----:B------:R-:W-:Y:S02]  /*271e0*/  ISETP.GE.AND P4, PT, R228, RZ, PT ;  /* 0x000000ffe400720c */ /* 0x000fe40003f86270 */
[----:B------:R-:W3:Y:S03]  /*271f0*/  LDL R228, [R1+0x4df4] ;  /* 0x004df40001e47983 */ /* 0x000ee60000100800 */
[----:B------:R-:W-:Y:S01]  /*27200*/  @!P3 IMAD.MOV R57, RZ, RZ, -R57 ;  /* 0x000000ffff39b224 */ /* 0x000fe200078e0a39 */
[----:B------:R-:W-:Y:S02]  /*27210*/  ISETP.GE.AND P3, PT, R230, RZ, PT ;  /* 0x000000ffe600720c */ /* 0x000fe40003f66270 */
[----:B------:R-:W-:Y:S01]  /*27220*/  @!P1 IMAD.MOV R58, RZ, RZ, -R58 ;  /* 0x000000ffff3a9224 */ /* 0x000fe200078e0a3a */
[----:B------:R-:W3:Y:S01]  /*27230*/  LDL R230, [R1+0x4ddc] ;  /* 0x004ddc0001e67983 */ /* 0x000ee20000100800 */
[----:B------:R-:W-:-:S03]  /*27240*/  ISETP.GE.AND P1, PT, R229, RZ, PT ;  /* 0x000000ffe500720c */ /* 0x000fc60003f26270 */
[----:B------:R-:W3:Y:S10]  /*27250*/  LDL R229, [R1+0x4de0] ;  /* 0x004de00001e57983 */ /* 0x000ef40000100800 */
[----:B------:R-:W-:Y:S01]  /*27260*/  @!P1 IMAD.MOV R53, RZ, RZ, -R53 ;  /* 0x000000ffff359224 */ /* 0x000fe200078e0a35 */
[----:B--2---:R-:W-:-:S02]  /*27270*/  ISETP.GE.AND P1, PT, R231, RZ, PT ;  /* 0x000000ffe700720c */ /* 0x004fc40003f26270 */
[----:B------:R-:W2:Y:S01]  /*27280*/  LDL R231, [R1+0x4db8] ;  /* 0x004db80001e77983 */ /* 0x000ea20000100800 */
[----:B------:R-:W-:Y:S01]  /*27290*/  @!P0 IMAD.MOV R59, RZ, RZ, -R59 ;  /* 0x000000ffff3b8224 */ /* 0x000fe200078e0a3b */
[----:B------:R-:W-:Y:S02]  /*272a0*/  ISETP.GE.AND P0, PT, R227, RZ, PT ;  /* 0x000000ffe300720c */ /* 0x000fe40003f06270 */
[----:B------:R-:W2:Y:S01]  /*272b0*/  LDL R227, [R1+0x4df0] ;  /* 0x004df00001e37983 */ /* 0x000ea20000100800 */
[----:B------:R-:W-:Y:S01]  /*272c0*/  @!P5 IMAD.MOV R56, RZ, RZ, -R56 ;  /* 0x000000ffff38d224 */ /* 0x000fe200078e0a38 */
[----:B----4-:R-:W-:Y:S01]  /*272d0*/  ISETP.GE.AND P5, PT, R232, RZ, PT ;  /* 0x000000ffe800720c */ /* 0x010fe20003fa6270 */
[----:B------:R-:W-:Y:S01]  /*272e0*/  @!P4 IMAD.MOV R55, RZ, RZ, -R55 ;  /* 0x000000ffff37c224 */ /* 0x000fe200078e0a37 */
        /* <DEDUP_REMOVED lines=67> */
[----:B------:R-:W-:Y:S01]  /*27720*/  ISETP.GE.AND P4, PT, R227, RZ, PT ;  /* 0x000000ffe300720c */ /* 0x000fe20003f86270 */
[----:B------:R-:W-:Y:S01]  /*27730*/  @!P3 IMAD.MOV R32, RZ, RZ, -R32 ;  /* 0x000000ffff20b224 */ /* 0x000fe200078e0a20 */
[----:B------:R-:W2:Y:S01]  /*27740*/  LDL R227, [R1+0x4d00] ;  /* 0x004d000001e37983 */ /* 0x000ea20000100800 */
[----:B------:R-:W-:Y:S01]  /*27750*/  @!P5 IMAD.MOV R31, RZ, RZ, -R31 ;  /* 0x000000ffff1fd224 */ /* 0x000fe200078e0a1f */
[----:B----4-:R-:W-:Y:S02]  /*27760*/  ISETP.GE.AND P3, PT, R232, RZ, PT ;  /* 0x000000ffe800720c */ /* 0x010fe40003f66270 */
        /* <DEDUP_REMOVED lines=14> */
[----:B------:R-:W3:Y:S06]  /*27850*/  LDL R229, [R1+0x4ce0] ;  /* 0x004ce00001e57983 */ /* 0x000eec0000100800 */
[----:B------:R-:W-:Y:S01]  /*27860*/  @!P4 IMAD.MOV R20, RZ, RZ, -R20 ;  /* 0x000000ffff14c224 */ /* 0x000fe200078e0a14 */
[----:B--2---:R-:W-:Y:S02]  /*27870*/  ISETP.GE.AND P4, PT, R231, RZ, PT ;  /* 0x000000ffe700720c */ /* 0x004fe40003f86270 */
[----:B------:R-:W2:Y:S01]  /*27880*/  LDL R231, [R1+0x4ccc] ;  /* 0x004ccc0001e77983 */ /* 0x000ea20000100800 */
[----:B------:R-:W-:Y:S01]  /*27890*/  @!P3 IMAD.MOV R27, RZ, RZ, -R27 ;  /* 0x000000ffff1bb224 */ /* 0x000fe200078e0a1b */
[----:B------:R-:W-:Y:S01]  /*278a0*/  ISETP.GE.AND P3, PT, R226, RZ, PT ;  /* 0x000000ffe200720c */ /* 0x000fe20003f66270 */
[----:B------:R-:W-:Y:S01]  /*278b0*/  @!P0 IMAD.MOV R24, RZ, RZ, -R24 ;  /* 0x000000ffff188224 */ /* 0x000fe200078e0a18 */
[----:B------:R-:W2:Y:S01]  /*278c0*/  LDL R226, [R1+0x4cc0] ;  /* 0x004cc00001e27983 */ /* 0x000ea20000100800 */
[----:B------:R-:W-:Y:S01]  /*278d0*/  @!P1 IMAD.MOV R23, RZ, RZ, -R23 ;  /* 0x000000ffff179224 */ /* 0x000fe200078e0a17 */
[----:B----4-:R-:W-:-:S02]  /*278e0*/  ISETP.GE.AND P0, PT, R232, RZ, PT ;  /* 0x000000ffe800720c */ /* 0x010fc40003f06270 */
[----:B------:R-:W4:Y:S07]  /*278f0*/  LDL R232, [R1+0x4cd8] ;  /* 0x004cd80001e87983 */ /* 0x000f2e0000100800 */
[----:B------:R-:W-:Y:S01]  /*27900*/  @!P3 IMAD.MOV R22, RZ, RZ, -R22 ;  /* 0x000000ffff16b224 */ /* 0x000fe200078e0a16 */
[----:B---3--:R-:W-:Y:S02]  /*27910*/  ISETP.GE.AND P3, PT, R241, RZ, PT ;  /* 0x000000fff100720c */ /* 0x008fe40003f66270 */
[----:B------:R-:W3:Y:S01]  /*27920*/  LDL R241, [R1+0x4cd0] ;  /* 0x004cd00001f17983 */ /* 0x000ee20000100800 */
[----:B------:R-:W-:Y:S01]  /*27930*/  ISETP.GE.AND P1, PT, R239, RZ, PT ;  /* 0x000000ffef00720c */ /* 0x000fe20003f26270 */
[----:B------:R-:W-:Y:S01]  /*27940*/  @!P5 IMAD.MOV R21, RZ, RZ, -R21 ;  /* 0x000000ffff15d224 */ /* 0x000fe200078e0a15 */
[----:B------:R-:W-:Y:S01]  /*27950*/  ISETP.GE.AND P5, PT, R227, RZ, PT ;  /* 0x000000ffe300720c */ /* 0x000fe20003fa6270 */
[----:B------:R-:W-:Y:S01]  /*27960*/  @!P0 IMAD.MOV R19, RZ, RZ, -R19 ;  /* 0x000000ffff138224 */ /* 0x000fe200078e0a13 */
[----:B------:R-:W3:Y:S01]  /*27970*/  LDL R227, [R1+0x4cbc] ;  /* 0x004cbc0001e37983 */ /* 0x000ee20000100800 */
[----:B------:R-:W-:-:S03]  /*27980*/  ISETP.GE.AND P0, PT, R228, RZ, PT ;  /* 0x000000ffe400720c */ /* 0x000fc60003f06270 */
[----:B------:R-:W3:Y:S04]  /*27990*/  LDL R228, [R1+0x4cb8] ;  /* 0x004cb80001e47983 */ /* 0x000ee80000100800 */
[----:B------:R-:W3:Y:S01]  /*279a0*/  LDL R239, [R1+0x4cd4] ;  /* 0x004cd40001ef7983 */ /* 0x000ee20000100800 */
[----:B------:R-:W-:Y:S01]  /*279b0*/  @!P1 IMAD.MOV R18, RZ, RZ, -R18 ;  /* 0x000000ffff129224 */ /* 0x000fe200078e0a12 */
[----:B------:R-:W-:Y:S01]  /*279c0*/  ISETP.GE.AND P1, PT, R229, RZ, PT ;  /* 0x000000ffe500720c */ /* 0x000fe20003f26270 */
[----:B------:R-:W-:Y:S01]  /*279d0*/  @!P5 IMAD.MOV R16, RZ, RZ, -R16 ;  /* 0x000000ffff10d224 */ /* 0x000fe200078e0a10 */
[----:B------:R-:W3:Y:S11]  /*279e0*/  LDL R229, [R1+0x4cb4] ;  /* 0x004cb40001e57983 */ /* 0x000ef60000100800 */
[----:B------:R-:W-:Y:S01]  /*279f0*/  @!P1 IMAD.MOV R13, RZ, RZ, -R13 ;  /* 0x000000ffff0d9224 */ /* 0x000fe200078e0a0d */
[----:B--2---:R-:W-:-:S02]  /*27a00*/  ISETP.GE.AND P1, PT, R231, RZ, PT ;  /* 0x000000ffe700720c */ /* 0x004fc40003f26270 */
[----:B------:R-:W2:Y:S01]  /*27a10*/  LDL R231, [R1+0xac] ;  /* 0x0000ac0001e77983 */ /* 0x000ea20000100800 */
[----:B------:R-:W-:Y:S01]  /*27a20*/  @!P0 IMAD.MOV R14, RZ, RZ, -R14 ;  /* 0x000000ffff0e8224 */ /* 0x000fe200078e0a0e */
[----:B----4-:R-:W-:Y:S01]  /*27a30*/  ISETP.GE.AND P5, PT, R232, RZ, PT ;  /* 0x000000ffe800720c */ /* 0x010fe20003fa6270 */
[----:B------:R-:W-:Y:S01]  /*27a40*/  @!P3 IMAD.MOV R17, RZ, RZ, -R17 ;  /* 0x000000ffff11b224 */ /* 0x000fe200078e0a11 */
[----:B---3--:R-:W-:-:S07]  /*27a50*/  ISETP.GE.AND P0, PT, R241, RZ, PT ;  /* 0x000000fff100720c */ /* 0x008fce0003f06270 */
[----:B------:R-:W-:Y:S01]  /*27a60*/  @!P1 IMAD.MOV R8, RZ, RZ, -R8 ;  /* 0x000000ffff089224 */ /* 0x000fe200078e0a08 */
[----:B------:R-:W-:-:S03]  /*27a70*/  ISETP.GE.AND P3, PT, R230, RZ, PT ;  /* 0x000000ffe600720c */ /* 0x000fc60003f66270 */
[----:B------:R-:W-:Y:S01]  /*27a80*/  @!P5 IMAD.MOV R11, RZ, RZ, -R11 ;  /* 0x000000ffff0bd224 */ /* 0x000fe200078e0a0b */
[----:B------:R-:W3:Y:S01]  /*27a90*/  LDL R230, [R1+0x4ea4] ;  /* 0x004ea40001e67983 */ /* 0x000ee20000100800 */
[----:B------:R-:W-:Y:S01]  /*27aa0*/  ISETP.GE.AND P5, PT, R225, RZ, PT ;  /* 0x000000ffe100720c */ /* 0x000fe20003fa6270 */
[----:B------:R-:W-:Y:S02]  /*27ab0*/  @!P4 IMAD.MOV R15, RZ, RZ, -R15 ;  /* 0x000000ffff0fc224 */ /* 0x000fe400078e0a0f */
[----:B------:R-:W4:Y:S01]  /*27ac0*/  LDL R232, [R1+0xa4] ;  /* 0x0000a40001e87983 */ /* 0x000f220000100800 */
[----:B------:R-:W-:-:S03]  /*27ad0*/  SEL R108, R204, R108, !P2 ;  /* 0x0000006ccc6c7207 */ /* 0x000fc60005000000 */
[----:B------:R-:W4:Y:S01]  /*27ae0*/  LDL R241, [R1+0x1444] ;  /* 0x0014440001f17983 */ /* 0x000f220000100800 */
[----:B------:R-:W-:Y:S01]  /*27af0*/  @!P0 IMAD.MOV R9, RZ, RZ, -R9 ;  /* 0x000000ffff098224 */ /* 0x000fe200078e0a09 */
[----:B------:R-:W-:Y:S02]  /*27b00*/  ISETP.GE.AND P0, PT, R227, RZ, PT ;  /* 0x000000ffe300720c */ /* 0x000fe40003f06270 */
[----:B------:R-:W-:Y:S02]  /*27b10*/  ISETP.GE.AND P1, PT, R228, RZ, PT ;  /* 0x000000ffe400720c */ /* 0x000fe40003f26270 */
[----:B------:R-:W-:Y:S02]  /*27b20*/  ISETP.GE.AND P4, PT, R239, RZ, PT ;  /* 0x000000ffef00720c */ /* 0x000fe40003f86270 */
[----:B------:R-:W4:Y:S01]  /*27b30*/  LDL R239, [R1+0xa8] ;  /* 0x0000a80001ef7983 */ /* 0x000f220000100800 */
[C---:B------:R-:W-:Y:S02]  /*27b40*/  SEL R73, R204.reuse, R73, !P2 ;  /* 0x00000049cc497207 */ /* 0x040fe40005000000 */
[----:B------:R-:W-:Y:S01]  /*27b50*/  SEL R106, R204, R106, !P2 ;  /* 0x0000006acc6a7207 */ /* 0x000fe20005000000 */
[----:B------:R-:W-:-:S03]  /*27b60*/  @!P5 IMAD.MOV R6, RZ, RZ, -R6 ;  /* 0x000000ffff06d224 */ /* 0x000fc600078e0a06 */
[----:B------:R-:W-:Y:S02]  /*27b70*/  @!P0 IMAD.MOV R4, RZ, RZ, -R4 ;  /* 0x000000ffff048224 */ /* 0x000fe400078e0a04 */
[----:B------:R-:W-:Y:S01]  /*27b80*/  IMAD R142, R108, UR48, RZ ;  /* 0x000000306c8e7c24 */ /* 0x000fe2000f8e02ff */
[C---:B------:R-:W-:Y:S01]  /*27b90*/  SEL R102, R204.reuse, R102, !P2 ;  /* 0x00000066cc667207 */ /* 0x040fe20005000000 */
[----:B------:R-:W-:Y:S01]  /*27ba0*/  IMAD R108, R73, UR11, RZ ;  /* 0x0000000b496c7c24 */ /* 0x000fe2000f8e02ff */
[C---:B------:R-:W-:Y:S01]  /*27bb0*/  SEL R105, R204.reuse, R105, !P2 ;  /* 0x00000069cc697207 */ /* 0x040fe20005000000 */
[----:B------:R-:W-:Y:S01]  /*27bc0*/  @!P1 IMAD.MOV R3, RZ, RZ, -R3 ;  /* 0x000000ffff039224 */ /* 0x000fe200078e0a03 */
[----:B------:R-:W-:Y:S01]  /*27bd0*/  SEL R129, R204, R129, !P2 ;  /* 0x00000081cc817207 */ /* 0x000fe20005000000 */
[----:B------:R-:W-:Y:S01]  /*27be0*/  IMAD R140, R106, UR46, RZ ;  /* 0x0000002e6a8c7c24 */ /* 0x000fe2000f8e02ff */
[C---:B------:R-:W-:Y:S01]  /*27bf0*/  SEL R106, R204.reuse, R4, !P2 ;  /* 0x00000004cc6a7207 */ /* 0x040fe20005000000 */
[----:B------:R-:W-:Y:S01]  /*27c00*/  IMAD.MOV.U32 R73, RZ, RZ, R2 ;  /* 0x000000ffff497224 */ /* 0x000fe200078e0002 */
[C---:B------:R-:W-:Y:S01]  /*27c10*/  SEL R2, R204.reuse, R104, !P2 ;  /* 0x00000068cc027207 */ /* 0x040fe20005000000 */
[----:B------:R-:W-:Y:S01]  /*27c20*/  @!P3 IMAD.MOV R12, RZ, RZ, -R12 ;  /* 0x000000ffff0cb224 */ /* 0x000fe200078e0a0c */
[----:B------:R-:W-:Y:S01]  /*27c30*/  SEL R104, R204, R6, !P2 ;  /* 0x00000006cc687207 */ /* 0x000fe20005000000 */
[----:B------:R-:W-:Y:S01]  /*27c40*/  IMAD R137, R102, UR42, RZ ;  /* 0x0000002a66897c24 */ /* 0x000fe2000f8e02ff */
[----:B------:R-:W-:Y:S01]  /*27c50*/  ISETP.GE.AND P3, PT, R224, RZ, PT ;  /* 0x000000ffe000720c */ /* 0x000fe20003f66270 */
[----:B------:R-:W-:Y:S01]  /*27c60*/  @!P4 IMAD.MOV R10, RZ, RZ, -R10 ;  /* 0x000000ffff0ac224 */ /* 0x000fe200078e0a0a */
[C---:B------:R-:W-:Y:S01]  /*27c70*/  SEL R128, R204.reuse, R128, !P2 ;  /* 0x00000080cc807207 */ /* 0x040fe20005000000 */
[----:B------:R-:W1:Y:S01]  /*27c80*/  LDCU UR48, c[0x0][0x3b0] ;  /* 0x00007600ff3077ac */ /* 0x000e620008000800 */
[----:B------:R-:W-:-:S02]  /*27c90*/  SEL R127, R204, R127, !P2 ;  /* 0x0000007fcc7f7207 */ /* 0x000fc40005000000 */
[----:B------:R-:W-:Y:S01]  /*27ca0*/  SEL R126, R204, R126, !P2 ;  /* 0x0000007ecc7e7207 */ /* 0x000fe20005000000 */
[----:B------:R-:W1:Y:S01]  /*27cb0*/  LDCU UR11, c[0x0][0x3b0] ;  /* 0x00007600ff0b77ac */ /* 0x000e620008000800 */
[----:B--2---:R-:W-:Y:S01]  /*27cc0*/  ISETP.GE.AND P1, PT, R231, RZ, PT ;  /* 0x000000ffe700720c */ /* 0x004fe20003f26270 */
[----:B------:R-:W-:Y:S01]  /*27cd0*/  IMAD R139, R105, UR45, RZ ;  /* 0x0000002d698b7c24 */ /* 0x000fe2000f8e02ff */
[----:B------:R-:W2:Y:S03]  /*27ce0*/  LDL R231, [R1+0x46a8] ;  /* 0x0046a80001e77983 */ /* 0x000ea60000100800 */
[----:B------:R-:W-:Y:S01]  /*27cf0*/  @!P3 IMAD.MOV R7, RZ, RZ, -R7 ;  /* 0x000000ffff07b224 */ /* 0x000fe200078e0a07 */
[----:B------:R-:W-:Y:S02]  /*27d00*/  ISETP.GE.AND P4, PT, R226, RZ, PT ;  /* 0x000000ffe200720c */ /* 0x000fe40003f86270 */
[C---:B------:R-:W-:Y:S01]  /*27d10*/  SEL R125, R204.reuse, R125, !P2 ;  /* 0x0000007dcc7d7207 */ /* 0x040fe20005000000 */
[----:B------:R-:W2:Y:S01]  /*27d20*/  LDL.LU R4, [R1+0x8] ;  /* 0x0000080001047983 */ /* 0x000ea20000300800 */
[----:B------:R-:W-:-:S02]  /*27d30*/  SEL R124, R204, R124, !P2 ;  /* 0x0000007ccc7c7207 */ /* 0x000fc40005000000 */
[C---:B------:R-:W-:Y:S01]  /*27d40*/  SEL R123, R204.reuse, R123, !P2 ;  /* 0x0000007bcc7b7207 */ /* 0x040fe20005000000 */
[----:B------:R-:W2:Y:S01]  /*27d50*/  LDL.LU R6, [R1+0x4] ;  /* 0x0000040001067983 */ /* 0x000ea20000300800 */
[----:B------:R-:W-:Y:S01]  /*27d60*/  SEL R102, R204, R7, !P2 ;  /* 0x00000007cc667207 */ /* 0x000fe20005000000 */
[----:B------:R-:W-:Y:S01]  /*27d70*/  IMAD.MOV.U32 R7, RZ, RZ, R247 ;  /* 0x000000ffff077224 */ /* 0x000fe200078e00f7 */
[----:B---3--:R-:W-:Y:S01]  /*27d80*/  ISETP.GE.AND P5, PT, R230, RZ, PT ;  /* 0x000000ffe600720c */ /* 0x008fe20003fa6270 */
[----:B------:R-:W3:Y:S01]  /*27d90*/  LDL.LU R247, [R1+0x4ef8] ;  /* 0x004ef80001f77983 */ /* 0x000ee20000300800 */
[----:B------:R-:W-:Y:S01]  /*27da0*/  ISETP.GE.AND P3, PT, R229, RZ, PT ;  /* 0x000000ffe500720c */ /* 0x000fe20003f66270 */
[----:B------:R-:W-:Y:S01]  /*27db0*/  @!P4 IMAD.MOV R5, RZ, RZ, -R5 ;  /* 0x000000ffff05c224 */ /* 0x000fe200078e0a05 */
[----:B----4-:R-:W-:Y:S02]  /*27dc0*/  ISETP.GE.AND P4, PT, R232, RZ, PT ;  /* 0x000000ffe800720c */ /* 0x010fe40003f86270 */
[----:B------:R-:W-:-:S02]  /*27dd0*/  SEL R122, R204, R122, !P2 ;  /* 0x0000007acc7a7207 */ /* 0x000fc40005000000 */
[----:B------:R-:W-:Y:S02]  /*27de0*/  ISETP.GE.AND P0, PT, R241, RZ, PT ;  /* 0x000000fff100720c */ /* 0x000fe40003f06270 */
[C---:B------:R-:W-:Y:S02]  /*27df0*/  SEL R121, R204.reuse, R121, !P2 ;  /* 0x00000079cc797207 */ /* 0x040fe40005000000 */
[C---:B------:R-:W-:Y:S02]  /*27e00*/  SEL R120, R204.reuse, R120, !P2 ;  /* 0x00000078cc787207 */ /* 0x040fe40005000000 */
[----:B------:R-:W-:Y:S02]  /*27e10*/  ISETP.GE.AND P6, PT, R239, RZ, PT ;  /* 0x000000ffef00720c */ /* 0x000fe40003fc6270 */
        /* <DEDUP_REMOVED lines=10> */
[C---:B------:R-:W-:Y:S01]  /*27ec0*/  SEL R109, R204.reuse, R109, !P2 ;  /* 0x0000006dcc6d7207 */ /* 0x040fe20005000000 */
[----:B------:R-:W-:Y:S01]  /*27ed0*/  @!P3 IMAD.MOV R73, RZ, RZ, -R73 ;  /* 0x000000ffff49b224 */ /* 0x000fe200078e0a49 */
        /* <DEDUP_REMOVED lines=28> */
[C---:B------:R-:W-:Y:S01]  /*280a0*/  SEL R74, R204.reuse, R74, !P2 ;  /* 0x0000004acc4a7207 */ /* 0x040fe20005000000 */
[----:B------:R-:W-:Y:S01]  /*280b0*/  IMAD R251, R129, UR69, RZ ;  /* 0x0000004581fb7c24 */ /* 0x000fe2000f8e02ff */
[C---:B------:R-:W-:Y:S01]  /*280c0*/  SEL R105, R204.reuse, R103, !P2 ;  /* 0x00000067cc697207 */ /* 0x040fe20005000000 */
[----:B------:R-:W-:Y:S01]  /*280d0*/  @!P5 IMAD.MOV R246, RZ, RZ, -R246 ;  /* 0x000000fffff6d224 */ /* 0x000fe200078e0af6 */
[----:B------:R-:W-:Y:S01]  /*280e0*/  SEL R245, R204, R245, !P2 ;  /* 0x000000f5ccf57207 */ /* 0x000fe20005000000 */
[----:B------:R-:W-:Y:S01]  /*280f0*/  IMAD R249, R128, UR68, RZ ;  /* 0x0000004480f97c24 */ /* 0x000fe2000f8e02ff */
[C---:B------:R-:W-:Y:S01]  /*28100*/  SEL R72, R204.reuse, R72, !P2 ;  /* 0x00000048cc487207 */ /* 0x040fe20005000000 */
[----:B------:R-:W-:Y:S01]  /*28110*/  IMAD R248, R127, UR67, RZ ;  /* 0x000000437ff87c24 */ /* 0x000fe2000f8e02ff */
        /* <DEDUP_REMOVED lines=36> */
[C---:B------:R-:W-:Y:S01]  /*28360*/  SEL R53, R204.reuse, R53, !P2 ;  /* 0x00000035cc357207 */ /* 0x040fe20005000000 */
[----:B------:R-:W-:Y:S01]  /*28370*/  IMAD R141, R107, UR47, RZ ;  /* 0x0000002f6b8d7c24 */ /* 0x000fe2000f8e02ff */
[C---:B------:R-:W-:Y:S01]  /*28380*/  SEL R52, R204.reuse, R52, !P2 ;  /* 0x00000034cc347207 */ /* 0x040fe20005000000 */
        /* <DEDUP_REMOVED lines=10> */
[----:B-1----:R-:W-:Y:S01]  /*28430*/  IMAD R132, R97, UR35, RZ ;  /* 0x0000002361847c24 */ /* 0x002fe2000f8e02ff */
        /* <DEDUP_REMOVED lines=47> */
[----:B------:R-:W-:Y:S01]  /*28730*/  @!P1 IMAD.MOV R7, RZ, RZ, -R7 ;  /* 0x000000ffff079224 */ /* 0x000fe200078e0a07 */
[C---:B------:R-:W-:Y:S01]  /*28740*/  SEL R87, R204.reuse, R22, !P2 ;  /* 0x00000016cc577207 */ /* 0x040fe20005000000 */
[----:B------:R-:W-:Y:S01]  /*28750*/  @!P0 IMAD.MOV R252, RZ, RZ, -R252 ;  /* 0x000000fffffc8224 */ /* 0x000fe200078e0afc */
[C---:B------:R-:W-:Y:S01]  /*28760*/  SEL R88, R204.reuse, R21, !P2 ;  /* 0x00000015cc587207 */ /* 0x040fe20005000000 */
[----:B------:R-:W1:Y:S01]  /*28770*/  LDCU UR34, c[0x0][0x3b0] ;  /* 0x00007600ff2277ac */ /* 0x000e620008000800 */
[----:B------:R-:W-:-:S02]  /*28780*/  SEL R89, R204, R20, !P2 ;  /* 0x00000014cc597207 */ /* 0x000fc40005000000 */
[C---:B------:R-:W-:Y:S01]  /*28790*/  SEL R90, R204.reuse, R19, !P2 ;  /* 0x00000013cc5a7207 */ /* 0x040fe20005000000 */
[----:B------:R-:W4:Y:S01]  /*287a0*/  LDCU UR35, c[0x0][0x3b0] ;  /* 0x00007600ff2377ac */ /* 0x000f220008000800 */
[C---:B------:R-:W-:Y:S02]  /*287b0*/  SEL R91, R204.reuse, R18, !P2 ;  /* 0x00000012cc5b7207 */ /* 0x040fe40005000000 */
[C---:B------:R-:W-:Y:S01]  /*287c0*/  SEL R92, R204.reuse, R17, !P2 ;  /* 0x00000011cc5c7207 */ /* 0x040fe20005000000 */
[----:B------:R-:W1:Y:S01]  /*287d0*/  LDCU UR62, c[0x0][0x3b0] ;  /* 0x00007600ff3e77ac */ /* 0x000e620008000800 */
[C---:B------:R-:W-:Y:S02]  /*287e0*/  SEL R93, R204.reuse, R16, !P2 ;  /* 0x00000010cc5d7207 */ /* 0x040fe40005000000 */
[C---:B------:R-:W-:Y:S01]  /*287f0*/  SEL R94, R204.reuse, R15, !P2 ;  /* 0x0000000fcc5e7207 */ /* 0x040fe20005000000 */
[----:B------:R-:W1:Y:S01]  /*28800*/  LDCU UR36, c[0x0][0x3b0] ;  /* 0x00007600ff2477ac */ /* 0x000e620008000800 */
[----:B------:R-:W-:-:S02]  /*28810*/  SEL R95, R204, R14, !P2 ;  /* 0x0000000ecc5f7207 */ /* 0x000fc40005000000 */
[C---:B------:R-:W-:Y:S01]  /*28820*/  SEL R96, R204.reuse, R13, !P2 ;  /* 0x0000000dcc607207 */ /* 0x040fe20005000000 */
[----:B------:R-:W1:Y:S01]  /*28830*/  LDCU UR60, c[0x0][0x3b0] ;  /* 0x00007600ff3c77ac */ /* 0x000e620008000800 */
        /* <DEDUP_REMOVED lines=12> */
[----:B------:R-:W-:Y:S01]  /*28900*/  SEL R204, R204, R246, !P2 ;  /* 0x000000f6cccc7207 */ /* 0x000fe20005000000 */
[----:B------:R-:W-:Y:S01]  /*28910*/  IMAD R11, R64, UR72, RZ ;  /* 0x00000048400b7c24 */ /* 0x000fe2000f8e02ff */
[----:B------:R-:W1:Y:S01]  /*28920*/  LDCU UR38, c[0x0][0x3b0] ;  /* 0x00007600ff2677ac */ /* 0x000e620008000800 */
[----:B------:R-:W1:Y:S01]  /*28930*/  LDCU UR39, c[0x0][0x3b0] ;  /* 0x00007600ff2777ac */ /* 0x000e620008000800 */
[----:B------:R-:W1:Y:S01]  /*28940*/  LDCU UR42, c[0x0][0x3b0] ;  /* 0x00007600ff2a77ac */ /* 0x000e620008000800 */
[----:B------:R-:W1:Y:S01]  /*28950*/  LDCU UR54, c[0x0][0x3b0] ;  /* 0x00007600ff3677ac */ /* 0x000e620008000800 */
[----:B------:R-:W1:Y:S01]  /*28960*/  LDCU UR43, c[0x0][0x3b0] ;  /* 0x00007600ff2b77ac */ /* 0x000e620008000800 */
[----:B------:R-:W1:Y:S01]  /*28970*/  LDCU UR45, c[0x0][0x3b0] ;  /* 0x00007600ff2d77ac */ /* 0x000e620008000800 */
[----:B------:R-:W1:Y:S01]  /*28980*/  LDCU UR46, c[0x0][0x3b0] ;  /* 0x00007600ff2e77ac */ /* 0x000e620008000800 */
[----:B------:R-:W1:Y:S01]  /*28990*/  LDCU UR69, c[0x0][0x3b0] ;  /* 0x00007600ff4577ac */ /* 0x000e620008000800 */
[----:B--2---:R-:W-:Y:S01]  /*289a0*/  @!P4 IMAD.MOV R4, RZ, RZ, -R4 ;  /* 0x000000ffff04c224 */ /* 0x004fe200078e0a04 */
[----:B------:R-:W-:Y:S01]  /*289b0*/  ISETP.NE.AND P2, PT, R231, RZ, PT ;  /* 0x000000ffe700720c */ /* 0x000fe20003f45270 */
[----:B------:R-:W2:Y:S01]  /*289c0*/  LDCU UR53, c[0x0][0x3b0] ;  /* 0x00007600ff3577ac */ /* 0x000ea20008000800 */
[----:B------:R-:W-:Y:S01]  /*289d0*/  LOP3.LUT R3, RZ, R231, RZ, 0x33, !PT ;  /* 0x000000e7ff037212 */ /* 0x000fe200078e33ff */
[----:B------:R-:W-:Y:S01]  /*289e0*/  @!P6 IMAD.MOV R6, RZ, RZ, -R6 ;  /* 0x000000ffff06e224 */ /* 0x000fe200078e0a06 */
[----:B---3--:R-:W-:-:S02]  /*289f0*/  LEA R218, P3, R242, R247, 0x2 ;  /* 0x000000f7f2da7211 */ /* 0x008fc400078610ff */
[----:B------:R-:W-:Y:S01]  /*28a00*/  LEA R216, P5, R244, R247, 0x2 ;  /* 0x000000f7f4d87211 */ /* 0x000fe200078a10ff */
[----:B------:R-:W-:Y:S01]  /*28a10*/  IMAD R103, R245, UR7, RZ ;  /* 0x00000007f5677c24 */ /* 0x000fe2000f8e02ff */
[C---:B------:R-:W-:Y:S01]  /*28a20*/  SEL R9, R3.reuse, R4, !P2 ;  /* 0x0000000403097207 */ /* 0x040fe20005000000 */
[----:B------:R-:W3:Y:S01]  /*28a30*/  LDCU UR52, c[0x0][0x3b0] ;  /* 0x00007600ff3477ac */ /* 0x000ee20008000800 */
[C---:B------:R-:W-:Y:S02]  /*28a40*/  SEL R8, R3.reuse, R6, !P2 ;  /* 0x0000000603087207 */ /* 0x040fe40005000000 */
[C---:B------:R-:W-:Y:S01]  /*28a50*/  SEL R4, R3.reuse, R7, !P2 ;  /* 0x0000000703047207 */ /* 0x040fe20005000000 */
[----:B------:R-:W1:Y:S01]  /*28a60*/  LDCU UR51, c[0x0][0x3b0] ;  /* 0x00007600ff3377ac */ /* 0x000e620008000800 */
[----:B------:R-:W-:Y:S01]  /*28a70*/  SEL R6, R3, R252, !P2 ;  /* 0x000000fc03067207 */ /* 0x000fe20005000000 */
[----:B------:R1:W-:Y:S01]  /*28a80*/  STL [R1+0xc8c], R9 ;  /* 0x000c8c0901007387 */ /* 0x0003e20000100800 */
[-C--:B------:R-:W-:Y:S01]  /*28a90*/  LEA R230, P0, R236, R247.reuse, 0x2 ;  /* 0x000000f7ece67211 */ /* 0x080fe200078010ff */
[----:B------:R-:W2:Y:S02]  /*28aa0*/  LDCU UR57, c[0x0][0x3b0] ;  /* 0x00007600ff3977ac */ /* 0x000ea40008000800 */
[----:B------:R1:W-:Y:S01]  /*28ab0*/  STL [R1+0xc98], R8 ;  /* 0x000c980801007387 */ /* 0x0003e20000100800 */
[-C--:B------:R-:W-:Y:S01]  /*28ac0*/  LEA R226, P6, R206, R247.reuse, 0x2 ;  /* 0x000000f7cee27211 */ /* 0x080fe200078c10ff */
[----:B------:R-:W2:Y:S02]  /*28ad0*/  LDCU UR59, c[0x0][0x3b0] ;  /* 0x00007600ff3b77ac */ /* 0x000ea40008000800 */
[----:B------:R-:W-:Y:S01]  /*28ae0*/  STL [R1+0xc94], R4 ;  /* 0x000c940401007387 */ /* 0x000fe20000100800 */
[-C--:B------:R-:W-:Y:S01]  /*28af0*/  LEA R224, P1, R205, R247.reuse, 0x2 ;  /* 0x000000f7cde07211 */ /* 0x080fe200078210ff */
[----:B------:R-:W-:Y:S01]  /*28b00*/  IMAD R10, R65, UR73, RZ ;  /* 0x00000049410a7c24 */ /* 0x000fe2000f8e02ff */
[-C--:B------:R-:W-:Y:S01]  /*28b10*/  LEA R220, P4, R202, R247.reuse, 0x2 ;  /* 0x000000f7cadc7211 */ /* 0x080fe200078810ff */
[----:B------:R2:W-:Y:S01]  /*28b20*/  STL [R1+0xc90], R6 ;  /* 0x000c900601007387 */ /* 0x0005e20000100800 */
[-C--:B------:R-:W-:Y:S01]  /*28b30*/  LEA.HI.X.SX32 R219, R242, R0.reuse, 0x2, P3 ;  /* 0x00000000f2db7211 */ /* 0x080fe200018f16ff */
[----:B------:R-:W-:Y:S01]  /*28b40*/  IMAD R12, R63, UR71, RZ ;  /* 0x000000473f0c7c24 */ /* 0x000fe2000f8e02ff */
[-C--:B------:R-:W-:Y:S01]  /*28b50*/  LEA.HI.X.SX32 R217, R244, R0.reuse, 0x2, P5 ;  /* 0x00000000f4d97211 */ /* 0x080fe200028f16ff */
[----:B------:R-:W3:Y:S01]  /*28b60*/  LDL.LU R201, [R1+0x10] ;  /* 0x0000100001c97983 */ /* 0x000ee20000300800 */
[----:B-1----:R-:W-:Y:S01]  /*28b70*/  IMAD R233, R84, UR34, RZ ;  /* 0x0000002254e97c24 */ /* 0x002fe2000f8e02ff */
[----:B------:R-:W1:Y:S02]  /*28b80*/  LDCU UR7, c[0x0][0x3b0] ;  /* 0x00007600ff0777ac */ /* 0x000e640008000800 */
[----:B------:R-:W3:Y:S01]  /*28b90*/  LDL.LU R199, [R1+0x1c] ;  /* 0x00001c0001c77983 */ /* 0x000ee20000300800 */
[----:B------:R-:W1:Y:S03]  /*28ba0*/  LDCU UR61, c[0x0][0x3b0] ;  /* 0x00007600ff3d77ac */ /* 0x000e660008000800 */
[----:B------:R-:W3:Y:S01]  /*28bb0*/  LDL.LU R197, [R1+0x28] ;  /* 0x0000280001c57983 */ /* 0x000ee20000300800 */
[----:B------:R-:W1:Y:S03]  /*28bc0*/  LDCU UR63, c[0x0][0x3b0] ;  /* 0x00007600ff3f77ac */ /* 0x000e660008000800 */
[----:B------:R-:W3:Y:S01]  /*28bd0*/  LDL.LU R195, [R1+0x30] ;  /* 0x0000300001c37983 */ /* 0x000ee20000300800 */
[----:B------:R-:W1:Y:S03]  /*28be0*/  LDCU UR64, c[0x0][0x3b0] ;  /* 0x00007600ff4077ac */ /* 0x000e660008000800 */
[----:B------:R-:W3:Y:S01]  /*28bf0*/  LDL.LU R193, [R1+0x40] ;  /* 0x0000400001c17983 */ /* 0x000ee20000300800 */
[----:B------:R-:W1:Y:S03]  /*28c00*/  LDCU UR67, c[0x0][0x3b0] ;  /* 0x00007600ff4377ac */ /* 0x000e660008000800 */
[----:B------:R-:W3:Y:S01]  /*28c10*/  LDL.LU R191, [R1+0x48] ;  /* 0x0000480001bf7983 */ /* 0x000ee20000300800 */
[-C--:B------:R-:W-:Y:S01]  /*28c20*/  LEA R228, P2, R207, R247.reuse, 0x2 ;  /* 0x000000f7cfe47211 */ /* 0x080fe200078410ff */
[----:B------:R-:W1:Y:S02]  /*28c30*/  LDCU UR68, c[0x0][0x3b0] ;  /* 0x00007600ff4477ac */ /* 0x000e640008000800 */
[----:B------:R-:W3:Y:S01]  /*28c40*/  LDL.LU R189, [R1+0x54] ;  /* 0x0000540001bd7983 */ /* 0x000ee20000300800 */
[----:B------:R-:W1:Y:S03]  /*28c50*/  LDCU UR65, c[0x0][0x3b0] ;  /* 0x00007600ff4177ac */ /* 0x000e660008000800 */
[----:B------:R-:W3:Y:S01]  /*28c60*/  LDL.LU R187, [R1+0x60] ;  /* 0x0000600001bb7983 */ /* 0x000ee20000300800 */
[-C--:B------:R-:W-:Y:S01]  /*28c70*/  LEA.HI.X.SX32 R231, R236, R0.reuse, 0x2, P0 ;  /* 0x00000000ece77211 */ /* 0x080fe200000f16ff */
[----:B------:R-:W1:Y:S02]  /*28c80*/  LDCU UR66, c[0x0][0x3b0] ;  /* 0x00007600ff4277ac */ /* 0x000e640008000800 */
[----:B------:R-:W3:Y:S01]  /*28c90*/  LDL.LU R185, [R1+0x68] ;  /* 0x0000680001b97983 */ /* 0x000ee20000300800 */
[-C--:B------:R-:W-:Y:S01]  /*28ca0*/  LEA R222, P0, R203, R247.reuse, 0x2 ;  /* 0x000000f7cbde7211 */ /* 0x080fe200078010ff */
[----:B------:R-:W1:Y:S02]  /*28cb0*/  LDCU UR33, c[0x0][0x3b0] ;  /* 0x00007600ff2177ac */ /* 0x000e640008000800 */
[----:B------:R-:W3:Y:S01]  /*28cc0*/  LDL.LU R183, [R1+0x74] ;  /* 0x0000740001b77983 */ /* 0x000ee20000300800 */
[-C--:B------:R-:W-:Y:S01]  /*28cd0*/  LEA.HI.X.SX32 R229, R207, R0.reuse, 0x2, P2 ;  /* 0x00000000cfe57211 */ /* 0x080fe200010f16ff */
        /* <DEDUP_REMOVED lines=8> */
[----:B------:R-:W-:Y:S01]  /*28d60*/  LEA R214, P2, R250, R247, 0x2 ;  /* 0x000000f7fad67211 */ /* 0x000fe200078410ff */
[----:B------:R-:W1:Y:S02]  /*28d70*/  LDCU UR32, c[0x0][0x3b0] ;  /* 0x00007600ff2077ac */ /* 0x000e640008000800 */
[----:B------:R-:W3:Y:S01]  /*28d80*/  LDL.LU R175, [R1+0x9c] ;  /* 0x00009c0001af7983 */ /* 0x000ee20000300800 */
[-C--:B------:R-:W-:Y:S01]  /*28d90*/  LEA.HI.X.SX32 R223, R203, R0.reuse, 0x2, P0 ;  /* 0x00000000cbdf7211 */ /* 0x080fe200000f16ff */
[----:B------:R-:W-:Y:S01]  /*28da0*/  IMAD R2, R2, UR77, RZ ;  /* 0x0000004d02027c24 */ /* 0x000fe2000f8e02ff */
[----:B------:R-:W1:Y:S01]  /*28db0*/  LDCU UR22, c[0x0][0x3b0] ;  /* 0x00007600ff1677ac */ /* 0x000e620008000800 */
[----:B------:R-:W3:Y:S01]  /*28dc0*/  LDL.LU R173, [R1+0xb4] ;  /* 0x0000b40001ad7983 */ /* 0x000ee20000300800 */
[-C--:B------:R-:W-:Y:S01]  /*28dd0*/  LEA.HI.X.SX32 R221, R202, R0.reuse, 0x2, P4 ;  /* 0x00000000cadd7211 */ /* 0x080fe200020f16ff */
[----:B------:R-:W1:Y:S02]  /*28de0*/  LDCU UR21, c[0x0][0x3b0] ;  /* 0x00007600ff1577ac */ /* 0x000e640008000800 */
[----:B------:R-:W3:Y:S01]  /*28df0*/  LDL.LU R171, [R1+0xc0] ;  /* 0x0000c00001ab7983 */ /* 0x000ee20000300800 */
[----:B------:R-:W1:Y:S03]  /*28e00*/  LDCU UR24, c[0x0][0x3b0] ;  /* 0x00007600ff1877ac */ /* 0x000e660008000800 */
[----:B------:R-:W3:Y:S01]  /*28e10*/  LDL.LU R169, [R1+0xcc] ;  /* 0x0000cc0001a97983 */ /* 0x000ee20000300800 */
[----:B------:R-:W-:Y:S01]  /*28e20*/  LEA.HI.X.SX32 R215, R250, R0, 0x2, P2 ;  /* 0x00000000fad77211 */ /* 0x000fe200010f16ff */
[----:B------:R-:W1:Y:S02]  /*28e30*/  LDCU UR23, c[0x0][0x3b0] ;  /* 0x00007600ff1777ac */ /* 0x000e640008000800 */
[----:B------:R-:W-:Y:S01]  /*28e40*/  STL.64 [R1+0x4eb0], R230 ;  /* 0x004eb0e601007387 */ /* 0x000fe20000100a00 */
[----:B------:R-:W1:Y:S03]  /*28e50*/  LDCU UR20, c[0x0][0x3b0] ;  /* 0x00007600ff1477ac */ /* 0x000e660008000800 */
        /* <DEDUP_REMOVED lines=16> */
[----:B------:R-:W3:Y:S01]  /*28f60*/  LDL.LU R167, [R1+0xd4] ;  /* 0x0000d40001a77983 */ /* 0x000ee20000300800 */
[----:B------:R-:W1:Y:S03]  /*28f70*/  LDCU UR26, c[0x0][0x3b0] ;  /* 0x00007600ff1a77ac */ /* 0x000e660008000800 */
[----:B------:R-:W3:Y:S01]  /*28f80*/  LDL.LU R165, [R1+0xdc] ;  /* 0x0000dc0001a57983 */ /* 0x000ee20000300800 */
[----:B------:R-:W1:Y:S03]  /*28f90*/  LDCU UR47, c[0x0][0x3b0] ;  /* 0x00007600ff2f77ac */ /* 0x000e660008000800 */
[----:B------:R-:W3:Y:S01]  /*28fa0*/  LDL.LU R163, [R1+0xe4] ;  /* 0x0000e40001a37983 */ /* 0x000ee20000300800 */
[----:B------:R-:W-:Y:S01]  /*28fb0*/  IMAD R9, R66, UR74, RZ ;  /* 0x0000004a42097c24 */ /* 0x000fe2000f8e02ff */
        /* <DEDUP_REMOVED lines=10> */
[----:B------:R-:W-:-:S03]  /*29060*/  IMAD R8, R67, UR5, RZ ;  /* 0x0000000543087c24 */ /* 0x000fc6000f8e02ff */
[----:B------:R-:W3:Y:S01]  /*29070*/  LDL.LU R67, [R1+0x128] ;  /* 0x0001280001437983 */ /* 0x000ee20000300800 */
[----:B------:R-:W-:-:S03]  /*29080*/  IMAD R7, R68, UR6, RZ ;  /* 0x0000000644077c24 */ /* 0x000fc6000f8e02ff */
[----:B------:R-:W3:Y:S04]  /*29090*/  LDL.LU R68, [R1+0x140] ;  /* 0x0001400001447983 */ /* 0x000ee80000300800 */
[----:B------:R-:W3:Y:S01]  /*290a0*/  LDL.LU R84, [R1+0x14c] ;  /* 0x00014c0001547983 */ /* 0x000ee20000300800 */
[----:B----4-:R-:W-:-:S03]  /*290b0*/  IMAD R232, R83, UR35, RZ ;  /* 0x0000002353e87c24 */ /* 0x010fc6000f8e02ff */
[----:B------:R-:W4:Y:S01]  /*290c0*/  LDL.LU R83, [R1+0x160] ;  /* 0x0001600001537983 */ /* 0x000f220000300800 */
[----:B------:R-:W-:Y:S02]  /*290d0*/  IMAD R24, R51, UR62, RZ ;  /* 0x0000003e33187c24 */ /* 0x000fe4000f8e02ff */
[----:B------:R-:W-:Y:S02]  /*290e0*/  IMAD R51, R82, UR36, RZ ;  /* 0x0000002452337c24 */ /* 0x000fe4000f8e02ff */
[----:B------:R-:W4:Y:S01]  /*290f0*/  LDL.LU R82, [R1+0x16c] ;  /* 0x00016c0001527983 */ /* 0x000f220000300800 */
[----:B------:R-:W-:Y:S02]  /*29100*/  IMAD R26, R49, UR60, RZ ;  /* 0x0000003c311a7c24 */ /* 0x000fe4000f8e02ff */
[----:B------:R-:W-:Y:S02]  /*29110*/  IMAD R49, R81, UR37, RZ ;  /* 0x0000002551317c24 */ /* 0x000fe4000f8e02ff */
[----:B------:R-:W4:Y:S01]  /*29120*/  LDL.LU R81, [R1+0x178] ;  /* 0x0001780001517983 */ /* 0x000f220000300800 */
[----:B------:R-:W-:-:S02]  /*29130*/  IMAD R28, R47, UR58, RZ ;  /* 0x0000003a2f1c7c24 */ /* 0x000fc4000f8e02ff */
[----:B------:R-:W-:Y:S02]  /*29140*/  IMAD R47, R80, UR38, RZ ;  /* 0x00000026502f7c24 */ /* 0x000fe4000f8e02ff */
[----:B------:R-:W4:Y:S01]  /*29150*/  LDL.LU R80, [R1+0x194] ;  /* 0x0001940001507983 */ /* 0x000f220000300800 */
[----:B------:R-:W-:Y:S02]  /*29160*/  IMAD R30, R45, UR56, RZ ;  /* 0x000000382d1e7c24 */ /* 0x000fe4000f8e02ff */
[----:B------:R-:W-:Y:S02]  /*29170*/  IMAD R45, R79, UR39, RZ ;  /* 0x000000274f2d7c24 */ /* 0x000fe4000f8e02ff */
[----:B------:R-:W4:Y:S01]  /*29180*/  LDL.LU R79, [R1+0x1a8] ;  /* 0x0001a800014f7983 */ /* 0x000f220000300800 */
[----:B------:R-:W-:Y:S02]  /*29190*/  IMAD R31, R44, UR55, RZ ;  /* 0x000000372c1f7c24 */ /* 0x000fe4000f8e02ff */
[----:B------:R-:W-:-:S02]  /*291a0*/  IMAD R44, R78, UR42, RZ ;  /* 0x0000002a4e2c7c24 */ /* 0x000fc4000f8e02ff */
[----:B------:R-:W4:Y:S01]  /*291b0*/  LDL.LU R78, [R1+0x1b8] ;  /* 0x0001b800014e7983 */ /* 0x000f220000300800 */
[----:B------:R-:W-:Y:S02]  /*291c0*/  IMAD R32, R43, UR54, RZ ;  /* 0x000000362b207c24 */ /* 0x000fe4000f8e02ff */
[----:B------:R-:W-:Y:S02]  /*291d0*/  IMAD R43, R77, UR43, RZ ;  /* 0x0000002b4d2b7c24 */ /* 0x000fe4000f8e02ff */
[----:B------:R-:W4:Y:S01]  /*291e0*/  LDL.LU R77, [R1+0x1c8] ;  /* 0x0001c800014d7983 */ /* 0x000f220000300800 */
[----:B--2---:R-:W-:Y:S02]  /*291f0*/  IMAD R33, R42, UR53, RZ ;  /* 0x000000352a217c24 */ /* 0x004fe4000f8e02ff */
[----:B-1----:R-:W-:Y:S02]  /*29200*/  IMAD R42, R76, UR7, RZ ;  /* 0x000000074c2a7c24 */ /* 0x002fe4000f8e02ff */
[----:B------:R-:W2:Y:S01]  /*29210*/  LDL.LU R76, [R1+0x1d4] ;  /* 0x0001d400014c7983 */ /* 0x000ea20000300800 */
[----:B---3--:R-:W-:-:S02]  /*29220*/  IMAD R34, R41, UR52, RZ ;  /* 0x0000003429227c24 */ /* 0x008fc4000f8e02ff */
[----:B------:R-:W-:Y:S02]  /*29230*/  IMAD R41, R75, UR45, RZ ;  /* 0x0000002d4b297c24 */ /* 0x000fe4000f8e02ff */
[----:B------:R-:W3:Y:S01]  /*29240*/  LDL.LU R75, [R1+0x1e0] ;  /* 0x0001e000014b7983 */ /* 0x000ee20000300800 */
[----:B------:R-:W-:Y:S02]  /*29250*/  IMAD R35, R40, UR51, RZ ;  /* 0x0000003328237c24 */ /* 0x000fe4000f8e02ff */
[----:B------:R-:W-:Y:S02]  /*29260*/  IMAD R40, R74, UR46, RZ ;  /* 0x0000002e4a287c24 */ /* 0x000fe4000f8e02ff */
[----:B------:R-:W2:Y:S01]  /*29270*/  LDL.LU R74, [R1+0x1fc] ;  /* 0x0001fc00014a7983 */ /* 0x000ea20000300800 */
[----:B------:R-:W-:-:S03]  /*29280*/  IMAD R29, R46, UR57, RZ ;  /* 0x000000392e1d7c24 */ /* 0x000fc6000f8e02ff */
[----:B------:R-:W2:Y:S01]  /*29290*/  LDL.LU R46, [R1+0x208] ;  /* 0x00020800012e7983 */ /* 0x000ea20000300800 */
[----:B------:R-:W-:-:S03]  /*292a0*/  IMAD R27, R48, UR59, RZ ;  /* 0x0000003b301b7c24 */ /* 0x000fc6000f8e02ff */
[----:B------:R-:W2:Y:S01]  /*292b0*/  LDL.LU R48, [R1+0x220] ;  /* 0x0002200001307983 */ /* 0x000ea20000300800 */
[----:B------:R-:W-:-:S03]  /*292c0*/  IMAD R25, R50, UR61, RZ ;  /* 0x0000003d32197c24 */ /* 0x000fc6000f8e02ff */
[----:B------:R-:W2:Y:S01]  /*292d0*/  LDL.LU R50, [R1+0x228] ;  /* 0x0002280001327983 */ /* 0x000ea20000300800 */
[----:B------:R-:W-:Y:S02]  /*292e0*/  IMAD R23, R52, UR63, RZ ;  /* 0x0000003f34177c24 */ /* 0x000fe4000f8e02ff */
[----:B------:R-:W-:Y:S01]  /*292f0*/  IMAD R22, R53, UR64, RZ ;  /* 0x0000004035167c24 */ /* 0x000fe2000f8e02ff */
[----:B------:R-:W-:-:S04]  /*29300*/  LEA R212, P1, R201, R247, 0x2 ;  /* 0x000000f7c9d47211 */ /* 0x000fc800078210ff */
[----:B------:R-:W-:Y:S02]  /*29310*/  LEA.HI.X.SX32 R213, R201, R0, 0x2, P1 ;  /* 0x00000000c9d57211 */ /* 0x000fe400008f16ff */
[----:B------:R-:W-:-:S04]  /*29320*/  LEA R210, P0, R199, R247, 0x2 ;  /* 0x000000f7c7d27211 */ /* 0x000fc800078010ff */
[----:B------:R-:W-:Y:S02]  /*29330*/  LEA.HI.X.SX32 R211, R199, R0, 0x2, P0 ;  /* 0x00000000c7d37211 */ /* 0x000fe400000f16ff */
[-C--:B------:R-:W-:Y:S02]  /*29340*/  LEA R206, P3, R195, R247.reuse, 0x2 ;  /* 0x000000f7c3ce7211 */ /* 0x080fe400078610ff */
[----:B------:R-:W-:-:S04]  /*29350*/  LEA R200, P1, R189, R247, 0x2 ;  /* 0x000000f7bdc87211 */ /* 0x000fc800078210ff */
[-C--:B------:R-:W-:Y:S02]  /*29360*/  LEA.HI.X.SX32 R201, R189, R0.reuse, 0x2, P1 ;  /* 0x00000000bdc97211 */ /* 0x080fe400008f16ff */
[-C--:B------:R-:W-:Y:S02]  /*29370*/  LEA R198, P0, R187, R247.reuse, 0x2 ;  /* 0x000000f7bbc67211 */ /* 0x080fe400078010ff */
[-C--:B------:R-:W-:Y:S02]  /*29380*/  LEA.HI.X.SX32 R207, R195, R0.reuse, 0x2, P3 ;  /* 0x00000000c3cf7211 */ /* 0x080fe400018f16ff */
[----:B------:R-:W-:Y:S02]  /*29390*/  LEA.HI.X.SX32 R199, R187, R0, 0x2, P0 ;  /* 0x00000000bbc77211 */ /* 0x000fe400000f16ff */
[-C--:B------:R-:W-:Y:S02]  /*293a0*/  LEA R194, P3, R183, R247.reuse, 0x2 ;  /* 0x000000f7b7c27211 */ /* 0x080fe400078610ff */
[----:B------:R-:W-:-:S04]  /*293b0*/  LEA R188, P1, R177, R247, 0x2 ;  /* 0x000000f7b1bc7211 */ /* 0x000fc800078210ff */
[-C--:B------:R-:W-:Y:S02]  /*293c0*/  LEA.HI.X.SX32 R189, R177, R0.reuse, 0x2, P1 ;  /* 0x00000000b1bd7211 */ /* 0x080fe400008f16ff */
[-C--:B------:R-:W-:Y:S02]  /*293d0*/  LEA R186, P0, R175, R247.reuse, 0x2 ;  /* 0x000000f7afba7211 */ /* 0x080fe400078010ff */
[-C--:B------:R-:W-:Y:S02]  /*293e0*/  LEA.HI.X.SX32 R195, R183, R0.reuse, 0x2, P3 ;  /* 0x00000000b7c37211 */ /* 0x080fe400018f16ff */
[----:B------:R-:W-:Y:S02]  /*293f0*/  LEA.HI.X.SX32 R187, R175, R0, 0x2, P0 ;  /* 0x00000000afbb7211 */ /* 0x000fe400000f16ff */
[----:B------:R-:W-:-:S04]  /*29400*/  LEA R182, P3, R171, R247, 0x2 ;  /* 0x000000f7abb67211 */ /* 0x000fc800078610ff */
[----:B------:R-:W-:Y:S02]  /*29410*/  LEA.HI.X.SX32 R183, R171, R0, 0x2, P3 ;  /* 0x00000000abb77211 */ /* 0x000fe400018f16ff */
[----:B------:R-:W-:-:S04]  /*29420*/  LEA R176, P1, R165, R247, 0x2 ;  /* 0x000000f7a5b07211 */ /* 0x000fc800078210ff */
[----:B------:R-:W-:Y:S02]  /*29430*/  LEA.HI.X.SX32 R177, R165, R0, 0x2, P1 ;  /* 0x00000000a5b17211 */ /* 0x000fe400008f16ff */
[----:B------:R-:W-:-:S04]  /*29440*/  LEA R174, P0, R163, R247, 0x2 ;  /* 0x000000f7a3ae7211 */ /* 0x000fc800078010ff */
[----:B------:R-:W-:Y:S02]  /*29450*/  LEA.HI.X.SX32 R175, R163, R0, 0x2, P0 ;  /* 0x00000000a3af7211 */ /* 0x000fe400000f16ff */
[-C--:B------:R-:W-:Y:S02]  /*29460*/  LEA R170, P3, R64, R247.reuse, 0x2 ;  /* 0x000000f740aa7211 */ /* 0x080fe400078610ff */
[----:B------:R-:W-:-:S04]  /*29470*/  LEA R164, P1, R66, R247, 0x2 ;  /* 0x000000f742a47211 */ /* 0x000fc800078210ff */
[-C--:B------:R-:W-:Y:S02]  /*29480*/  LEA.HI.X.SX32 R165, R66, R0.reuse, 0x2, P1 ;  /* 0x0000000042a57211 */ /* 0x080fe400008f16ff */
[CC--:B------:R-:W-:Y:S01]  /*29490*/  LEA R162, P0, R67.reuse, R247.reuse, 0x2 ;  /* 0x000000f743a27211 */ /* 0x0c0fe200078010ff */
[----:B------:R-:W3:Y:S01]  /*294a0*/  LDL.LU R66, [R1+0x23c] ;  /* 0x00023c0001427983 */ /* 0x000ee20000300800 */
[-C--:B------:R-:W-:Y:S02]  /*294b0*/  LEA.HI.X.SX32 R171, R64, R0.reuse, 0x2, P3 ;  /* 0x0000000040ab7211 */ /* 0x080fe400018f16ff */
[-C--:B------:R-:W-:Y:S02]  /*294c0*/  LEA.HI.X.SX32 R163, R67, R0.reuse, 0x2, P0 ;  /* 0x0000000043a37211 */ /* 0x080fe400000f16ff */
[C---:B------:R-:W-:Y:S01]  /*294d0*/  LEA R52, P3, R68.reuse, R247, 0x2 ;  /* 0x000000f744347211 */ /* 0x040fe200078610ff */
[----:B------:R-:W3:Y:S03]  /*294e0*/  LDL.LU R67, [R1+0x24c] ;  /* 0x00024c0001437983 */ /* 0x000ee60000300800 */
[----:B------:R-:W-:-:S02]  /*294f0*/  LEA.HI.X.SX32 R53, R68, R0, 0x2, P3 ;  /* 0x0000000044357211 */ /* 0x000fc400018f16ff */
[----:B------:R-:W3:Y:S01]  /*29500*/  LDL.LU R68, [R1+0x268] ;  /* 0x0002680001447983 */ /* 0x000ee20000300800 */
[----:B------:R-:W-:Y:S01]  /*29510*/  IMAD R5, R72, UR10, RZ ;  /* 0x0000000a48057c24 */ /* 0x000fe2000f8e02ff */
[----:B------:R-:W1:Y:S01]  /*29520*/  LDCU UR10, c[0x0][0x3b0] ;  /* 0x00007600ff0a77ac */ /* 0x000e620008000800 */
[----:B------:R-:W-:Y:S01]  /*29530*/  IMAD R6, R69, UR44, RZ ;  /* 0x0000002c45067c24 */ /* 0x000fe2000f8e02ff */
[----:B------:R-:W-:-:S04]  /*29540*/  LEA R202, P2, R191, R247, 0x2 ;  /* 0x000000f7bfca7211 */ /* 0x000fc800078410ff */
[----:B------:R-:W-:Y:S01]  /*29550*/  LEA.HI.X.SX32 R203, R191, R0, 0x2, P2 ;  /* 0x00000000bfcb7211 */ /* 0x000fe200010f16ff */
[----:B-1----:R-:W-:Y:S01]  /*29560*/  IMAD R69, R204, UR10, RZ ;  /* 0x0000000acc457c24 */ /* 0x002fe2000f8e02ff */
[----:B------:R-:W-:-:S04]  /*29570*/  LEA R204, P5, R193, R247, 0x2 ;  /* 0x000000f7c1cc7211 */ /* 0x000fc800078a10ff */
[-C--:B------:R-:W-:Y:S02]  /*29580*/  LEA.HI.X.SX32 R205, R193, R0.reuse, 0x2, P5 ;  /* 0x00000000c1cd7211 */ /* 0x080fe400028f16ff */
[-C--:B------:R-:W-:Y:S02]  /*29590*/  LEA R192, P5, R181, R247.reuse, 0x2 ;  /* 0x000000f7b5c07211 */ /* 0x080fe400078a10ff */
[-C--:B------:R-:W-:Y:S02]  /*295a0*/  LEA R190, P2, R179, R247.reuse, 0x2 ;  /* 0x000000f7b3be7211 */ /* 0x080fe400078410ff */
[-C--:B------:R-:W-:Y:S02]  /*295b0*/  LEA.HI.X.SX32 R193, R181, R0.reuse, 0x2, P5 ;  /* 0x00000000b5c17211 */ /* 0x080fe400028f16ff */
[----:B------:R-:W-:Y:S02]  /*295c0*/  LEA R180, P5, R169, R247, 0x2 ;  /* 0x000000f7a9b47211 */ /* 0x000fe400078a10ff */
[----:B------:R-:W-:-:S02]  /*295d0*/  LEA.HI.X.SX32 R191, R179, R0, 0x2, P2 ;  /* 0x00000000b3bf7211 */ /* 0x000fc400010f16ff */
[-C--:B------:R-:W-:Y:S02]  /*295e0*/  LEA.HI.X.SX32 R181, R169, R0.reuse, 0x2, P5 ;  /* 0x00000000a9b57211 */ /* 0x080fe400028f16ff */
[-C--:B------:R-:W-:Y:S02]  /*295f0*/  LEA R178, P2, R167, R247.reuse, 0x2 ;  /* 0x000000f7a7b27211 */ /* 0x080fe400078410ff */
[-C--:B------:R-:W-:Y:S02]  /*29600*/  LEA R168, P5, R65, R247.reuse, 0x2 ;  /* 0x000000f741a87211 */ /* 0x080fe400078a10ff */
[-C--:B------:R-:W-:Y:S02]  /*29610*/  LEA R208, P4, R197, R247.reuse, 0x2 ;  /* 0x000000f7c5d07211 */ /* 0x080fe400078810ff */
[----:B------:R-:W-:Y:S01]  /*29620*/  LEA R64, P6, R84, R247, 0x2 ;  /* 0x000000f754407211 */ /* 0x000fe200078c10ff */
[----:B------:R-:W-:Y:S01]  /*29630*/  IMAD R13, R62, UR40, RZ ;  /* 0x000000283e0d7c24 */ /* 0x000fe2000f8e02ff */
[-C--:B------:R-:W-:Y:S01]  /*29640*/  LEA.HI.X.SX32 R179, R167, R0.reuse, 0x2, P2 ;  /* 0x00000000a7b37211 */ /* 0x080fe200010f16ff */
[----:B------:R1:W-:Y:S01]  /*29650*/  STL.64 [R1+0xc58], R52 ;  /* 0x000c583401007387 */ /* 0x0003e20000100a00 */
[----:B------:R-:W-:-:S02]  /*29660*/  LEA.HI.X.SX32 R169, R65, R0, 0x2, P5 ;  /* 0x0000000041a97211 */ /* 0x000fc400028f16ff */
[-C--:B------:R-:W-:Y:S02]  /*29670*/  LEA.HI.X.SX32 R209, R197, R0.reuse, 0x2, P4 ;  /* 0x00000000c5d17211 */ /* 0x080fe400020f16ff */
[-C--:B------:R-:W-:Y:S02]  /*29680*/  LEA R166, P2, R63, R247.reuse, 0x2 ;  /* 0x000000f73fa67211 */ /* 0x080fe400078410ff */
[-C--:B------:R-:W-:Y:S02]  /*29690*/  LEA.HI.X.SX32 R65, R84, R0.reuse, 0x2, P6 ;  /* 0x0000000054417211 */ /* 0x080fe400030f16ff */
[-C--:B------:R-:W-:Y:S01]  /*296a0*/  LEA R196, P4, R185, R247.reuse, 0x2 ;  /* 0x000000f7b9c47211 */ /* 0x080fe200078810ff */
[----:B------:R-:W3:Y:S01]  /*296b0*/  LDL.LU R84, [R1+0x274] ;  /* 0x0002740001547983 */ /* 0x000ee20000300800 */
[----:B----4-:R-:W-:Y:S01]  /*296c0*/  LEA R62, P5, R83, R247, 0x2 ;  /* 0x000000f7533e7211 */ /* 0x010fe200078a10ff */
[----:B------:R-:W-:Y:S01]  /*296d0*/  IMAD R15, R60, UR75, RZ ;  /* 0x0000004b3c0f7c24 */ /* 0x000fe2000f8e02ff */
[-C--:B------:R-:W-:Y:S01]  /*296e0*/  LEA.HI.X.SX32 R167, R63, R0.reuse, 0x2, P2 ;  /* 0x000000003fa77211 */ /* 0x080fe200010f16ff */
[----:B------:R4:W-:Y:S01]  /*296f0*/  STL.64 [R1+0xc50], R64 ;  /* 0x000c504001007387 */ /* 0x0009e20000100a00 */
[----:B------:R-:W-:-:S02]  /*29700*/  LEA.HI.X.SX32 R197, R185, R0, 0x2, P4 ;  /* 0x00000000b9c57211 */ /* 0x000fc400020f16ff */
[-C--:B------:R-:W-:Y:S02]  /*29710*/  LEA.HI.X.SX32 R63, R83, R0.reuse, 0x2, P5 ;  /* 0x00000000533f7211 */ /* 0x080fe400028f16ff */
[-C--:B------:R-:W-:Y:S01]  /*29720*/  LEA R184, P4, R173, R247.reuse, 0x2 ;  /* 0x000000f7adb87211 */ /* 0x080fe200078810ff */
[----:B------:R-:W3:Y:S01]  /*29730*/  LDL.LU R83, [R1+0x28c] ;  /* 0x00028c0001537983 */ /* 0x000ee20000300800 */
[-C--:B------:R-:W-:Y:S01]  /*29740*/  LEA R60, P2, R82, R247.reuse, 0x2 ;  /* 0x000000f7523c7211 */ /* 0x080fe200078410ff */
[----:B------:R-:W-:Y:S01]  /*29750*/  IMAD R14, R61, UR41, RZ ;  /* 0x000000293d0e7c24 */ /* 0x000fe2000f8e02ff */
[-C--:B------:R-:W-:Y:S01]  /*29760*/  LEA.HI.X.SX32 R185, R173, R0.reuse, 0x2, P4 ;  /* 0x00000000adb97211 */ /* 0x080fe200020f16ff */
[----:B------:R-:W-:Y:S01]  /*29770*/  IMAD R17, R58, UR69, RZ ;  /* 0x000000453a117c24 */ /* 0x000fe2000f8e02ff */
[----:B------:R2:W-:Y:S01]  /*29780*/  STL.64 [R1+0xc48], R62 ;  /* 0x000c483e01007387 */ /* 0x0005e20000100a00 */
[-C--:B------:R-:W-:Y:S02]  /*29790*/  LEA.HI.X.SX32 R61, R82, R0.reuse, 0x2, P2 ;  /* 0x00000000523d7211 */ /* 0x080fe400010f16ff */
[-C--:B------:R-:W-:Y:S01]  /*297a0*/  LEA R172, P4, R161, R247.reuse, 0x2 ;  /* 0x000000f7a1ac7211 */ /* 0x080fe200078810ff */
[----:B------:R-:W3:Y:S01]  /*297b0*/  LDL.LU R82, [R1+0x294] ;  /* 0x0002940001527983 */ /* 0x000ee20000300800 */
[----:B------:R-:W-:Y:S01]  /*297c0*/  LEA R58, P1, R81, R247, 0x2 ;  /* 0x000000f7513a7211 */ /* 0x000fe200078210ff */
[----:B------:R-:W-:Y:S01]  /*297d0*/  IMAD R16, R59, UR70, RZ ;  /* 0x000000463b107c24 */ /* 0x000fe2000f8e02ff */
[-C--:B------:R-:W-:Y:S01]  /*297e0*/  LEA.HI.X.SX32 R173, R161, R0.reuse, 0x2, P4 ;  /* 0x00000000a1ad7211 */ /* 0x080fe200020f16ff */
[----:B------:R-:W-:Y:S01]  /*297f0*/  IMAD R19, R56, UR67, RZ ;  /* 0x0000004338137c24 */ /* 0x000fe2000f8e02ff */
[----:B------:R3:W-:Y:S01]  /*29800*/  STL.64 [R1+0xc40], R60 ;  /* 0x000c403c01007387 */ /* 0x0007e20000100a00 */
[----:B------:R-:W-:-:S02]  /*29810*/  LEA.HI.X.SX32 R59, R81, R0, 0x2, P1 ;  /* 0x00000000513b7211 */ /* 0x000fc400008f16ff */
[-C--:B------:R-:W-:Y:S01]  /*29820*/  LEA R160, P4, R103, R247.reuse, 0x2 ;  /* 0x000000f767a07211 */ /* 0x080fe200078810ff */
[----:B------:R-:W3:Y:S01]  /*29830*/  LDL.LU R81, [R1+0x2a4] ;  /* 0x0002a40001517983 */ /* 0x000ee20000300800 */
[-C--:B------:R-:W-:Y:S01]  /*29840*/  LEA R56, P0, R80, R247.reuse, 0x2 ;  /* 0x000000f750387211 */ /* 0x080fe200078010ff */
[----:B------:R-:W-:Y:S01]  /*29850*/  IMAD R18, R57, UR68, RZ ;  /* 0x0000004439127c24 */ /* 0x000fe2000f8e02ff */
[-C--:B------:R-:W-:Y:S01]  /*29860*/  LEA.HI.X.SX32 R161, R103, R0.reuse, 0x2, P4 ;  /* 0x0000000067a17211 */ /* 0x080fe200020f16ff */
[----:B------:R-:W-:Y:S01]  /*29870*/  IMAD R21, R54, UR65, RZ ;  /* 0x0000004136157c24 */ /* 0x000fe2000f8e02ff */
[----:B------:R2:W-:Y:S01]  /*29880*/  STL.64 [R1+0xc38], R58 ;  /* 0x000c383a01007387 */ /* 0x0005e20000100a00 */
[----:B------:R-:W-:Y:S02]  /*29890*/  LEA.HI.X.SX32 R57, R80, R0, 0x2, P0 ;  /* 0x0000000050397211 */ /* 0x000fe400000f16ff */
[-C--:B------:R-:W-:Y:S01]  /*298a0*/  LEA R54, P4, R79, R247.reuse, 0x2 ;  /* 0x000000f74f367211 */ /* 0x080fe200078810ff */
[----:B------:R-:W3:Y:S01]  /*298b0*/  LDL.LU R80, [R1+0x2b4] ;  /* 0x0002b40001507983 */ /* 0x000ee20000300800 */
[----:B------:R-:W-:Y:S01]  /*298c0*/  IMAD R20, R55, UR66, RZ ;  /* 0x0000004237147c24 */ /* 0x000fe2000f8e02ff */
[----:B-1----:R-:W-:-:S02]  /*298d0*/  LEA R52, P3, R78, R247, 0x2 ;  /* 0x000000f74e347211 */ /* 0x002fc400078610ff */
[----:B------:R1:W-:Y:S01]  /*298e0*/  STL.64 [R1+0xc30], R56 ;  /* 0x000c303801007387 */ /* 0x0003e20000100a00 */
[----:B------:R-:W-:-:S03]  /*298f0*/  LEA.HI.X.SX32 R55, R79, R0, 0x2, P4 ;  /* 0x000000004f377211 */ /* 0x000fc600020f16ff */
[----:B------:R-:W3:Y:S01]  /*29900*/  LDL.LU R79, [R1+0x2cc] ;  /* 0x0002cc00014f7983 */ /* 0x000ee20000300800 */
[-C--:B------:R-:W-:Y:S02]  /*29910*/  LEA.HI.X.SX32 R53, R78, R0.reuse, 0x2, P3 ;  /* 0x000000004e357211 */ /* 0x080fe400018f16ff */
[CC--:B----4-:R-:W-:Y:S01]  /*29920*/  LEA R64, P6, R77.reuse, R247.reuse, 0x2 ;  /* 0x000000f74d407211 */ /* 0x0d0fe200078c10ff */
[----:B------:R4:W-:Y:S04]  /*29930*/  STL.64 [R1+0xc28], R54 ;  /* 0x000c283601007387 */ /* 0x0009e80000100a00 */
[----:B------:R-:W3:Y:S01]  /*29940*/  LDL.LU R78, [R1+0x2dc] ;  /* 0x0002dc00014e7983 */ /* 0x000ee20000300800 */
[-C--:B------:R-:W-:Y:S02]  /*29950*/  LEA.HI.X.SX32 R65, R77, R0.reuse, 0x2, P6 ;  /* 0x000000004d417211 */ /* 0x080fe400030f16ff */
[C---:B--2---:R-:W-:Y:S01]  /*29960*/  LEA R62, P5, R76.reuse, R247, 0x2 ;  /* 0x000000f74c3e7211 */ /* 0x044fe200078a10ff */
[----:B------:R2:W-:Y:S04]  /*29970*/  STL.64 [R1+0xc20], R52 ;  /* 0x000c203401007387 */ /* 0x0005e80000100a00 */
[----:B------:R-:W3:Y:S01]  /*29980*/  LDL.LU R77, [R1+0x2ec] ;  /* 0x0002ec00014d7983 */ /* 0x000ee20000300800 */
[----:B------:R-:W-:-:S02]  /*29990*/  LEA.HI.X.SX32 R63, R76, R0, 0x2, P5 ;  /* 0x000000004c3f7211 */ /* 0x000fc400028f16ff */
[CC--:B---3--:R-:W-:Y:S01]  /*299a0*/  LEA R60, P2, R75.reuse, R247.reuse, 0x2 ;  /* 0x000000f74b3c7211 */ /* 0x0c8fe200078410ff */
[----:B------:R3:W-:Y:S04]  /*299b0*/  STL.64 [R1+0xc18], R64 ;  /* 0x000c184001007387 */ /* 0x0007e80000100a00 */
[----:B------:R-:W3:Y:S01]  /*299c0*/  LDL.LU R76, [R1+0x2fc] ;  /* 0x0002fc00014c7983 */ /* 0x000ee20000300800 */
[-C--:B------:R-:W-:Y:S02]  /*299d0*/  LEA.HI.X.SX32 R61, R75, R0.reuse, 0x2, P2 ;  /* 0x000000004b3d7211 */ /* 0x080fe400010f16ff */
[C---:B------:R-:W-:Y:S01]  /*299e0*/  LEA R58, P1, R74.reuse, R247, 0x2 ;  /* 0x000000f74a3a7211 */ /* 0x040fe200078210ff */
[----:B------:R2:W-:Y:S04]  /*299f0*/  STL.64 [R1+0xc10], R62 ;  /* 0x000c103e01007387 */ /* 0x0005e80000100a00 */
[----:B------:R-:W3:Y:S01]  /*29a00*/  LDL.LU R75, [R1+0x30c] ;  /* 0x00030c00014b7983 */ /* 0x000ee20000300800 */
[----:B------:R-:W-:-:S02]  /*29a10*/  LEA.HI.X.SX32 R59, R74, R0, 0x2, P1 ;  /* 0x000000004a3b7211 */ /* 0x000fc400008f16ff */
[CC--:B-1----:R-:W-:Y:S01]  /*29a20*/  LEA R56, P0, R46.reuse, R247.reuse, 0x2 ;  /* 0x000000f72e387211 */ /* 0x0c2fe200078010ff */
[----:B------:R1:W-:Y:S04]  /*29a30*/  STL.64 [R1+0xc08], R60 ;  /* 0x000c083c01007387 */ /* 0x0003e80000100a00 */
[----:B------:R-:W3:Y:S01]  /*29a40*/  LDL.LU R74, [R1+0x318] ;  /* 0x00031800014a7983 */ /* 0x000ee20000300800 */
[-C--:B------:R-:W-:Y:S02]  /*29a50*/  LEA.HI.X.SX32 R57, R46, R0.reuse, 0x2, P0 ;  /* 0x000000002e397211 */ /* 0x080fe400000f16ff */
[C---:B----4-:R-:W-:Y:S01]  /*29a60*/  LEA R54, P4, R48.reuse, R247, 0x2 ;  /* 0x000000f730367211 */ /* 0x050fe200078810ff */
[----:B------:R4:W-:Y:S04]  /*29a70*/  STL.64 [R1+0xc00], R58 ;  /* 0x000c003a01007387 */ /* 0x0009e80000100a00 */
[----:B------:R-:W3:Y:S01]  /*29a80*/  LDL.LU R46, [R1+0x330] ;  /* 0x00033000012e7983 */ /* 0x000ee20000300800 */
[----:B------:R-:W-:-:S02]  /*29a90*/  LEA.HI.X.SX32 R55, R48, R0, 0x2, P4 ;  /* 0x0000000030377211 */ /* 0x000fc400020f16ff */
[C---:B--2---:R-:W-:Y:S01]  /*29aa0*/  LEA R52, P3, R50.reuse, R247, 0x2 ;  /* 0x000000f732347211 */ /* 0x044fe200078610ff */
[----:B------:R2:W-:Y:S04]  /*29ab0*/  STL.64 [R1+0xbf8], R56 ;  /* 0x000bf83801007387 */ /* 0x0005e80000100a00 */
[----:B------:R-:W3:Y:S01]  /*29ac0*/  LDL.LU R48, [R1+0x348] ;  /* 0x0003480001307983 */ /* 0x000ee20000300800 */
[----:B------:R-:W-:-:S03]  /*29ad0*/  LEA.HI.X.SX32 R53, R50, R0, 0x2, P3 ;  /* 0x0000000032357211 */ /* 0x000fc600018f16ff */
[----:B------:R1:W-:Y:S04]  /*29ae0*/  STL.64 [R1+0xbf0], R54 ;  /* 0x000bf03601007387 */ /* 0x0003e80000100a00 */
[----:B------:R-:W3:Y:S04]  /*29af0*/  LDL.LU R50, [R1+0x354] ;  /* 0x0003540001327983 */ /* 0x000ee80000300800 */
[----:B------:R1:W-:Y:S01]  /*29b00*/  STL.64 [R1+0xbe8], R52 ;  /* 0x000be83401007387 */ /* 0x0003e20000100a00 */
[----:B---3--:R-:W-:-:S04]  /*29b10*/  LEA R64, P6, R66, R247, 0x2 ;  /* 0x000000f742407211 */ /* 0x008fc800078c10ff */
[-C--:B------:R-:W-:Y:S02]  /*29b20*/  LEA.HI.X.SX32 R65, R66, R0.reuse, 0x2, P6 ;  /* 0x0000000042417211 */ /* 0x080fe400030f16ff */
[CC--:B------:R-:W-:Y:S01]  /*29b30*/  LEA R62, P5, R67.reuse, R247.reuse, 0x2 ;  /* 0x000000f7433e7211 */ /* 0x0c0fe200078a10ff */
[----:B------:R-:W3:Y:S03]  /*29b40*/  LDL.LU R66, [R1+0x364] ;  /* 0x0003640001427983 */ /* 0x000ee60000300800 */
[----:B------:R-:W-:Y:S01]  /*29b50*/  LEA.HI.X.SX32 R63, R67, R0, 0x2, P5 ;  /* 0x00000000433f7211 */ /* 0x000fe200028f16ff */
[----:B------:R2:W-:Y:S01]  /*29b60*/  STL.64 [R1+0xbe0], R64 ;  /* 0x000be04001007387 */ /* 0x0005e20000100a00 */
[----:B-1----:R-:W-:-:S03]  /*29b70*/  LEA R60, P2, R68, R247, 0x2 ;  /* 0x000000f7443c7211 */ /* 0x002fc600078410ff */
[----:B------:R-:W3:Y:S01]  /*29b80*/  LDL.LU R67, [R1+0x370] ;  /* 0x0003700001437983 */ /* 0x000ee20000300800 */
[----:B------:R-:W-:-:S03]  /*29b90*/  LEA.HI.X.SX32 R61, R68, R0, 0x2, P2 ;  /* 0x00000000443d7211 */ /* 0x000fc600010f16ff */
[----:B------:R1:W-:Y:S04]  /*29ba0*/  STL.64 [R1+0xbd8], R62 ;  /* 0x000bd83e01007387 */ /* 0x0003e80000100a00 */
[----:B------:R-:W3:Y:S04]  /*29bb0*/  LDL.LU R68, [R1+0x380] ;  /* 0x0003800001447983 */ /* 0x000ee80000300800 */
[----:B------:R1:W-:Y:S01]  /*29bc0*/  STL.64 [R1+0xbd0], R60 ;  /* 0x000bd03c01007387 */ /* 0x0003e20000100a00 */
[----:B----4-:R-:W-:-:S04]  /*29bd0*/  LEA R58, P1, R84, R247, 0x2 ;  /* 0x000000f7543a7211 */ /* 0x010fc800078210ff */
[----:B------:R-:W-:Y:S02]  /*29be0*/  LEA.HI.X.SX32 R59, R84, R0, 0x2, P1 ;  /* 0x00000000543b7211 */ /* 0x000fe400008f16ff */
[----:B------:R-:W4:Y:S01]  /*29bf0*/  LDL.LU R84, [R1+0x398] ;  /* 0x0003980001547983 */ /* 0x000f220000300800 */
[----:B--2---:R-:W-:-:S03]  /*29c00*/  LEA R56, P0, R83, R247, 0x2 ;  /* 0x000000f753387211 */ /* 0x004fc600078010ff */
[----:B------:R2:W-:Y:S01]  /*29c10*/  STL.64 [R1+0xbc8], R58 ;  /* 0x000bc83a01007387 */ /* 0x0005e20000100a00 */
[----:B------:R-:W-:-:S03]  /*29c20*/  LEA.HI.X.SX32 R57, R83, R0, 0x2, P0 ;  /* 0x0000000053397211 */ /* 0x000fc600000f16ff */
[----:B------:R-:W4:Y:S01]  /*29c30*/  LDL.LU R83, [R1+0x3b0] ;  /* 0x0003b00001537983 */ /* 0x000f220000300800 */
[----:B------:R-:W-:-:S03]  /*29c40*/  LEA R54, P4, R82, R247, 0x2 ;  /* 0x000000f752367211 */ /* 0x000fc600078810ff */
        /* <DEDUP_REMOVED lines=11> */
[----:B-1----:R-:W-:-:S03]  /*29d00*/  LEA R62, P5, R79, R247, 0x2 ;  /* 0x000000f74f3e7211 */ /* 0x002fc600078a10ff */
[----:B------:R1:W-:Y:S01]  /*29d10*/  STL.64 [R1+0xba8], R64 ;  /* 0x000ba84001007387 */ /* 0x0003e20000100a00 */
[----:B------:R-:W-:-:S03]  /*29d20*/  LEA.HI.X.SX32 R63, R79, R0, 0x2, P5 ;  /* 0x000000004f3f7211 */ /* 0x000fc600028f16ff */
[----:B------:R-:W4:Y:S01]  /*29d30*/  LDL.LU R79, [R1+0x3e0] ;  /* 0x0003e000014f7983 */ /* 0x000f220000300800 */
[----:B------:R-:W-:-:S03]  /*29d40*/  LEA R60, P2, R78, R247, 0x2 ;  /* 0x000000f74e3c7211 */ /* 0x000fc600078410ff */
[----:B------:R1:W-:Y:S01]  /*29d50*/  STL.64 [R1+0xba0], R62 ;  /* 0x000ba03e01007387 */ /* 0x0003e20000100a00 */
[----:B------:R-:W-:-:S03]  /*29d60*/  LEA.HI.X.SX32 R61, R78, R0, 0x2, P2 ;  /* 0x000000004e3d7211 */ /* 0x000fc600010f16ff */
        /* <DEDUP_REMOVED lines=28> */
[----:B------:R-:W4:Y:S04]  /*29f30*/  LDL.LU R50, [R1+0x428] ;  /* 0x0004280001327983 */ /* 0x000f280000300800 */
[----:B------:R1:W-:Y:S01]  /*29f40*/  STL.64 [R1+0xb60], R60 ;  /* 0x000b603c01007387 */ /* 0x0003e20000100a00 */
[----:B---3--:R-:W-:-:S04]  /*29f50*/  LEA R58, P1, R66, R247, 0x2 ;  /* 0x000000f7423a7211 */ /* 0x008fc800078210ff */
[----:B------:R-:W-:Y:S02]  /*29f60*/  LEA.HI.X.SX32 R59, R66, R0, 0x2, P1 ;  /* 0x00000000423b7211 */ /* 0x000fe400008f16ff */
[----:B------:R-:W3:Y:S01]  /*29f70*/  LDL.LU R66, [R1+0x424] ;  /* 0x0004240001427983 */ /* 0x000ee20000300800 */
[----:B------:R-:W-:-:S03]  /*29f80*/  LEA R56, P0, R67, R247, 0x2 ;  /* 0x000000f743387211 */ /* 0x000fc600078010ff */
[----:B------:R1:W-:Y:S01]  /*29f90*/  STL.64 [R1+0xb58], R58 ;  /* 0x000b583a01007387 */ /* 0x0003e20000100a00 */
[----:B------:R-:W-:-:S03]  /*29fa0*/  LEA.HI.X.SX32 R57, R67, R0, 0x2, P0 ;  /* 0x0000000043397211 */ /* 0x000fc600000f16ff */
[----:B------:R-:W3:Y:S01]  /*29fb0*/  LDL.LU R67, [R1+0x41c] ;  /* 0x00041c0001437983 */ /* 0x000ee20000300800 */
[----:B------:R-:W-:-:S03]  /*29fc0*/  LEA R54, P4, R68, R247, 0x2 ;  /* 0x000000f744367211 */ /* 0x000fc600078810ff */
[----:B------:R1:W-:Y:S01]  /*29fd0*/  STL.64 [R1+0xb50], R56 ;  /* 0x000b503801007387 */ /* 0x0003e20000100a00 */
[----:B------:R-:W-:-:S03]  /*29fe0*/  LEA.HI.X.SX32 R55, R68, R0, 0x2, P4 ;  /* 0x0000000044377211 */ /* 0x000fc600020f16ff */
[----:B------:R-:W3:Y:S04]  /*29ff0*/  LDL.LU R68, [R1+0x418] ;  /* 0x0004180001447983 */ /* 0x000ee80000300800 */
[----:B------:R1:W-:Y:S01]  /*2a000*/  STL.64 [R1+0xb48], R54 ;  /* 0x000b483601007387 */ /* 0x0003e20000100a00 */
[----:B----4-:R-:W-:-:S04]  /*2a010*/  LEA R52, P3, R84, R247, 0x2 ;  /* 0x000000f754347211 */ /* 0x010fc800078610ff */
[----:B------:R-:W-:Y:S02]  /*2a020*/  LEA.HI.X.SX32 R53, R84, R0, 0x2, P3 ;  /* 0x0000000054357211 */ /* 0x000fe400018f16ff */
[----:B------:R-:W4:Y:S01]  /*2a030*/  LDL.LU R84, [R1+0x414] ;  /* 0x0004140001547983 */ /* 0x000f220000300800 */
[----:B-1----:R-:W-:-:S03]  /*2a040*/  LEA R64, P6, R83, R247, 0x2 ;  /* 0x000000f753407211 */ /* 0x002fc600078c10ff */
        /* <DEDUP_REMOVED lines=30> */
[----:B------:R-:W2:Y:S01]  /*2a230*/  LDL.LU R76, [R1+0x3ec] ;  /* 0x0003ec00014c7983 */ /* 0x000ea20000300800 */
[----:B------:R-:W-:-:S03]  /*2a240*/  LEA R62, P5, R75, R247, 0x2 ;  /* 0x000000f74b3e7211 */ /* 0x000fc600078a10ff */
        /* <DEDUP_REMOVED lines=15> */
[----:B-1----:R-:W-:-:S03]  /*2a340*/  LEA R54, P4, R50, R247, 0x2 ;  /* 0x000000f732367211 */ /* 0x002fc600078810ff */
[----:B------:R1:W-:Y:S01]  /*2a350*/  STL.64 [R1+0xad8], R56 ;  /* 0x000ad83801007387 */ /* 0x0003e20000100a00 */
[----:B------:R-:W-:-:S03]  /*2a360*/  LEA.HI.X.SX32 R55, R50, R0, 0x2, P4 ;  /* 0x0000000032377211 */ /* 0x000fc600020f16ff */
[----:B------:R-:W2:Y:S04]  /*2a370*/  LDL.LU R50, [R1+0x3d0] ;  /* 0x0003d00001327983 */ /* 0x000ea80000300800 */
        /* <DEDUP_REMOVED lines=47> */
[----:B------:R-:W2:Y:S01]  /*2a670*/  LDL.LU R76, [R1+0x390] ;  /* 0x00039000014c7983 */ /* 0x000ea20000300800 */
[----:B-1----:R-:W-:-:S03]  /*2a680*/  LEA R56, P0, R75, R247, 0x2 ;  /* 0x000000f74b387211 */ /* 0x002fc600078010ff */
        /* <DEDUP_REMOVED lines=18> */
[----:B------:R-:W2:Y:S04]  /*2a7b0*/  LDL.LU R50, [R1+0x378] ;  /* 0x0003780001327983 */ /* 0x000ea80000300800 */
[----:B------:R1:W-:Y:S01]  /*2a7c0*/  STL.64 [R1+0xa48], R62 ;  /* 0x000a483e01007387 */ /* 0x0003e20000100a00 */
[----:B---3--:R-:W-:-:S04]  /*2a7d0*/  LEA R60, P2, R66, R247, 0x2 ;  /* 0x000000f7423c7211 */ /* 0x008fc800078410ff */
[----:B------:R-:W-:Y:S02]  /*2a7e0*/  LEA.HI.X.SX32 R61, R66, R0, 0x2, P2 ;  /* 0x00000000423d7211 */ /* 0x000fe400010f16ff */
[----:B------:R-:W3:Y:S01]  /*2a7f0*/  LDL.LU R66, [R1+0x374] ;  /* 0x0003740001427983 */ /* 0x000ee20000300800 */
[----:B-1----:R-:W-:-:S03]  /*2a800*/  LEA R58, P1, R67, R247, 0x2 ;  /* 0x000000f7433a7211 */ /* 0x002fc600078210ff */
        /* <DEDUP_REMOVED lines=71> */
[----:B-1----:R-:W-:-:S03]  /*2ac80*/  LEA R64, P6, R68, R247, 0x2 ;  /* 0x000000f744407211 */ /* 0x002fc600078c10ff */
        /* <DEDUP_REMOVED lines=635> */
[----:B------:R-:W-:-:S04]  /*2d440*/  LEA R54, P4, R79, R247, 0x2 ;  /* 0x000000f74f367211 */ /* 0x000fc800078810ff */
[----:B------:R-:W-:Y:S01]  /*2d450*/  LEA.HI.X.SX32 R55, R79, R0, 0x2, P4 ;  /* 0x000000004f377211 */ /* 0x000fe200020f16ff */
[----:B------:R2:W-:Y:S01]  /*2d460*/  STL.64 [R1+0x4b8], R56 ;  /* 0x0004b83801007387 */ /* 0x0005e20000100a00 */
[----:B------:R-:W-:-:S03]  /*2d470*/  LEA R52, P3, R78, R247, 0x2 ;  /* 0x000000f74e347211 */ /* 0x000fc600078610ff */
[----:B------:R-:W4:Y:S01]  /*2d480*/  LDL.LU R79, [R1+0xd84] ;  /* 0x000d8400014f7983 */ /* 0x000f220000300800 */
[----:B------:R-:W-:-:S03]  /*2d490*/  LEA.HI.X.SX32 R53, R78, R0, 0x2, P3 ;  /* 0x000000004e357211 */ /* 0x000fc600018f16ff */
[----:B------:R2:W-:Y:S01]  /*2d4a0*/  STL.64 [R1+0x4b0], R54 ;  /* 0x0004b03601007387 */ /* 0x0005e20000100a00 */
[----:B-1----:R-:W-:-:S03]  /*2d4b0*/  LEA R64, P6, R77, R247, 0x2 ;  /* 0x000000f74d407211 */ /* 0x002fc600078c10ff */
[----:B------:R-:W4:Y:S01]  /*2d4c0*/  LDL.LU R78, [R1+0xd8c] ;  /* 0x000d8c00014e7983 */ /* 0x000f220000300800 */
[----:B------:R-:W-:-:S03]  /*2d4d0*/  LEA.HI.X.SX32 R65, R77, R0, 0x2, P6 ;  /* 0x000000004d417211 */ /* 0x000fc600030f16ff */
[----:B------:R1:W-:Y:S01]  /*2d4e0*/  STL.64 [R1+0x4a8], R52 ;  /* 0x0004a83401007387 */ /* 0x0003e20000100a00 */
[----:B--2---:R-:W-:-:S03]  /*2d4f0*/  LEA R62, P5, R76, R247, 0x2 ;  /* 0x000000f74c3e7211 */ /* 0x004fc600078a10ff */
[----:B------:R-:W2:Y:S01]  /*2d500*/  LDL.LU R77, [R1+0xd90] ;  /* 0x000d9000014d7983 */ /* 0x000ea20000300800 */
[----:B------:R-:W-:-:S03]  /*2d510*/  LEA.HI.X.SX32 R63, R76, R0, 0x2, P5 ;  /* 0x000000004c3f7211 */ /* 0x000fc600028f16ff */
[----:B------:R3:W-:Y:S01]  /*2d520*/  STL.64 [R1+0x4a0], R64 ;  /* 0x0004a04001007387 */ /* 0x0007e20000100a00 */
[----:B------:R-:W-:-:S03]  /*2d530*/  LEA R60, P2, R75, R247, 0x2 ;  /* 0x000000f74b3c7211 */ /* 0x000fc600078410ff */
        /* <DEDUP_REMOVED lines=15> */
[----:B-1----:R-:W-:-:S03]  /*2d630*/  LEA R52, P3, R50, R247, 0x2 ;  /* 0x000000f732347211 */ /* 0x002fc600078610ff */
[----:B------:R-:W2:Y:S01]  /*2d640*/  LDL.LU R48, [R1+0xdbc] ;  /* 0x000dbc0001307983 */ /* 0x000ea20000300800 */
[----:B------:R-:W-:-:S03]  /*2d650*/  LEA.HI.X.SX32 R53, R50, R0, 0x2, P3 ;  /* 0x0000000032357211 */ /* 0x000fc600018f16ff */
[----:B------:R1:W-:Y:S04]  /*2d660*/  STL.64 [R1+0x478], R54 ;  /* 0x0004783601007387 */ /* 0x0003e80000100a00 */
        /* <DEDUP_REMOVED lines=38> */
[-C--:B------:R-:W-:Y:S01]  /*2d8d0*/  LEA.HI.X.SX32 R61, R78, R0.reuse, 0x2, P2 ;  /* 0x000000004e3d7211 */ /* 0x080fe200010f16ff */
[----:B------:R2:W-:Y:S02]  /*2d8e0*/  STL.64 [R1+0x428], R62 ;  /* 0x0004283e01007387 */ /* 0x0005e40000100a00 */
[CC--:B--2---:R-:W-:Y:S02]  /*2d8f0*/  LEA R58, P1, R77.reuse, R247.reuse, 0x2 ;  /* 0x000000f74d3a7211 */ /* 0x0c4fe400078210ff */
[----:B------:R-:W2:Y:S02]  /*2d900*/  LDL.LU R78, [R1+0xdb0] ;  /* 0x000db000014e7983 */ /* 0x000ea40000300800 */
[----:B------:R-:W-:Y:S02]  /*2d910*/  LEA.HI.X.SX32 R59, R77, R0, 0x2, P1 ;  /* 0x000000004d3b7211 */ /* 0x000fe400008f16ff */
[----:B------:R1:W-:Y:S02]  /*2d920*/  STL.64 [R1+0x420], R60 ;  /* 0x0004203c01007387 */ /* 0x0003e40000100a00 */
[----:B-1----:R-:W-:-:S02]  /*2d930*/  LEA R56, P0, R76, R247, 0x2 ;  /* 0x000000f74c387211 */ /* 0x002fc400078010ff */
[----:B------:R-:W2:Y:S02]  /*2d940*/  LDL.LU R77, [R1+0xda8] ;  /* 0x000da800014d7983 */ /* 0x000ea40000300800 */
[----:B------:R-:W-:Y:S02]  /*2d950*/  LEA.HI.X.SX32 R57, R76, R0, 0x2, P0 ;  /* 0x000000004c397211 */ /* 0x000fe400000f16ff */
        /* <DEDUP_REMOVED lines=77> */
[----:B------:R-:W-:-:S03]  /*2de30*/  LEA R58, P1, R46, R247, 0x2 ;  /* 0x000000f72e3a7211 */ /* 0x000fc600078210ff */
        /* <DEDUP_REMOVED lines=23> */
[----:B------:R-:W3:Y:S01]  /*2dfb0*/  LDL.LU R68, [R1+0xcec] ;  /* 0x000cec0001447983 */ /* 0x000ee20000300800 */
[----:B------:R-:W-:-:S03]  /*2dfc0*/  IMAD R234, R85, UR33, RZ ;  /* 0x0000002155ea7c24 */ /* 0x000fc6000f8e02ff */
[----:B------:R1:W-:Y:S04]  /*2dfd0*/  STL.64 [R1+0x348], R62 ;  /* 0x0003483e01007387 */ /* 0x0003e80000100a00 */
[----:B------:R-:W3:Y:S01]  /*2dfe0*/  LDL.LU R85, [R1+0xce8] ;  /* 0x000ce80001557983 */ /* 0x000ee20000300800 */
[----:B----4-:R-:W-:-:S04]  /*2dff0*/  LEA R60, P2, R84, R247, 0x2 ;  /* 0x000000f7543c7211 */ /* 0x010fc800078410ff */
[----:B------:R-:W-:Y:S02]  /*2e000*/  LEA.HI.X.SX32 R61, R84, R0, 0x2, P2 ;  /* 0x00000000543d7211 */ /* 0x000fe400010f16ff */
[----:B------:R-:W-:-:S03]  /*2e010*/  LEA R58, P1, R83, R247, 0x2 ;  /* 0x000000f7533a7211 */ /* 0x000fc600078210ff */
[----:B------:R4:W-:Y:S01]  /*2e020*/  STL.64 [R1+0x340], R60 ;  /* 0x0003403c01007387 */ /* 0x0009e20000100a00 */
[----:B------:R-:W-:-:S03]  /*2e030*/  LEA.HI.X.SX32 R59, R83, R0, 0x2, P1 ;  /* 0x00000000533b7211 */ /* 0x000fc600008f16ff */
        /* <DEDUP_REMOVED lines=20> */
[----:B------:R-:W3:Y:S01]  /*2e180*/  LDL.LU R79, [R1+0xcd0] ;  /* 0x000cd000014f7983 */ /* 0x000ee20000300800 */
[----:B----4-:R-:W-:-:S03]  /*2e190*/  LEA R60, P2, R77, R247, 0x2 ;  /* 0x000000f74d3c7211 */ /* 0x010fc600078410ff */
        /* <DEDUP_REMOVED lines=12> */
[----:B------:R-:W3:Y:S01]  /*2e260*/  LDL.LU R75, [R1+0xcc0] ;  /* 0x000cc000014b7983 */ /* 0x000ee20000300800 */
[----:B------:R-:W-:-:S03]  /*2e270*/  LEA.HI.X.SX32 R55, R74, R0, 0x2, P4 ;  /* 0x000000004a377211 */ /* 0x000fc600020f16ff */
[----:B------:R2:W-:Y:S02]  /*2e280*/  STL.64 [R1+0x2f8], R56 ;  /* 0x0002f83801007387 */ /* 0x0005e40000100a00 */
[CC--:B--2---:R-:W-:Y:S02]  /*2e290*/  LEA R52, P3, R46.reuse, R247.reuse, 0x2 ;  /* 0x000000f72e347211 */ /* 0x0c4fe400078610ff */
[----:B------:R-:W2:Y:S02]  /*2e2a0*/  LDL.LU R74, [R1+0xcbc] ;  /* 0x000cbc00014a7983 */ /* 0x000ea40000300800 */
[----:B------:R-:W-:Y:S02]  /*2e2b0*/  LEA.HI.X.SX32 R53, R46, R0, 0x2, P3 ;  /* 0x000000002e357211 */ /* 0x000fe400018f16ff */
[----:B------:R3:W-:Y:S01]  /*2e2c0*/  STL.64 [R1+0x2f0], R54 ;  /* 0x0002f03601007387 */ /* 0x0007e20000100a00 */
[----:B-1----:R-:W-:-:S03]  /*2e2d0*/  LEA R64, P6, R48, R247, 0x2 ;  /* 0x000000f730407211 */ /* 0x002fc600078c10ff */
[----:B------:R-:W2:Y:S01]  /*2e2e0*/  LDL.LU R46, [R1+0xcb8] ;  /* 0x000cb800012e7983 */ /* 0x000ea20000300800 */
[----:B------:R-:W-:-:S03]  /*2e2f0*/  LEA.HI.X.SX32 R65, R48, R0, 0x2, P6 ;  /* 0x0000000030417211 */ /* 0x000fc600030f16ff */
[----:B------:R1:W-:Y:S01]  /*2e300*/  STL.64 [R1+0x2e8], R52 ;  /* 0x0002e83401007387 */ /* 0x0003e20000100a00 */
[----:B----4-:R-:W-:-:S03]  /*2e310*/  LEA R62, P5, R50, R247, 0x2 ;  /* 0x000000f7323e7211 */ /* 0x010fc600078a10ff */
[----:B------:R-:W4:Y:S01]  /*2e320*/  LDL.LU R48, [R1+0xcb4] ;  /* 0x000cb40001307983 */ /* 0x000f220000300800 */
[----:B------:R-:W-:-:S03]  /*2e330*/  LEA.HI.X.SX32 R63, R50, R0, 0x2, P5 ;  /* 0x00000000323f7211 */ /* 0x000fc600028f16ff */
[----:B------:R1:W-:Y:S04]  /*2e340*/  STL.64 [R1+0x2e0], R64 ;  /* 0x0002e04001007387 */ /* 0x0003e80000100a00 */
        /* <DEDUP_REMOVED lines=13> */
[----:B------:R-:W-:-:S04]  /*2e420*/  LEA R54, P4, R85, R247, 0x2 ;  /* 0x000000f755367211 */ /* 0x000fc800078810ff */
[----:B------:R-:W-:Y:S01]  /*2e430*/  LEA.HI.X.SX32 R55, R85, R0, 0x2, P4 ;  /* 0x0000000055377211 */ /* 0x000fe200020f16ff */
[----:B------:R1:W-:Y:S01]  /*2e440*/  STL.64 [R1+0x2c0], R56 ;  /* 0x0002c03801007387 */ /* 0x0003e20000100a00 */
[----:B------:R-:W-:-:S03]  /*2e450*/  IMAD R239, R89, UR29, RZ ;  /* 0x0000001d59ef7c24 */ /* 0x000fc6000f8e02ff */
[----:B------:R1:W-:Y:S01]  /*2e460*/  STL.64 [R1+0x2b8], R54 ;  /* 0x0002b83601007387 */ /* 0x0003e20000100a00 */
[----:B------:R-:W-:-:S03]  /*2e470*/  IMAD R238, R88, UR30, RZ ;  /* 0x0000001e58ee7c24 */ /* 0x000fc6000f8e02ff */
[----:B------:R-:W3:Y:S01]  /*2e480*/  LDL.LU R89, [R1+0xca0] ;  /* 0x000ca00001597983 */ /* 0x000ee20000300800 */
[----:B------:R-:W-:Y:S02]  /*2e490*/  IMAD R237, R87, UR31, RZ ;  /* 0x0000001f57ed7c24 */ /* 0x000fe4000f8e02ff */
[----:B------:R-:W-:Y:S01]  /*2e4a0*/  IMAD R235, R86, UR32, RZ ;  /* 0x0000002056eb7c24 */ /* 0x000fe2000f8e02ff */
[----:B-1----:R-:W-:-:S04]  /*2e4b0*/  LEA R52, P3, R84, R247, 0x2 ;  /* 0x000000f754347211 */ /* 0x002fc800078610ff */
[----:B------:R-:W-:Y:S02]  /*2e4c0*/  LEA.HI.X.SX32 R53, R84, R0, 0x2, P3 ;  /* 0x0000000054357211 */ /* 0x000fe400018f16ff */
[----:B------:R-:W-:-:S03]  /*2e4d0*/  LEA R64, P6, R83, R247, 0x2 ;  /* 0x000000f753407211 */ /* 0x000fc600078c10ff */
[----:B------:R1:W-:Y:S01]  /*2e4e0*/  STL.64 [R1+0x2b0], R52 ;  /* 0x0002b03401007387 */ /* 0x0003e20000100a00 */
[----:B------:R-:W-:-:S03]  /*2e4f0*/  LEA.HI.X.SX32 R65, R83, R0, 0x2, P6 ;  /* 0x0000000053417211 */ /* 0x000fc600030f16ff */
[----:B------:R-:W3:Y:S01]  /*2e500*/  LDL.LU R88, [R1+0xc9c] ;  /* 0x000c9c0001587983 */ /* 0x000ee20000300800 */
[----:B------:R-:W-:-:S04]  /*2e510*/  LEA R62, P5, R82, R247, 0x2 ;  /* 0x000000f7523e7211 */ /* 0x000fc800078a10ff */
[-C--:B------:R-:W-:Y:S02]  /*2e520*/  LEA.HI.X.SX32 R63, R82, R0.reuse, 0x2, P5 ;  /* 0x00000000523f7211 */ /* 0x080fe400028f16ff */
[CC--:B------:R-:W-:Y:S01]  /*2e530*/  LEA R60, P2, R81.reuse, R247.reuse, 0x2 ;  /* 0x000000f7513c7211 */ /* 0x0c0fe200078410ff */
[----:B------:R1:W-:Y:S03]  /*2e540*/  STL.64 [R1+0x2a8], R64 ;  /* 0x0002a84001007387 */ /* 0x0003e60000100a00 */
[----:B------:R-:W-:Y:S01]  /*2e550*/  LEA.HI.X.SX32 R61, R81, R0, 0x2, P2 ;  /* 0x00000000513d7211 */ /* 0x000fe200010f16ff */
[----:B------:R1:W-:Y:S04]  /*2e560*/  STL.64 [R1+0x2a0], R62 ;  /* 0x0002a03e01007387 */ /* 0x0003e80000100a00 */
[----:B------:R-:W3:Y:S01]  /*2e570*/  LDL.LU R87, [R1+0x84] ;  /* 0x0000840001577983 */ /* 0x000ee20000300800 */
[----:B------:R-:W-:-:S04]  /*2e580*/  LEA R58, P1, R80, R247, 0x2 ;  /* 0x000000f7503a7211 */ /* 0x000fc800078210ff */
[----:B------:R-:W-:Y:S01]  /*2e590*/  LEA.HI.X.SX32 R59, R80, R0, 0x2, P1 ;  /* 0x00000000503b7211 */ /* 0x000fe200008f16ff */
[----:B------:R2:W-:Y:S04]  /*2e5a0*/  STL.64 [R1+0x298], R60 ;  /* 0x0002983c01007387 */ /* 0x0005e80000100a00 */
[----:B------:R-:W3:Y:S01]  /*2e5b0*/  LDL.LU R86, [R1+0x80] ;  /* 0x0000800001567983 */ /* 0x000ee20000300800 */
[----:B------:R-:W-:-:S04]  /*2e5c0*/  LEA R56, P0, R79, R247, 0x2 ;  /* 0x000000f74f387211 */ /* 0x000fc800078010ff */
[----:B------:R-:W-:Y:S01]  /*2e5d0*/  LEA.HI.X.SX32 R57, R79, R0, 0x2, P0 ;  /* 0x000000004f397211 */ /* 0x000fe200000f16ff */
[----:B------:R1:W-:Y:S01]  /*2e5e0*/  STL.64 [R1+0x290], R58 ;  /* 0x0002903a01007387 */ /* 0x0003e20000100a00 */
        /* <DEDUP_REMOVED lines=8> */
[CC--:B------:R-:W-:Y:S02]  /*2e670*/  LEA R64, P6, R76.reuse, R247.reuse, 0x2 ;  /* 0x000000f74c407211 */ /* 0x0c0fe400078c10ff */
[C---:B------:R-:W-:Y:S02]  /*2e680*/  LEA R62, P5, R75.reuse, R247, 0x2 ;  /* 0x000000f74b3e7211 */ /* 0x040fe400078a10ff */
[-C--:B------:R-:W-:Y:S01]  /*2e690*/  LEA.HI.X.SX32 R65, R76, R0.reuse, 0x2, P6 ;  /* 0x000000004c417211 */ /* 0x080fe200030f16ff */
[----:B------:R3:W-:Y:S01]  /*2e6a0*/  STL.64 [R1+0x278], R52 ;  /* 0x0002783401007387 */ /* 0x0007e20000100a00 */
[----:B------:R-:W-:-:S03]  /*2e6b0*/  LEA.HI.X.SX32 R63, R75, R0, 0x2, P5 ;  /* 0x000000004b3f7211 */ /* 0x000fc600028f16ff */
[----:B------:R-:W3:Y:S01]  /*2e6c0*/  LDL.LU R83, [R1+0x6c] ;  /* 0x00006c0001537983 */ /* 0x000ee20000300800 */
[----:B--2---:R-:W-:-:S03]  /*2e6d0*/  LEA R60, P2, R74, R247, 0x2 ;  /* 0x000000f74a3c7211 */ /* 0x004fc600078410ff */
[----:B------:R2:W-:Y:S01]  /*2e6e0*/  STL.64 [R1+0x270], R64 ;  /* 0x0002704001007387 */ /* 0x0005e20000100a00 */
[----:B------:R-:W-:-:S03]  /*2e6f0*/  LEA.HI.X.SX32 R61, R74, R0, 0x2, P2 ;  /* 0x000000004a3d7211 */ /* 0x000fc600010f16ff */
[----:B------:R-:W3:Y:S01]  /*2e700*/  LDL.LU R82, [R1+0x64] ;  /* 0x0000640001527983 */ /* 0x000ee20000300800 */
[----:B------:R-:W-:-:S03]  /*2e710*/  LEA R58, P1, R46, R247, 0x2 ;  /* 0x000000f72e3a7211 */ /* 0x000fc600078210ff */
[----:B------:R-:W3:Y:S01]  /*2e720*/  LDL.LU R81, [R1+0x5c] ;  /* 0x00005c0001517983 */ /* 0x000ee20000300800 */
[----:B------:R-:W-:-:S03]  /*2e730*/  LEA.HI.X.SX32 R59, R46, R0, 0x2, P1 ;  /* 0x000000002e3b7211 */ /* 0x000fc600008f16ff */
[----:B------:R2:W-:Y:S01]  /*2e740*/  STL.64 [R1+0x268], R62 ;  /* 0x0002683e01007387 */ /* 0x0005e20000100a00 */
[----:B----4-:R-:W-:-:S03]  /*2e750*/  LEA R56, P0, R48, R247, 0x2 ;  /* 0x000000f730387211 */ /* 0x010fc600078010ff */
[----:B------:R-:W4:Y:S01]  /*2e760*/  LDL.LU R80, [R1+0x58] ;  /* 0x0000580001507983 */ /* 0x000f220000300800 */
[----:B------:R-:W-:-:S03]  /*2e770*/  LEA.HI.X.SX32 R57, R48, R0, 0x2, P0 ;  /* 0x0000000030397211 */ /* 0x000fc600000f16ff */
[----:B------:R-:W4:Y:S01]  /*2e780*/  LDL.LU R79, [R1+0x50] ;  /* 0x00005000014f7983 */ /* 0x000f220000300800 */
[----:B-1----:R-:W-:-:S03]  /*2e790*/  LEA R54, P4, R50, R247, 0x2 ;  /* 0x000000f732367211 */ /* 0x002fc600078810ff */
[----:B------:R1:W-:Y:S01]  /*2e7a0*/  STL.64 [R1+0x260], R60 ;  /* 0x0002603c01007387 */ /* 0x0003e20000100a00 */
[----:B------:R-:W-:-:S03]  /*2e7b0*/  LEA.HI.X.SX32 R55, R50, R0, 0x2, P4 ;  /* 0x0000000032377211 */ /* 0x000fc600020f16ff */
[----:B------:R-:W4:Y:S04]  /*2e7c0*/  LDL.LU R78, [R1+0x4c] ;  /* 0x00004c00014e7983 */ /* 0x000f280000300800 */
[----:B------:R-:W4:Y:S04]  /*2e7d0*/  LDL.LU R77, [R1+0x44] ;  /* 0x00004400014d7983 */ /* 0x000f280000300800 */
[----:B------:R1:W-:Y:S04]  /*2e7e0*/  STL.64 [R1+0x258], R58 ;  /* 0x0002583a01007387 */ /* 0x0003e80000100a00 */
[----:B------:R-:W4:Y:S04]  /*2e7f0*/  LDL.LU R76, [R1+0x3c] ;  /* 0x00003c00014c7983 */ /* 0x000f280000300800 */
[----:B------:R-:W4:Y:S04]  /*2e800*/  LDL.LU R75, [R1+0x38] ;  /* 0x00003800014b7983 */ /* 0x000f280000300800 */
[----:B------:R1:W-:Y:S04]  /*2e810*/  STL.64 [R1+0x250], R56 ;  /* 0x0002503801007387 */ /* 0x0003e80000100a00 */
[----:B------:R-:W4:Y:S04]  /*2e820*/  LDL.LU R74, [R1+0x34] ;  /* 0x00003400014a7983 */ /* 0x000f280000300800 */
[----:B------:R-:W4:Y:S04]  /*2e830*/  LDL.LU R46, [R1+0x2c] ;  /* 0x00002c00012e7983 */ /* 0x000f280000300800 */
[----:B------:R1:W-:Y:S04]  /*2e840*/  STL.64 [R1+0x248], R54 ;  /* 0x0002483601007387 */ /* 0x0003e80000100a00 */
[----:B------:R-:W4:Y:S04]  /*2e850*/  LDL.LU R48, [R1+0x24] ;  /* 0x0000240001307983 */ /* 0x000f280000300800 */
[----:B------:R-:W4:Y:S01]  /*2e860*/  LDL.LU R50, [R1+0x20] ;  /* 0x0000200001327983 */ /* 0x000f220000300800 */
[----:B---3--:R-:W-:-:S04]  /*2e870*/  LEA R52, P3, R66, R247, 0x2 ;  /* 0x000000f742347211 */ /* 0x008fc800078610ff */
[----:B------:R-:W-:Y:S02]  /*2e880*/  LEA.HI.X.SX32 R53, R66, R0, 0x2, P3 ;  /* 0x0000000042357211 */ /* 0x000fe400018f16ff */
[----:B--2---:R-:W-:-:S03]  /*2e890*/  LEA R64, P6, R67, R247, 0x2 ;  /* 0x000000f743407211 */ /* 0x004fc600078c10ff */
[----:B------:R2:W-:Y:S01]  /*2e8a0*/  STL.64 [R1+0x240], R52 ;  /* 0x0002403401007387 */ /* 0x0005e20000100a00 */
[----:B------:R-:W-:-:S03]  /*2e8b0*/  LEA.HI.X.SX32 R65, R67, R0, 0x2, P6 ;  /* 0x0000000043417211 */ /* 0x000fc600030f16ff */
[----:B------:R-:W3:Y:S01]  /*2e8c0*/  LDL.LU R66, [R1+0x18] ;  /* 0x0000180001427983 */ /* 0x000ee20000300800 */
[----:B------:R-:W-:-:S03]  /*2e8d0*/  LEA R62, P5, R68, R247, 0x2 ;  /* 0x000000f7443e7211 */ /* 0x000fc600078a10ff */
[----:B------:R-:W3:Y:S01]  /*2e8e0*/  LDL.LU R67, [R1+0x14] ;  /* 0x0000140001437983 */ /* 0x000ee20000300800 */
[----:B------:R-:W-:-:S03]  /*2e8f0*/  LEA.HI.X.SX32 R63, R68, R0, 0x2, P5 ;  /* 0x00000000443f7211 */ /* 0x000fc600028f16ff */
[----:B------:R2:W-:Y:S04]  /*2e900*/  STL.64 [R1+0x238], R64 ;  /* 0x0002384001007387 */ /* 0x0005e80000100a00 */
[----:B------:R-:W3:Y:S01]  /*2e910*/  LDL.LU R68, [R1+0xc] ;  /* 0x00000c0001447983 */ /* 0x000ee20000300800 */
[----:B-1----:R-:W-:-:S04]  /*2e920*/  LEA R60, P2, R89, R247, 0x2 ;  /* 0x000000f7593c7211 */ /* 0x002fc800078410ff */
[----:B------:R-:W-:Y:S01]  /*2e930*/  LEA.HI.X.SX32 R61, R89, R0, 0x2, P2 ;  /* 0x00000000593d7211 */ /* 0x000fe200010f16ff */
[----:B------:R1:W-:Y:S04]  /*2e940*/  STL.64 [R1+0x230], R62 ;  /* 0x0002303e01007387 */ /* 0x0003e80000100a00 */
[----:B------:R1:W-:Y:S01]  /*2e950*/  STL.64 [R1+0x228], R60 ;  /* 0x0002283c01007387 */ /* 0x0003e20000100a00 */
[----:B------:R-:W-:-:S04]  /*2e960*/  LEA R58, P1, R88, R247, 0x2 ;  /* 0x000000f7583a7211 */ /* 0x000fc800078210ff */
[----:B------:R-:W-:-:S05]  /*2e970*/  LEA.HI.X.SX32 R59, R88, R0, 0x2, P1 ;  /* 0x00000000583b7211 */ /* 0x000fca00008f16ff */
[----:B------:R1:W-:Y:S01]  /*2e980*/  STL.64 [R1+0x220], R58 ;  /* 0x0002203a01007387 */ /* 0x0003e20000100a00 */
[----:B------:R-:W-:-:S04]  /*2e990*/  LEA R56, P0, R87, R247, 0x2 ;  /* 0x000000f757387211 */ /* 0x000fc800078010ff */
[----:B------:R-:W-:Y:S02]  /*2e9a0*/  LEA.HI.X.SX32 R57, R87, R0, 0x2, P0 ;  /* 0x0000000057397211 */ /* 0x000fe400000f16ff */
[----:B------:R-:W-:-:S04]  /*2e9b0*/  LEA R54, P4, R86, R247, 0x2 ;  /* 0x000000f756367211 */ /* 0x000fc800078810ff */
[----:B------:R-:W-:Y:S01]  /*2e9c0*/  LEA.HI.X.SX32 R55, R86, R0, 0x2, P4 ;  /* 0x0000000056377211 */ /* 0x000fe200020f16ff */
[----:B------:R4:W-:Y:S04]  /*2e9d0*/  STL.64 [R1+0x218], R56 ;  /* 0x0002183801007387 */ /* 0x0009e80000100a00 */
[----:B------:R1:W-:Y:S01]  /*2e9e0*/  STL.64 [R1+0x210], R54 ;  /* 0x0002103601007387 */ /* 0x0003e20000100a00 */
[----:B--2---:R-:W-:-:S04]  /*2e9f0*/  LEA R52, P3, R85, R247, 0x2 ;  /* 0x000000f755347211 */ /* 0x004fc800078610ff */
[----:B------:R-:W-:Y:S02]  /*2ea00*/  LEA.HI.X.SX32 R53, R85, R0, 0x2, P3 ;  /* 0x0000000055357211 */ /* 0x000fe400018f16ff */
[----:B------:R-:W-:-:S03]  /*2ea10*/  LEA R64, P6, R84, R247, 0x2 ;  /* 0x000000f754407211 */ /* 0x000fc600078c10ff */
[----:B------:R2:W-:Y:S01]  /*2ea20*/  STL.64 [R1+0x208], R52 ;  /* 0x0002083401007387 */ /* 0x0005e20000100a00 */
[----:B------:R-:W-:Y:S02]  /*2ea30*/  LEA.HI.X.SX32 R65, R84, R0, 0x2, P6 ;  /* 0x0000000054417211 */ /* 0x000fe400030f16ff */
[----:B-1----:R-:W-:-:S04]  /*2ea40*/  LEA R62, P5, R83, R247, 0x2 ;  /* 0x000000f7533e7211 */ /* 0x002fc800078a10ff */
[-C--:B------:R-:W-:Y:S02]  /*2ea50*/  LEA.HI.X.SX32 R63, R83, R0.reuse, 0x2, P5 ;  /* 0x00000000533f7211 */ /* 0x080fe400028f16ff */
[CC--:B------:R-:W-:Y:S02]  /*2ea60*/  LEA R60, P2, R82.reuse, R247.reuse, 0x2 ;  /* 0x000000f7523c7211 */ /* 0x0c0fe400078410ff */
[CC--:B------:R-:W-:Y:S02]  /*2ea70*/  LEA R58, P1, R81.reuse, R247.reuse, 0x2 ;  /* 0x000000f7513a7211 */ /* 0x0c0fe400078210ff */
[-C--:B------:R-:W-:Y:S02]  /*2ea80*/  LEA.HI.X.SX32 R61, R82, R0.reuse, 0x2, P2 ;  /* 0x00000000523d7211 */ /* 0x080fe400010f16ff */
[----:B------:R-:W-:Y:S02]  /*2ea90*/  LEA.HI.X.SX32 R59, R81, R0, 0x2, P1 ;  /* 0x00000000513b7211 */ /* 0x000fe400008f16ff */
[----:B----4-:R-:W-:-:S02]  /*2eaa0*/  LEA R56, P0, R80, R247, 0x2 ;  /* 0x000000f750387211 */ /* 0x010fc400078010ff */
[CC--:B------:R-:W-:Y:S01]  /*2eab0*/  LEA R54, P4, R79.reuse, R247.reuse, 0x2 ;  /* 0x000000f74f367211 */ /* 0x0c0fe200078810ff */
[----:B------:R1:W-:Y:S01]  /*2eac0*/  STL.64 [R1+0x200], R64 ;  /* 0x0002004001007387 */ /* 0x0003e20000100a00 */
[-C--:B------:R-:W-:Y:S02]  /*2ead0*/  LEA.HI.X.SX32 R57, R80, R0.reuse, 0x2, P0 ;  /* 0x0000000050397211 */ /* 0x080fe400000f16ff */
[-C--:B------:R-:W-:Y:S02]  /*2eae0*/  LEA.HI.X.SX32 R55, R79, R0.reuse, 0x2, P4 ;  /* 0x000000004f377211 */ /* 0x080fe400020f16ff */
[CC--:B--2---:R-:W-:Y:S01]  /*2eaf0*/  LEA R52, P3, R78.reuse, R247.reuse, 0x2 ;  /* 0x000000f74e347211 */ /* 0x0c4fe200078610ff */
[----:B------:R2:W-:Y:S03]  /*2eb00*/  STL.64 [R1+0x1f8], R62 ;  /* 0x0001f83e01007387 */ /* 0x0005e60000100a00 */
[----:B------:R-:W-:Y:S01]  /*2eb10*/  LEA.HI.X.SX32 R53, R78, R0, 0x2, P3 ;  /* 0x000000004e357211 */ /* 0x000fe200018f16ff */
[----:B------:R4:W-:Y:S01]  /*2eb20*/  STL.64 [R1+0x1f0], R60 ;  /* 0x0001f03c01007387 */ /* 0x0009e20000100a00 */
[----:B-1----:R-:W-:-:S03]  /*2eb30*/  LEA R64, P6, R77, R247, 0x2 ;  /* 0x000000f74d407211 */ /* 0x002fc600078c10ff */
[----:B------:R1:W-:Y:S01]  /*2eb40*/  STL.64 [R1+0x1e8], R58 ;  /* 0x0001e83a01007387 */ /* 0x0003e20000100a00 */
[----:B------:R-:W-:Y:S02]  /*2eb50*/  LEA.HI.X.SX32 R65, R77, R0, 0x2, P6 ;  /* 0x000000004d417211 */ /* 0x000fe400030f16ff */
[-C--:B--2---:R-:W-:Y:S01]  /*2eb60*/  LEA R62, P5, R76, R247.reuse, 0x2 ;  /* 0x000000f74c3e7211 */ /* 0x084fe200078a10ff */
[----:B------:R2:W-:Y:S01]  /*2eb70*/  STL.64 [R1+0x1e0], R56 ;  /* 0x0001e03801007387 */ /* 0x0005e20000100a00 */
[----:B----4-:R-:W-:-:S03]  /*2eb80*/  LEA R60, P2, R75, R247, 0x2 ;  /* 0x000000f74b3c7211 */ /* 0x010fc600078410ff */
[----:B------:R4:W-:Y:S01]  /*2eb90*/  STL.64 [R1+0x1d8], R54 ;  /* 0x0001d83601007387 */ /* 0x0009e20000100a00 */
[-C--:B------:R-:W-:Y:S02]  /*2eba0*/  LEA.HI.X.SX32 R63, R76, R0.reuse, 0x2, P5 ;  /* 0x000000004c3f7211 */ /* 0x080fe400028f16ff */
[-C--:B------:R-:W-:Y:S01]  /*2ebb0*/  LEA.HI.X.SX32 R61, R75, R0.reuse, 0x2, P2 ;  /* 0x000000004b3d7211 */ /* 0x080fe200010f16ff */
[----:B------:R4:W-:Y:S01]  /*2ebc0*/  STL.64 [R1+0x1d0], R52 ;  /* 0x0001d03401007387 */ /* 0x0009e20000100a00 */
[-C--:B-1----:R-:W-:Y:S02]  /*2ebd0*/  LEA R58, P1, R74, R247.reuse, 0x2 ;  /* 0x000000f74a3a7211 */ /* 0x082fe400078210ff */
[----:B--2---:R-:W-:Y:S02]  /*2ebe0*/  LEA R56, P0, R46, R247, 0x2 ;  /* 0x000000f72e387211 */ /* 0x004fe400078010ff */
[-C--:B------:R-:W-:Y:S01]  /*2ebf0*/  LEA.HI.X.SX32 R59, R74, R0.reuse, 0x2, P1 ;  /* 0x000000004a3b7211 */ /* 0x080fe200008f16ff */
[----:B------:R-:W-:Y:S01]  /*2ec00*/  STL.64 [R1+0x1c8], R64 ;  /* 0x0001c84001007387 */ /* 0x000fe20000100a00 */
[----:B------:R-:W-:-:S02]  /*2ec10*/  LEA.HI.X.SX32 R57, R46, R0, 0x2, P0 ;  /* 0x000000002e397211 */ /* 0x000fc400000f16ff */
[-C--:B----4-:R-:W-:Y:S02]  /*2ec20*/  LEA R54, P4, R48, R247.reuse, 0x2 ;  /* 0x000000f730367211 */ /* 0x090fe400078810ff */
[-C--:B------:R-:W-:Y:S01]  /*2ec30*/  LEA R52, P3, R50, R247.reuse, 0x2 ;  /* 0x000000f732347211 */ /* 0x080fe200078610ff */
[----:B------:R-:W-:Y:S01]  /*2ec40*/  STL.64 [R1+0x1c0], R62 ;  /* 0x0001c03e01007387 */ /* 0x000fe20000100a00 */
[-C--:B------:R-:W-:Y:S02]  /*2ec50*/  LEA.HI.X.SX32 R55, R48, R0.reuse, 0x2, P4 ;  /* 0x0000000030377211 */ /* 0x080fe400020f16ff */
[----:B------:R-:W-:Y:S01]  /*2ec60*/  LEA.HI.X.SX32 R53, R50, R0, 0x2, P3 ;  /* 0x0000000032357211 */ /* 0x000fe200018f16ff */
[----:B------:R-:W-:Y:S04]  /*2ec70*/  STL.64 [R1+0x1b8], R60 ;  /* 0x0001b83c01007387 */ /* 0x000fe80000100a00 */
[----:B------:R1:W-:Y:S04]  /*2ec80*/  STL.64 [R1+0x1b0], R58 ;  /* 0x0001b03a01007387 */ /* 0x0003e80000100a00 */
[----:B------:R2:W-:Y:S04]  /*2ec90*/  STL.64 [R1+0x1a8], R56 ;  /* 0x0001a83801007387 */ /* 0x0005e80000100a00 */
[----:B------:R4:W-:Y:S01]  /*2eca0*/  STL.64 [R1+0x1a0], R54 ;  /* 0x0001a03601007387 */ /* 0x0009e20000100a00 */
[----:B-1----:R-:W-:-:S03]  /*2ecb0*/  LEA R58, P1, R251, R247, 0x2 ;  /* 0x000000f7fb3a7211 */ /* 0x002fc600078210ff */
[----:B------:R1:W-:Y:S01]  /*2ecc0*/  STL.64 [R1+0x198], R52 ;  /* 0x0001983401007387 */ /* 0x0003e20000100a00 */
[-C--:B--2---:R-:W-:Y:S02]  /*2ecd0*/  LEA R56, P0, R249, R247.reuse, 0x2 ;  /* 0x000000f7f9387211 */ /* 0x084fe400078010ff */
[-C--:B------:R-:W-:Y:S02]  /*2ece0*/  LEA.HI.X.SX32 R59, R251, R0.reuse, 0x2, P1 ;  /* 0x00000000fb3b7211 */ /* 0x080fe400008f16ff */
[CC--:B----4-:R-:W-:Y:S02]  /*2ecf0*/  LEA R54, P4, R248.reuse, R247.reuse, 0x2 ;  /* 0x000000f7f8367211 */ /* 0x0d0fe400078810ff */
[-C--:B------:R-:W-:Y:S02]  /*2ed00*/  LEA.HI.X.SX32 R57, R249, R0.reuse, 0x2, P0 ;  /* 0x00000000f9397211 */ /* 0x080fe400000f16ff */
[----:B-1----:R-:W-:Y:S02]  /*2ed10*/  LEA R52, P3, R243, R247, 0x2 ;  /* 0x000000f7f3347211 */ /* 0x002fe400078610ff */
[----:B------:R-:W-:-:S02]  /*2ed20*/  LEA.HI.X.SX32 R55, R248, R0, 0x2, P4 ;  /* 0x00000000f8377211 */ /* 0x000fc400020f16ff */
[-C--:B------:R-:W-:Y:S02]  /*2ed30*/  LEA.HI.X.SX32 R53, R243, R0.reuse, 0x2, P3 ;  /* 0x00000000f3357211 */ /* 0x080fe400018f16ff */
[CC--:B---3--:R-:W-:Y:S02]  /*2ed40*/  LEA R64, P6, R66.reuse, R247.reuse, 0x2 ;  /* 0x000000f742407211 */ /* 0x0c8fe400078c10ff */
[CC--:B------:R-:W-:Y:S02]  /*2ed50*/  LEA R62, P5, R67.reuse, R247.reuse, 0x2 ;  /* 0x000000f7433e7211 */ /* 0x0c0fe400078a10ff */
[-C--:B------:R-:W-:Y:S02]  /*2ed60*/  LEA.HI.X.SX32 R65, R66, R0.reuse, 0x2, P6 ;  /* 0x0000000042417211 */ /* 0x080fe400030f16ff */
[-C--:B------:R-:W-:Y:S02]  /*2ed70*/  LEA.HI.X.SX32 R63, R67, R0.reuse, 0x2, P5 ;  /* 0x00000000433f7211 */ /* 0x080fe400028f16ff */
[CC--:B------:R-:W-:Y:S01]  /*2ed80*/  LEA R60, P2, R68.reuse, R247.reuse, 0x2 ;  /* 0x000000f7443c7211 */ /* 0x0c0fe200078410ff */
[----:B------:R1:W-:Y:S03]  /*2ed90*/  STL.64 [R1+0x190], R64 ;  /* 0x0001904001007387 */ /* 0x0003e60000100a00 */
[----:B------:R-:W-:Y:S01]  /*2eda0*/  LEA.HI.X.SX32 R61, R68, R0, 0x2, P2 ;  /* 0x00000000443d7211 */ /* 0x000fe200010f16ff */
[----:B------:R2:W-:Y:S04]  /*2edb0*/  STL.64 [R1+0x188], R62 ;  /* 0x0001883e01007387 */ /* 0x0005e80000100a00 */
[----:B------:R3:W-:Y:S01]  /*2edc0*/  STL.64 [R1+0x180], R60 ;  /* 0x0001803c01007387 */ /* 0x0007e20000100a00 */
[----:B-1----:R-:W-:-:S03]  /*2edd0*/  LEA R64, P6, R159, R247, 0x2 ;  /* 0x000000f79f407211 */ /* 0x002fc600078c10ff */
[----:B------:R1:W-:Y:S01]  /*2ede0*/  STL.64 [R1+0x178], R58 ;  /* 0x0001783a01007387 */ /* 0x0003e20000100a00 */
[----:B--2---:R-:W-:-:S03]  /*2edf0*/  LEA R62, P5, R158, R247, 0x2 ;  /* 0x000000f79e3e7211 */ /* 0x004fc600078a10ff */
[----:B------:R2:W-:Y:S01]  /*2ee00*/  STL.64 [R1+0x170], R56 ;  /* 0x0001703801007387 */ /* 0x0005e20000100a00 */
[-C--:B------:R-:W-:Y:S02]  /*2ee10*/  LEA.HI.X.SX32 R65, R159, R0.reuse, 0x2, P6 ;  /* 0x000000009f417211 */ /* 0x080fe400030f16ff */
[CC--:B---3--:R-:W-:Y:S01]  /*2ee20*/  LEA R60, P2, R157.reuse, R247.reuse, 0x2 ;  /* 0x000000f79d3c7211 */ /* 0x0c8fe200078410ff */
[----:B------:R3:W-:Y:S01]  /*2ee30*/  STL.64 [R1+0x168], R54 ;  /* 0x0001683601007387 */ /* 0x0007e20000100a00 */
[-C--:B------:R-:W-:Y:S02]  /*2ee40*/  LEA.HI.X.SX32 R63, R158, R0.reuse, 0x2, P5 ;  /* 0x000000009e3f7211 */ /* 0x080fe400028f16ff */
[-C--:B-1----:R-:W-:Y:S01]  /*2ee50*/  LEA R58, P1, R156, R247.reuse, 0x2 ;  /* 0x000000f79c3a7211 */ /* 0x082fe200078210ff */
[----:B------:R1:W-:Y:S01]  /*2ee60*/  STL.64 [R1+0x160], R52 ;  /* 0x0001603401007387 */ /* 0x0003e20000100a00 */
[----:B------:R-:W-:Y:S02]  /*2ee70*/  LEA.HI.X.SX32 R61, R157, R0, 0x2, P2 ;  /* 0x000000009d3d7211 */ /* 0x000fe400010f16ff */
[----:B--2---:R-:W-:-:S02]  /*2ee80*/  LEA R56, P0, R155, R247, 0x2 ;  /* 0x000000f79b387211 */ /* 0x004fc400078010ff */
[-C--:B------:R-:W-:Y:S02]  /*2ee90*/  LEA.HI.X.SX32 R59, R156, R0.reuse, 0x2, P1 ;  /* 0x000000009c3b7211 */ /* 0x080fe400008f16ff */
[CC--:B---3--:R-:W-:Y:S01]  /*2eea0*/  LEA R54, P4, R154.reuse, R247.reuse, 0x2 ;  /* 0x000000f79a367211 */ /* 0x0c8fe200078810ff */
[----:B------:R2:W-:Y:S01]  /*2eeb0*/  STL.64 [R1+0x158], R64 ;  /* 0x0001584001007387 */ /* 0x0005e20000100a00 */
[-C--:B------:R-:W-:Y:S02]  /*2eec0*/  LEA.HI.X.SX32 R57, R155, R0.reuse, 0x2, P0 ;  /* 0x000000009b397211 */ /* 0x080fe400000f16ff */
[CC--:B-1----:R-:W-:Y:S01]  /*2eed0*/  LEA R52, P3, R153.reuse, R247.reuse, 0x2 ;  /* 0x000000f799347211 */ /* 0x0c2fe200078610ff */
[----:B------:R1:W-:Y:S01]  /*2eee0*/  STL.64 [R1+0x150], R62 ;  /* 0x0001503e01007387 */ /* 0x0003e20000100a00 */
[-C--:B------:R-:W-:Y:S02]  /*2eef0*/  LEA.HI.X.SX32 R55, R154, R0.reuse, 0x2, P4 ;  /* 0x000000009a377211 */ /* 0x080fe400020f16ff */
[----:B------:R-:W-:Y:S01]  /*2ef00*/  LEA.HI.X.SX32 R53, R153, R0, 0x2, P3 ;  /* 0x0000000099357211 */ /* 0x000fe200018f16ff */
[----:B------:R3:W-:Y:S01]  /*2ef10*/  STL.64 [R1+0x148], R60 ;  /* 0x0001483c01007387 */ /* 0x0007e20000100a00 */
[----:B--2---:R-:W-:-:S03]  /*2ef20*/  LEA R64, P6, R152, R247, 0x2 ;  /* 0x000000f798407211 */ /* 0x004fc600078c10ff */
[----:B------:R2:W-:Y:S01]  /*2ef30*/  STL.64 [R1+0x140], R58 ;  /* 0x0001403a01007387 */ /* 0x0005e20000100a00 */
[----:B-1----:R-:W-:-:S03]  /*2ef40*/  LEA R62, P5, R151, R247, 0x2 ;  /* 0x000000f7973e7211 */ /* 0x002fc600078a10ff */
[----:B------:R1:W-:Y:S01]  /*2ef50*/  STL.64 [R1+0x138], R56 ;  /* 0x0001383801007387 */ /* 0x0003e20000100a00 */
[-C--:B------:R-:W-:Y:S02]  /*2ef60*/  LEA.HI.X.SX32 R65, R152, R0.reuse, 0x2, P6 ;  /* 0x0000000098417211 */ /* 0x080fe400030f16ff */
[CC--:B---3--:R-:W-:Y:S01]  /*2ef70*/  LEA R60, P2, R150.reuse, R247.reuse, 0x2 ;  /* 0x000000f7963c7211 */ /* 0x0c8fe200078410ff */
[----:B------:R3:W-:Y:S01]  /*2ef80*/  STL.64 [R1+0x130], R54 ;  /* 0x0001303601007387 */ /* 0x0007e20000100a00 */
[-C--:B------:R-:W-:Y:S02]  /*2ef90*/  LEA.HI.X.SX32 R63, R151, R0.reuse, 0x2, P5 ;  /* 0x00000000973f7211 */ /* 0x080fe400028f16ff */
[-C--:B--2---:R-:W-:Y:S01]  /*2efa0*/  LEA R58, P1, R149, R247.reuse, 0x2 ;  /* 0x000000f7953a7211 */ /* 0x084fe200078210ff */
[----:B------:R2:W-:Y:S01]  /*2efb0*/  STL.64 [R1+0x128], R52 ;  /* 0x0001283401007387 */ /* 0x0005e20000100a00 */
[----:B------:R-:W-:Y:S02]  /*2efc0*/  LEA.HI.X.SX32 R61, R150, R0, 0x2, P2 ;  /* 0x00000000963d7211 */ /* 0x000fe400010f16ff */
[----:B-1----:R-:W-:-:S02]  /*2efd0*/  LEA R56, P0, R148, R247, 0x2 ;  /* 0x000000f794387211 */ /* 0x002fc400078010ff */
[-C--:B------:R-:W-:Y:S02]  /*2efe0*/  LEA.HI.X.SX32 R59, R149, R0.reuse, 0x2, P1 ;  /* 0x00000000953b7211 */ /* 0x080fe400008f16ff */
[CC--:B---3--:R-:W-:Y:S01]  /*2eff0*/  LEA R54, P4, R147.reuse, R247.reuse, 0x2 ;  /* 0x000000f793367211 */ /* 0x0c8fe200078810ff */
[----:B------:R1:W-:Y:S01]  /*2f000*/  STL.64 [R1+0x120], R64 ;  /* 0x0001204001007387 */ /* 0x0003e20000100a00 */
[-C--:B------:R-:W-:Y:S02]  /*2f010*/  LEA.HI.X.SX32 R57, R148, R0.reuse, 0x2, P0 ;  /* 0x0000000094397211 */ /* 0x080fe400000f16ff */
[CC--:B--2---:R-:W-:Y:S01]  /*2f020*/  LEA R52, P3, R146.reuse, R247.reuse, 0x2 ;  /* 0x000000f792347211 */ /* 0x0c4fe200078610ff */
[----:B------:R2:W-:Y:S01]  /*2f030*/  STL.64 [R1+0x118], R62 ;  /* 0x0001183e01007387 */ /* 0x0005e20000100a00 */
[-C--:B------:R-:W-:Y:S02]  /*2f040*/  LEA.HI.X.SX32 R55, R147, R0.reuse, 0x2, P4 ;  /* 0x0000000093377211 */ /* 0x080fe400020f16ff */
[----:B------:R-:W-:Y:S01]  /*2f050*/  LEA.HI.X.SX32 R53, R146, R0, 0x2, P3 ;  /* 0x0000000092357211 */ /* 0x000fe200018f16ff */
        /* <DEDUP_REMOVED lines=63> */
[----:B------:R-:W-:Y:S04]  /*2f450*/  STL.64 [R1+0x58], R60 ;  /* 0x0000583c01007387 */ /* 0x000fe80000100a00 */
[----:B------:R-:W-:Y:S04]  /*2f460*/  STL.64 [R1+0x50], R58 ;  /* 0x0000503a01007387 */ /* 0x000fe80000100a00 */
[----:B------:R-:W-:Y:S04]  /*2f470*/  STL.64 [R1+0x48], R56 ;  /* 0x0000483801007387 */ /* 0x000fe80000100a00 */
[----:B------:R-:W-:Y:S04]  /*2f480*/  STL.64 [R1+0x40], R54 ;  /* 0x0000403601007387 */ /* 0x000fe80000100a00 */
[----:B------:R3:W-:Y:S01]  /*2f490*/  STL.64 [R1+0x38], R52 ;  /* 0x0000383401007387 */ /* 0x0007e20000100a00 */
[-C--:B--2---:R-:W-:Y:S01]  /*2f4a0*/  LEA R64, P6, R125, R247.reuse, 0x2 ;  /* 0x000000f77d407211 */ /* 0x084fe200078c10ff */
[----:B------:R-:W-:Y:S01]  /*2f4b0*/  IMAD R4, R70, UR8, RZ ;  /* 0x0000000846047c24 */ /* 0x000fe2000f8e02ff */
[----:B-1----:R-:W-:-:S02]  /*2f4c0*/  LEA R62, P5, R124, R247, 0x2 ;  /* 0x000000f77c3e7211 */ /* 0x002fc400078a10ff */
[----:B---3--:R-:W-:-:S04]  /*2f4d0*/  LEA R52, P3, R119, R247, 0x2 ;  /* 0x000000f777347211 */ /* 0x008fc800078610ff */
[-C--:B------:R-:W-:Y:S02]  /*2f4e0*/  LEA.HI.X.SX32 R53, R119, R0.reuse, 0x2, P3 ;  /* 0x0000000077357211 */ /* 0x080fe400018f16ff */
[-C--:B------:R-:W-:Y:S02]  /*2f4f0*/  LEA R152, P3, R112, R247.reuse, 0x2 ;  /* 0x000000f770987211 */ /* 0x080fe400078610ff */
[-C--:B------:R-:W-:Y:S02]  /*2f500*/  LEA.HI.X.SX32 R65, R125, R0.reuse, 0x2, P6 ;  /* 0x000000007d417211 */ /* 0x080fe400030f16ff */
[----:B------:R-:W-:Y:S02]  /*2f510*/  LEA R250, P6, R118, R247, 0x2 ;  /* 0x000000f776fa7211 */ /* 0x000fe400078c10ff */
[-C--:B------:R-:W-:Y:S02]  /*2f520*/  LEA.HI.X.SX32 R63, R124, R0.reuse, 0x2, P5 ;  /* 0x000000007c3f7211 */ /* 0x080fe400028f16ff */
[----:B------:R-:W-:-:S02]  /*2f530*/  LEA.HI.X.SX32 R153, R112, R0, 0x2, P3 ;  /* 0x0000000070997211 */ /* 0x000fc400018f16ff */
[-C--:B------:R-:W-:Y:S02]  /*2f540*/  LEA R248, P5, R117, R247.reuse, 0x2 ;  /* 0x000000f775f87211 */ /* 0x080fe400078a10ff */
[-C--:B------:R-:W-:Y:S02]  /*2f550*/  LEA R138, P3, R4, R247.reuse, 0x2 ;  /* 0x000000f7048a7211 */ /* 0x080fe400078610ff */
[----:B------:R-:W-:Y:S02]  /*2f560*/  LEA.HI.X.SX32 R251, R118, R0, 0x2, P6 ;  /* 0x0000000076fb7211 */ /* 0x000fe400030f16ff */
[-C--:B------:R-:W-:Y:S02]  /*2f570*/  LEA R60, P2, R123, R247.reuse, 0x2 ;  /* 0x000000f77b3c7211 */ /* 0x080fe400078410ff */
[-C--:B------:R-:W-:Y:S02]  /*2f580*/  LEA R58, P1, R122, R247.reuse, 0x2 ;  /* 0x000000f77a3a7211 */ /* 0x080fe400078210ff */
[----:B------:R-:W-:-:S02]  /*2f590*/  LEA R150, P6, R111, R247, 0x2 ;  /* 0x000000f76f967211 */ /* 0x000fc400078c10ff */
[-C--:B------:R-:W-:Y:S02]  /*2f5a0*/  LEA.HI.X.SX32 R249, R117, R0.reuse, 0x2, P5 ;  /* 0x0000000075f97211 */ /* 0x080fe400028f16ff */
[----:B------:R-:W-:Y:S02]  /*2f5b0*/  LEA.HI.X.SX32 R139, R4, R0, 0x2, P3 ;  /* 0x00000000048b7211 */ /* 0x000fe400018f16ff */
[-C--:B------:R-:W-:Y:S02]  /*2f5c0*/  LEA R148, P5, R110, R247.reuse, 0x2 ;  /* 0x000000f76e947211 */ /* 0x080fe400078a10ff */
[-C--:B------:R-:W-:Y:S02]  /*2f5d0*/  LEA R124, P3, R12, R247.reuse, 0x2 ;  /* 0x000000f70c7c7211 */ /* 0x080fe400078610ff */
[-C--:B------:R-:W-:Y:S02]  /*2f5e0*/  LEA R56, P0, R121, R247.reuse, 0x2 ;  /* 0x000000f779387211 */ /* 0x080fe400078010ff */
[----:B------:R-:W-:-:S02]  /*2f5f0*/  LEA R54, P4, R120, R247, 0x2 ;  /* 0x000000f778367211 */ /* 0x000fc400078810ff */
[-C--:B------:R-:W-:Y:S02]  /*2f600*/  LEA.HI.X.SX32 R61, R123, R0.reuse, 0x2, P2 ;  /* 0x000000007b3d7211 */ /* 0x080fe400010f16ff */
[-C--:B------:R-:W-:Y:S02]  /*2f610*/  LEA.HI.X.SX32 R59, R122, R0.reuse, 0x2, P1 ;  /* 0x000000007a3b7211 */ /* 0x080fe400008f16ff */
[-C--:B------:R-:W-:Y:S02]  /*2f620*/  LEA.HI.X.SX32 R151, R111, R0.reuse, 0x2, P6 ;  /* 0x000000006f977211 */ /* 0x080fe400030f16ff */
[-C--:B------:R-:W-:Y:S02]  /*2f630*/  LEA R158, P1, R115, R247.reuse, 0x2 ;  /* 0x000000f7739e7211 */ /* 0x080fe400078210ff */
[----:B------:R-:W-:Y:S02]  /*2f640*/  LEA R136, P6, R6, R247, 0x2 ;  /* 0x000000f706887211 */ /* 0x000fe400078c10ff */
[----:B------:R-:W-:-:S02]  /*2f650*/  LEA.HI.X.SX32 R149, R110, R0, 0x2, P5 ;  /* 0x000000006e957211 */ /* 0x000fc400028f16ff */
[-C--:B------:R-:W-:Y:S01]  /*2f660*/  LEA.HI.X.SX32 R125, R12, R0.reuse, 0x2, P3 ;  /* 0x000000000c7d7211 */ /* 0x080fe200018f16ff */
[----:B------:R-:W-:Y:S01]  /*2f670*/  STL.64 [R1+0x30], R64 ;  /* 0x0000304001007387 */ /* 0x000fe20000100a00 */
[-C--:B------:R-:W-:Y:S02]  /*2f680*/  LEA.HI.X.SX32 R57, R121, R0.reuse, 0x2, P0 ;  /* 0x0000000079397211 */ /* 0x080fe400000f16ff */
[-C--:B------:R-:W-:Y:S01]  /*2f690*/  LEA R110, P3, R19, R247.reuse, 0x2 ;  /* 0x000000f7136e7211 */ /* 0x080fe200078610ff */
[----:B------:R-:W-:Y:S01]  /*2f6a0*/  STL.64 [R1+0x28], R62 ;  /* 0x0000283e01007387 */ /* 0x000fe20000100a00 */
[-C--:B------:R-:W-:Y:S01]  /*2f6b0*/  LEA.HI.X.SX32 R55, R120, R0.reuse, 0x2, P4 ;  /* 0x0000000078377211 */ /* 0x080fe200020f16ff */
[----:B------:R-:W-:Y:S01]  /*2f6c0*/  IMAD R3, R71, UR9, RZ ;  /* 0x0000000947037c24 */ /* 0x000fe2000f8e02ff */
[-C--:B------:R-:W-:Y:S01]  /*2f6d0*/  LEA R242, P2, R116, R247.reuse, 0x2 ;  /* 0x000000f774f27211 */ /* 0x080fe200078410ff */
[----:B------:R-:W-:Y:S01]  /*2f6e0*/  STL.64 [R1+0x20], R60 ;  /* 0x0000203c01007387 */ /* 0x000fe20000100a00 */
[-C--:B------:R-:W-:Y:S01]  /*2f6f0*/  LEA.HI.X.SX32 R159, R115, R0.reuse, 0x2, P1 ;  /* 0x00000000739f7211 */ /* 0x080fe200008f16ff */
[----:B------:R-:W-:Y:S01]  /*2f700*/  IMAD R71, R96, UR22, RZ ;  /* 0x0000001660477c24 */ /* 0x000fe2000f8e02ff */
[-C--:B------:R-:W-:Y:S01]  /*2f710*/  LEA.HI.X.SX32 R137, R6, R0.reuse, 0x2, P6 ;  /* 0x0000000006897211 */ /* 0x080fe200030f16ff */
[----:B------:R-:W-:Y:S01]  /*2f720*/  STL.64 [R1+0x18], R58 ;  /* 0x0000183a01007387 */ /* 0x000fe20000100a00 */
[-C--:B------:R-:W-:Y:S01]  /*2f730*/  LEA R144, P1, R108, R247.reuse, 0x2 ;  /* 0x000000f76c907211 */ /* 0x080fe200078210ff */
[----:B------:R-:W-:Y:S01]  /*2f740*/  IMAD R72, R97, UR21, RZ ;  /* 0x0000001561487c24 */ /* 0x000fe2000f8e02ff */
[-C--:B------:R-:W-:Y:S01]  /*2f750*/  LEA R122, P6, R13, R247.reuse, 0x2 ;  /* 0x000000f70d7a7211 */ /* 0x080fe200078c10ff */
[----:B------:R-:W-:Y:S01]  /*2f760*/  STL.64 [R1+0x10], R56 ;  /* 0x0000103801007387 */ /* 0x000fe20000100a00 */
[-C--:B------:R-:W-:Y:S01]  /*2f770*/  LEA.HI.X.SX32 R111, R19, R0.reuse, 0x2, P3 ;  /* 0x00000000136f7211 */ /* 0x080fe200018f16ff */
[----:B------:R-:W-:Y:S01]  /*2f780*/  IMAD R252, R94, UR24, RZ ;  /* 0x000000185efc7c24 */ /* 0x000fe2000f8e02ff */
[-C--:B------:R-:W-:Y:S01]  /*2f790*/  LEA R96, P3, R26, R247.reuse, 0x2 ;  /* 0x000000f71a607211 */ /* 0x080fe200078610ff */
[----:B------:R1:W-:Y:S01]  /*2f7a0*/  STL.64 [R1+0x8], R54 ;  /* 0x0000083601007387 */ /* 0x0003e20000100a00 */
[-C--:B------:R-:W-:Y:S01]  /*2f7b0*/  LEA.HI.X.SX32 R243, R116, R0.reuse, 0x2, P2 ;  /* 0x0000000074f37211 */ /* 0x080fe200010f16ff */
[----:B------:R-:W-:Y:S01]  /*2f7c0*/  IMAD R70, R95, UR23, RZ ;  /* 0x000000175f467c24 */ /* 0x000fe2000f8e02ff */
[-C--:B------:R-:W-:Y:S01]  /*2f7d0*/  LEA R146, P2, R109, R247.reuse, 0x2 ;  /* 0x000000f76d927211 */ /* 0x080fe200078410ff */
[----:B------:R2:W-:Y:S01]  /*2f7e0*/  STL.64 [R1], R52 ;  /* 0x0000003401007387 */ /* 0x0005e20000100a00 */
[-C--:B------:R-:W-:Y:S01]  /*2f7f0*/  LEA.HI.X.SX32 R145, R108, R0.reuse, 0x2, P1 ;  /* 0x000000006c917211 */ /* 0x080fe200008f16ff */
[----:B------:R-:W-:Y:S01]  /*2f800*/  IMAD.MOV.U32 R225, RZ, RZ, R69 ;  /* 0x000000ffffe17224 */ /* 0x000fe200078e0045 */
[-C--:B------:R-:W-:Y:S01]  /*2f810*/  LEA.HI.X.SX32 R123, R13, R0.reuse, 0x2, P6 ;  /* 0x000000000d7b7211 */ /* 0x080fe200030f16ff */
[----:B------:R-:W3:Y:S01]  /*2f820*/  LDL.LU R229, [R1+0xc8c] ;  /* 0x000c8c0001e57983 */ /* 0x000ee20000300800 */
[-C--:B------:R-:W-:Y:S01]  /*2f830*/  LEA R108, P6, R20, R247.reuse, 0x2 ;  /* 0x000000f7146c7211 */ /* 0x080fe200078c10ff */
[----:B------:R-:W-:Y:S01]  /*2f840*/  IMAD R98, R98, UR20, RZ ;  /* 0x0000001462627c24 */ /* 0x000fe2000f8e02ff */
[-C--:B------:R-:W-:Y:S01]  /*2f850*/  LEA.HI.X.SX32 R97, R26, R0.reuse, 0x2, P3 ;  /* 0x000000001a617211 */ /* 0x080fe200018f16ff */
[----:B------:R-:W4:Y:S01]  /*2f860*/  LDL.LU R231, [R1+0xc90] ;  /* 0x000c900001e77983 */ /* 0x000f220000300800 */
[-C--:B------:R-:W-:Y:S01]  /*2f870*/  LEA R82, P3, R33, R247.reuse, 0x2 ;  /* 0x000000f721527211 */ /* 0x080fe200078610ff */
[----:B------:R-:W-:Y:S01]  /*2f880*/  IMAD R106, R106, UR13, RZ ;  /* 0x0000000d6a6a7c24 */ /* 0x000fe2000f8e02ff */
[-C--:B------:R-:W-:Y:S01]  /*2f890*/  LEA R154, P4, R113, R247.reuse, 0x2 ;  /* 0x000000f7719a7211 */ /* 0x080fe200078810ff */
[----:B------:R-:W3:Y:S01]  /*2f8a0*/  LDL.LU R230, [R1+0xc94] ;  /* 0x000c940001e67983 */ /* 0x000ee20000300800 */
[-C--:B------:R-:W-:Y:S01]  /*2f8b0*/  LEA.HI.X.SX32 R147, R109, R0.reuse, 0x2, P2 ;  /* 0x000000006d937211 */ /* 0x080fe200010f16ff */
[----:B------:R-:W-:Y:S01]  /*2f8c0*/  IMAD R100, R100, UR18, RZ ;  /* 0x0000001264647c24 */ /* 0x000fe2000f8e02ff */
[-C--:B------:R-:W-:Y:S01]  /*2f8d0*/  LEA.HI.X.SX32 R109, R20, R0.reuse, 0x2, P6 ;  /* 0x00000000146d7211 */ /* 0x080fe200030f16ff */
[----:B------:R-:W-:Y:S01]  /*2f8e0*/  IMAD R102, R102, UR16, RZ ;  /* 0x0000001066667c24 */ /* 0x000fe2000f8e02ff */
[-C--:B------:R-:W-:Y:S01]  /*2f8f0*/  LEA R94, P6, R27, R247.reuse, 0x2 ;  /* 0x000000f71b5e7211 */ /* 0x080fe200078c10ff */
        /* <DEDUP_REMOVED lines=11> */
[-C--:B-1----:R-:W-:Y:S01]  /*2f9b0*/  LEA R54, P3, R49, R247.reuse, 0x2 ;  /* 0x000000f731367211 */ /* 0x082fe200078610ff */
[----:B------:R-:W-:Y:S01]  /*2f9c0*/  IMAD R36, R36, UR47, RZ ;  /* 0x0000002f24247c24 */ /* 0x000fe2000f8e02ff */
[-C--:B------:R-:W-:Y:S01]  /*2f9d0*/  LEA.HI.X.SX32 R81, R34, R0.reuse, 0x2, P6 ;  /* 0x0000000022517211 */ /* 0x080fe200030f16ff */
[----:B------:R-:W-:Y:S01]  /*2f9e0*/  IMAD.MOV.U32 R236, RZ, RZ, R70 ;  /* 0x000000ffffec7224 */ /* 0x000fe200078e0046 */
        /* <DEDUP_REMOVED lines=8> */
[-C--:B------:R-:W-:Y:S01]  /*2fa70*/  LEA.HI.X.SX32 R41, R238, R0.reuse, 0x2, P3 ;  /* 0x00000000ee297211 */ /* 0x080fe200018f16ff */
[----:B------:R-:W-:Y:S01]  /*2fa80*/  IMAD R246, R93, UR25, RZ ;  /* 0x000000195df67c24 */ /* 0x000fe2000f8e02ff */
[-C--:B------:R-:W-:Y:S01]  /*2fa90*/  LEA R26, P3, R236, R247.reuse, 0x2 ;  /* 0x000000f7ec1a7211 */ /* 0x080fe200078610ff */
[----:B------:R-:W-:Y:S01]  /*2faa0*/  IMAD R241, R91, UR27, RZ ;  /* 0x0000001b5bf17c24 */ /* 0x000fe2000f8e02ff */
[----:B------:R-:W-:Y:S01]  /*2fab0*/  LEA R156, P0, R114, R247, 0x2 ;  /* 0x000000f7729c7211 */ /* 0x000fe200078010ff */
[----:B------:R-:W-:Y:S01]  /*2fac0*/  IMAD R73, R73, UR11, RZ ;  /* 0x0000000b49497c24 */ /* 0x000fe2000f8e02ff */
[-C--:B------:R-:W-:Y:S01]  /*2fad0*/  LEA.HI.X.SX32 R27, R236, R0.reuse, 0x2, P3 ;  /* 0x00000000ec1b7211 */ /* 0x080fe200018f16ff */
[----:B------:R-:W1:Y:S01]  /*2fae0*/  LDCU.64 UR8, c[0x0][0x380] ;  /* 0x00007000ff0877ac */ /* 0x000e620008000a00 */
[----:B------:R-:W3:Y:S01]  /*2faf0*/  LDL.LU R236, [R1+0xc98] ;  /* 0x000c980001ec7983 */ /* 0x000ee20000300800 */
[----:B------:R-:W-:-:S02]  /*2fb00*/  LEA.HI.X.SX32 R155, R113, R0, 0x2, P4 ;  /* 0x00000000719b7211 */ /* 0x000fc400020f16ff */
[-C--:B------:R-:W-:Y:S02]  /*2fb10*/  LEA.HI.X.SX32 R157, R114, R0.reuse, 0x2, P0 ;  /* 0x00000000729d7211 */ /* 0x080fe400000f16ff */
[-C--:B------:R-:W-:Y:S02]  /*2fb20*/  LEA R140, P4, R3, R247.reuse, 0x2 ;  /* 0x000000f7038c7211 */ /* 0x080fe400078810ff */
[-C--:B------:R-:W-:Y:S02]  /*2fb30*/  LEA R142, P0, R5, R247.reuse, 0x2 ;  /* 0x000000f7058e7211 */ /* 0x080fe400078010ff */
[-C--:B------:R-:W-:Y:S02]  /*2fb40*/  LEA.HI.X.SX32 R141, R3, R0.reuse, 0x2, P4 ;  /* 0x00000000038d7211 */ /* 0x080fe400020f16ff */
[----:B------:R-:W-:Y:S02]  /*2fb50*/  LEA R134, P5, R7, R247, 0x2 ;  /* 0x000000f707867211 */ /* 0x000fe400078a10ff */
[----:B------:R-:W-:-:S02]  /*2fb60*/  LEA.HI.X.SX32 R143, R5, R0, 0x2, P0 ;  /* 0x00000000058f7211 */ /* 0x000fc400000f16ff */
[-C--:B------:R-:W-:Y:S02]  /*2fb70*/  LEA R126, P4, R11, R247.reuse, 0x2 ;  /* 0x000000f70b7e7211 */ /* 0x080fe400078810ff */
[-C--:B------:R-:W-:Y:S02]  /*2fb80*/  LEA R132, P2, R8, R247.reuse, 0x2 ;  /* 0x000000f708847211 */ /* 0x080fe400078410ff */
[-C--:B------:R-:W-:Y:S02]  /*2fb90*/  LEA R130, P1, R9, R247.reuse, 0x2 ;  /* 0x000000f709827211 */ /* 0x080fe400078210ff */
[----:B------:R-:W-:Y:S02]  /*2fba0*/  LEA R128, P0, R10, R247, 0x2 ;  /* 0x000000f70a807211 */ /* 0x000fe400078010ff */
[-C--:B------:R-:W-:Y:S02]  /*2fbb0*/  LEA.HI.X.SX32 R135, R7, R0.reuse, 0x2, P5 ;  /* 0x0000000007877211 */ /* 0x080fe400028f16ff */
[----:B------:R-:W-:-:S02]  /*2fbc0*/  LEA.HI.X.SX32 R127, R11, R0, 0x2, P4 ;  /* 0x000000000b7f7211 */ /* 0x000fc400020f16ff */
[-C--:B------:R-:W-:Y:S02]  /*2fbd0*/  LEA R120, P5, R14, R247.reuse, 0x2 ;  /* 0x000000f70e787211 */ /* 0x080fe400078a10ff */
[-C--:B------:R-:W-:Y:S02]  /*2fbe0*/  LEA.HI.X.SX32 R133, R8, R0.reuse, 0x2, P2 ;  /* 0x0000000008857211 */ /* 0x080fe400010f16ff */
[-C--:B------:R-:W-:Y:S02]  /*2fbf0*/  LEA.HI.X.SX32 R131, R9, R0.reuse, 0x2, P1 ;  /* 0x0000000009837211 */ /* 0x080fe400008f16ff */
[----:B------:R-:W-:Y:S02]  /*2fc00*/  LEA.HI.X.SX32 R129, R10, R0, 0x2, P0 ;  /* 0x000000000a817211 */ /* 0x000fe400000f16ff */
[-C--:B------:R-:W-:Y:S02]  /*2fc10*/  LEA R112, P4, R18, R247.reuse, 0x2 ;  /* 0x000000f712707211 */ /* 0x080fe400078810ff */
[----:B------:R-:W-:-:S02]  /*2fc20*/  LEA R118, P2, R15, R247, 0x2 ;  /* 0x000000f70f767211 */ /* 0x000fc400078410ff */
[-C--:B------:R-:W-:Y:S02]  /*2fc30*/  LEA R116, P1, R16, R247.reuse, 0x2 ;  /* 0x000000f710747211 */ /* 0x080fe400078210ff */
[-C--:B------:R-:W-:Y:S01]  /*2fc40*/  LEA R114, P0, R17, R247.reuse, 0x2 ;  /* 0x000000f711727211 */ /* 0x080fe200078010ff */
[----:B------:R-:W-:Y:S01]  /*2fc50*/  IMAD.MOV.U32 R224, RZ, RZ, R106 ;  /* 0x000000ffffe07224 */ /* 0x000fe200078e006a */
[-C--:B------:R-:W-:Y:S01]  /*2fc60*/  LEA.HI.X.SX32 R121, R14, R0.reuse, 0x2, P5 ;  /* 0x000000000e797211 */ /* 0x080fe200028f16ff */
[----:B------:R-:W-:Y:S01]  /*2fc70*/  IMAD.MOV.U32 R218, RZ, RZ, R98 ;  /* 0x000000ffffda7224 */ /* 0x000fe200078e0062 */
[-C--:B------:R-:W-:Y:S01]  /*2fc80*/  LEA.HI.X.SX32 R113, R18, R0.reuse, 0x2, P4 ;  /* 0x0000000012717211 */ /* 0x080fe200020f16ff */
[----:B------:R-:W-:Y:S01]  /*2fc90*/  IMAD.MOV.U32 R223, RZ, RZ, R104 ;  /* 0x000000ffffdf7224 */ /* 0x000fe200078e0068 */
[----:B------:R-:W-:Y:S01]  /*2fca0*/  LEA R106, P5, R21, R247, 0x2 ;  /* 0x000000f7156a7211 */ /* 0x000fe200078a10ff */
[----:B------:R-:W-:Y:S01]  /*2fcb0*/  IMAD.MOV.U32 R222, RZ, RZ, R102 ;  /* 0x000000ffffde7224 */ /* 0x000fe200078e0066 */
[-C--:B------:R-:W-:Y:S01]  /*2fcc0*/  LEA.HI.X.SX32 R119, R15, R0.reuse, 0x2, P2 ;  /* 0x000000000f777211 */ /* 0x080fe200010f16ff */
[----:B------:R-:W-:Y:S01]  /*2fcd0*/  IMAD.MOV.U32 R220, RZ, RZ, R100 ;  /* 0x000000ffffdc7224 */ /* 0x000fe200078e0064 */
[----:B------:R-:W-:-:S02]  /*2fce0*/  LEA.HI.X.SX32 R117, R16, R0, 0x2, P1 ;  /* 0x0000000010757211 */ /* 0x000fc400008f16ff */
[-C--:B------:R-:W-:Y:S02]  /*2fcf0*/  LEA.HI.X.SX32 R115, R17, R0.reuse, 0x2, P0 ;  /* 0x0000000011737211 */ /* 0x080fe400000f16ff */
[-C--:B------:R-:W-:Y:S02]  /*2fd00*/  LEA R98, P4, R25, R247.reuse, 0x2 ;  /* 0x000000f719627211 */ /* 0x080fe400078810ff */
[-C--:B------:R-:W-:Y:S02]  /*2fd10*/  LEA R104, P2, R22, R247.reuse, 0x2 ;  /* 0x000000f716687211 */ /* 0x080fe400078410ff */
        /* <DEDUP_REMOVED lines=9> */
[----:B------:R-:W-:-:S02]  /*2fdb0*/  LEA.HI.X.SX32 R105, R22, R0, 0x2, P2 ;  /* 0x0000000016697211 */ /* 0x000fc400010f16ff */
[-C--:B------:R-:W-:Y:S02]  /*2fdc0*/  LEA.HI.X.SX32 R103, R23, R0.reuse, 0x2, P1 ;  /* 0x0000000017677211 */ /* 0x080fe400008f16ff */
[-C--:B------:R-:W-:Y:S02]  /*2fdd0*/  LEA.HI.X.SX32 R101, R24, R0.reuse, 0x2, P0 ;  /* 0x0000000018657211 */ /* 0x080fe400000f16ff */
[-C--:B------:R-:W-:Y:S02]  /*2fde0*/  LEA R84, P4, R32, R247.reuse, 0x2 ;  /* 0x000000f720547211 */ /* 0x080fe400078810ff */
[-C--:B------:R-:W-:Y:S02]  /*2fdf0*/  LEA R90, P2, R29, R247.reuse, 0x2 ;  /* 0x000000f71d5a7211 */ /* 0x080fe400078410ff */
[-C--:B------:R-:W-:Y:S02]  /*2fe00*/  LEA R88, P1, R30, R247.reuse, 0x2 ;  /* 0x000000f71e587211 */ /* 0x080fe400078210ff */
[----:B------:R-:W-:Y:S01]  /*2fe10*/  LEA R86, P0, R31, R247, 0x2 ;  /* 0x000000f71f567211 */ /* 0x000fe200078010ff */
[----:B------:R-:W-:Y:S01]  /*2fe20*/  IMAD.MOV.U32 R244, RZ, RZ, R72 ;  /* 0x000000fffff47224 */ /* 0x000fe200078e0048 */
[----:B------:R-:W-:-:S02]  /*2fe30*/  LEA.HI.X.SX32 R93, R28, R0, 0x2, P5 ;  /* 0x000000001c5d7211 */ /* 0x000fc400028f16ff */
[-C--:B------:R-:W-:Y:S02]  /*2fe40*/  LEA.HI.X.SX32 R85, R32, R0.reuse, 0x2, P4 ;  /* 0x0000000020557211 */ /* 0x080fe400020f16ff */
[-C--:B------:R-:W-:Y:S02]  /*2fe50*/  LEA R78, P5, R35, R247.reuse, 0x2 ;  /* 0x000000f7234e7211 */ /* 0x080fe400078a10ff */
[-C--:B------:R-:W-:Y:S02]  /*2fe60*/  LEA.HI.X.SX32 R91, R29, R0.reuse, 0x2, P2 ;  /* 0x000000001d5b7211 */ /* 0x080fe400010f16ff */
[-C--:B------:R-:W-:Y:S02]  /*2fe70*/  LEA.HI.X.SX32 R89, R30, R0.reuse, 0x2, P1 ;  /* 0x000000001e597211 */ /* 0x080fe400008f16ff */
[----:B------:R-:W-:Y:S02]  /*2fe80*/  LEA.HI.X.SX32 R87, R31, R0, 0x2, P0 ;  /* 0x000000001f577211 */ /* 0x000fe400000f16ff */
[----:B------:R-:W-:-:S02]  /*2fe90*/  LEA R70, P4, R36, R247, 0x2 ;  /* 0x000000f724467211 */ /* 0x000fc400078810ff */
[-C--:B------:R-:W-:Y:S02]  /*2fea0*/  LEA R76, P2, R39, R247.reuse, 0x2 ;  /* 0x000000f7274c7211 */ /* 0x080fe400078410ff */
[-C--:B------:R-:W-:Y:S02]  /*2feb0*/  LEA R74, P1, R38, R247.reuse, 0x2 ;  /* 0x000000f7264a7211 */ /* 0x080fe400078210ff */
[-C--:B------:R-:W-:Y:S01]  /*2fec0*/  LEA R72, P0, R37, R247.reuse, 0x2 ;  /* 0x000000f725487211 */ /* 0x080fe200078010ff */
[----:B------:R-:W-:Y:S01]  /*2fed0*/  IMAD.MOV.U32 R217, RZ, RZ, R71 ;  /* 0x000000ffffd97224 */ /* 0x000fe200078e0047 */
[-C--:B------:R-:W-:Y:S01]  /*2fee0*/  LEA.HI.X.SX32 R79, R35, R0.reuse, 0x2, P5 ;  /* 0x00000000234f7211 */ /* 0x080fe200028f16ff */
[----:B------:R-:W-:Y:S01]  /*2fef0*/  IMAD.MOV.U32 R227, RZ, RZ, R73 ;  /* 0x000000ffffe37224 */ /* 0x000fe200078e0049 */
[----:B------:R-:W-:Y:S02]  /*2ff00*/  LEA.HI.X.SX32 R71, R36, R0, 0x2, P4 ;  /* 0x0000000024477211 */ /* 0x000fe400020f16ff */
[----:B--2---:R-:W-:-:S02]  /*2ff10*/  LEA R52, P6, R51, R247, 0x2 ;  /* 0x000000f733347211 */ /* 0x004fc400078c10ff */
[-C--:B------:R-:W-:Y:S02]  /*2ff20*/  LEA R64, P5, R42, R247.reuse, 0x2 ;  /* 0x000000f72a407211 */ /* 0x080fe400078a10ff */
[-C--:B------:R-:W-:Y:S02]  /*2ff30*/  LEA.HI.X.SX32 R77, R39, R0.reuse, 0x2, P2 ;  /* 0x00000000274d7211 */ /* 0x080fe400010f16ff */
[-C--:B------:R-:W-:Y:S02]  /*2ff40*/  LEA.HI.X.SX32 R75, R38, R0.reuse, 0x2, P1 ;  /* 0x00000000264b7211 */ /* 0x080fe400008f16ff */
[----:B------:R-:W-:Y:S02]  /*2ff50*/  LEA.HI.X.SX32 R73, R37, R0, 0x2, P0 ;  /* 0x0000000025497211 */ /* 0x000fe400000f16ff */
[-C--:B------:R-:W-:Y:S02]  /*2ff60*/  LEA R56, P4, R47, R247.reuse, 0x2 ;  /* 0x000000f72f387211 */ /* 0x080fe400078810ff */
[----:B------:R-:W-:-:S02]  /*2ff70*/  LEA R62, P2, R43, R247, 0x2 ;  /* 0x000000f72b3e7211 */ /* 0x000fc400078410ff */
[-C--:B------:R-:W-:Y:S02]  /*2ff80*/  LEA R60, P1, R44, R247.reuse, 0x2 ;  /* 0x000000f72c3c7211 */ /* 0x080fe400078210ff */
[-C--:B------:R-:W-:Y:S02]  /*2ff90*/  LEA R58, P0, R45, R247.reuse, 0x2 ;  /* 0x000000f72d3a7211 */ /* 0x080fe400078010ff */
[-C--:B------:R-:W-:Y:S02]  /*2ffa0*/  LEA.HI.X.SX32 R53, R51, R0.reuse, 0x2, P6 ;  /* 0x0000000033357211 */ /* 0x080fe400030f16ff */
[-C--:B------:R-:W-:Y:S02]  /*2ffb0*/  LEA.HI.X.SX32 R65, R42, R0.reuse, 0x2, P5 ;  /* 0x000000002a417211 */ /* 0x080fe400028f16ff */
[----:B------:R-:W-:Y:S02]  /*2ffc0*/  LEA.HI.X.SX32 R57, R47, R0, 0x2, P4 ;  /* 0x000000002f397211 */ /* 0x000fe400020f16ff */
[----:B------:R-:W-:-:S02]  /*2ffd0*/  LEA R38, P6, R239, R247, 0x2 ;  /* 0x000000f7ef267211 */ /* 0x000fc400078c10ff */
[-C--:B------:R-:W-:Y:S02]  /*2ffe0*/  LEA.HI.X.SX32 R63, R43, R0.reuse, 0x2, P2 ;  /* 0x000000002b3f7211 */ /* 0x080fe400010f16ff */
[-C--:B------:R-:W-:Y:S02]  /*2fff0*/  LEA.HI.X.SX32 R61, R44, R0.reuse, 0x2, P1 ;  /* 0x000000002c3d7211 */ /* 0x080fe400008f16ff */
[----:B------:R-:W-:Y:S02]  /*30000*/  LEA.HI.X.SX32 R59, R45, R0, 0x2, P0 ;  /* 0x000000002d3b7211 */ /* 0x000fe400000f16ff */
[-C--:B------:R-:W-:Y:S02]  /*30010*/  LEA R42, P4, R237, R247.reuse, 0x2 ;  /* 0x000000f7ed2a7211 */ /* 0x080fe400078810ff */
[-C--:B------:R-:W-:Y:S02]  /*30020*/  LEA R50, P5, R232, R247.reuse, 0x2 ;  /* 0x000000f7e8327211 */ /* 0x080fe400078a10ff */
[----:B------:R-:W-:-:S02]  /*30030*/  LEA R48, P2, R233, R247, 0x2 ;  /* 0x000000f7e9307211 */ /* 0x000fc400078410ff */
[-C--:B------:R-:W-:Y:S02]  /*30040*/  LEA R46, P1, R234, R247.reuse, 0x2 ;  /* 0x000000f7ea2e7211 */ /* 0x080fe400078210ff */
[----:B------:R-:W-:Y:S02]  /*30050*/  LEA R44, P0, R235, R247, 0x2 ;  /* 0x000000f7eb2c7211 */ /* 0x000fe400078010ff */
[-C--:B------:R-:W-:Y:S02]  /*30060*/  LEA.HI.X.SX32 R39, R239, R0.reuse, 0x2, P6 ;  /* 0x00000000ef277211 */ /* 0x080fe400030f16ff */
[-C--:B------:R-:W-:Y:S02]  /*30070*/  LEA.HI.X.SX32 R43, R237, R0.reuse, 0x2, P4 ;  /* 0x00000000ed2b7211 */ /* 0x080fe400020f16ff */
[-C--:B------:R-:W-:Y:S02]  /*30080*/  LEA.HI.X.SX32 R51, R232, R0.reuse, 0x2, P5 ;  /* 0x00000000e8337211 */ /* 0x080fe400028f16ff */
[----:B------:R-:W-:-:S02]  /*30090*/  LEA.HI.X.SX32 R49, R233, R0, 0x2, P2 ;  /* 0x00000000e9317211 */ /* 0x000fc400010f16ff */
[-C--:B------:R-:W-:Y:S02]  /*300a0*/  LEA.HI.X.SX32 R47, R234, R0.reuse, 0x2, P1 ;  /* 0x00000000ea2f7211 */ /* 0x080fe400008f16ff */
[----:B------:R-:W-:Y:S02]  /*300b0*/  LEA.HI.X.SX32 R45, R235, R0, 0x2, P0 ;  /* 0x00000000eb2d7211 */ /* 0x000fe400000f16ff */
[-C--:B------:R-:W-:Y:S02]  /*300c0*/  LEA R36, P5, R240, R247.reuse, 0x2 ;  /* 0x000000f7f0247211 */ /* 0x080fe400078a10ff */
[-C--:B------:R-:W-:Y:S02]  /*300d0*/  LEA R34, P2, R241, R247.reuse, 0x2 ;  /* 0x000000f7f1227211 */ /* 0x080fe400078410ff */
[-C--:B------:R-:W-:Y:S02]  /*300e0*/  LEA R32, P1, R245, R247.reuse, 0x2 ;  /* 0x000000f7f5207211 */ /* 0x080fe400078210ff */
[----:B------:R-:W-:-:S02]  /*300f0*/  LEA R30, P0, R246, R247, 0x2 ;  /* 0x000000f7f61e7211 */ /* 0x000fc400078010ff */
[----:B------:R-:W-:Y:S02]  /*30100*/  LEA R28, P4, R252, R247, 0x2 ;  /* 0x000000f7fc1c7211 */ /* 0x000fe400078810ff */
[-C--:B------:R-:W-:Y:S02]  /*30110*/  LEA.HI.X.SX32 R37, R240, R0.reuse, 0x2, P5 ;  /* 0x00000000f0257211 */ /* 0x080fe400028f16ff */
[-C--:B------:R-:W-:Y:S02]  /*30120*/  LEA.HI.X.SX32 R35, R241, R0.reuse, 0x2, P2 ;  /* 0x00000000f1237211 */ /* 0x080fe400010f16ff */
[-C--:B------:R-:W-:Y:S02]  /*30130*/  LEA.HI.X.SX32 R33, R245, R0.reuse, 0x2, P1 ;  /* 0x00000000f5217211 */ /* 0x080fe400008f16ff */
[-C--:B------:R-:W-:Y:S02]  /*30140*/  LEA.HI.X.SX32 R31, R246, R0.reuse, 0x2, P0 ;  /* 0x00000000f61f7211 */ /* 0x080fe400000f16ff */
[----:B------:R-:W-:-:S02]  /*30150*/  LEA.HI.X.SX32 R29, R252, R0, 0x2, P4 ;  /* 0x00000000fc1d7211 */ /* 0x000fc400020f16ff */
[-C--:B------:R-:W-:Y:S02]  /*30160*/  LEA R24, P6, R217, R247.reuse, 0x2 ;  /* 0x000000f7d9187211 */ /* 0x080fe400078c10ff */
[-C--:B------:R-:W-:Y:S02]  /*30170*/  LEA R22, P5, R244, R247.reuse, 0x2 ;  /* 0x000000f7f4167211 */ /* 0x080fe400078a10ff */
[-C--:B------:R-:W-:Y:S02]  /*30180*/  LEA R20, P2, R218, R247.reuse, 0x2 ;  /* 0x000000f7da147211 */ /* 0x080fe400078410ff */
[-C--:B------:R-:W-:Y:S02]  /*30190*/  LEA R18, P1, R219, R247.reuse, 0x2 ;  /* 0x000000f7db127211 */ /* 0x080fe400078210ff */
[-C--:B------:R-:W-:Y:S02]  /*301a0*/  LEA R16, P0, R220, R247.reuse, 0x2 ;  /* 0x000000f7dc107211 */ /* 0x080fe400078010ff */
[----:B------:R-:W-:-:S02]  /*301b0*/  LEA R14, P4, R221, R247, 0x2 ;  /* 0x000000f7dd0e7211 */ /* 0x000fc400078810ff */
[-C--:B------:R-:W-:Y:S02]  /*301c0*/  LEA.HI.X.SX32 R25, R217, R0.reuse, 0x2, P6 ;  /* 0x00000000d9197211 */ /* 0x080fe400030f16ff */
        /* <DEDUP_REMOVED lines=11> */
[----:B------:R-:W-:Y:S01]  /*30280*/  LEA R232, P4, R225, R247, 0x2 ;  /* 0x000000f7e1e87211 */ /* 0x000fe200078810ff */
[----:B------:R-:W2:Y:S01]  /*30290*/  S2UR UR5, SR_CgaCtaId ;  /* 0x00000000000579c3 */ /* 0x000ea20000008800 */
[-C--:B------:R-:W-:Y:S02]  /*302a0*/  LEA.HI.X.SX32 R13, R222, R0.reuse, 0x2, P3 ;  /* 0x00000000de0d7211 */ /* 0x080fe400018f16ff */
[-C--:B------:R-:W-:Y:S02]  /*302b0*/  LEA.HI.X.SX32 R11, R223, R0.reuse, 0x2, P6 ;  /* 0x00000000df0b7211 */ /* 0x080fe400030f16ff */
[-C--:B------:R-:W-:Y:S02]  /*302c0*/  LEA.HI.X.SX32 R9, R228, R0.reuse, 0x2, P5 ;  /* 0x00000000e4097211 */ /* 0x080fe400028f16ff */
[-C--:B------:R-:W-:Y:S01]  /*302d0*/  LEA.HI.X.SX32 R7, R224, R0.reuse, 0x2, P2 ;  /* 0x00000000e0077211 */ /* 0x080fe200010f16ff */
[----:B------:R-:W1:Y:S01]  /*302e0*/  LDC R228, c[0x0][0x3a0] ;  /* 0x0000e800ffe47b82 */ /* 0x000e620000000800 */
[----:B------:R-:W-:-:S02]  /*302f0*/  LEA.HI.X.SX32 R5, R226, R0, 0x2, P1 ;  /* 0x00000000e2057211 */ /* 0x000fc400008f16ff */
[-C--:B------:R-:W-:Y:S02]  /*30300*/  LEA.HI.X.SX32 R3, R227, R0.reuse, 0x2, P0 ;  /* 0x00000000e3037211 */ /* 0x080fe400000f16ff */
[----:B------:R-:W-:-:S03]  /*30310*/  LEA.HI.X.SX32 R233, R225, R0, 0x2, P4 ;  /* 0x00000000e1e97211 */ /* 0x000fc600020f16ff */
[----:B------:R-:W2:Y:S01]  /*30320*/  LDC R222, c[0x0][0x3a8] ;  /* 0x0000ea00ffde7b82 */ /* 0x000ea20000000800 */
[----:B----4-:R-:W-:-:S07]  /*30330*/  IMAD R237, R231, UR4, RZ ;  /* 0x00000004e7ed7c24 */ /* 0x010fce000f8e02ff */
[----:B------:R-:W4:Y:S01]  /*30340*/  LDC R231, c[0x0][0x3a0] ;  /* 0x0000e800ffe77b82 */ /* 0x000f220000000800 */
[----:B---3--:R-:W-:Y:S02]  /*30350*/  IMAD R239, R230, UR4, RZ ;  /* 0x00000004e6ef7c24 */ /* 0x008fe4000f8e02ff */
[----:B------:R-:W3:Y:S01]  /*30360*/  S2R R230, SR_TID.X ;  /* 0x0000000000e67919 */ /* 0x000ee20000002100 */
[----:B------:R-:W-:-:S05]  /*30370*/  IMAD R0, R229, UR4, RZ ;  /* 0x00000004e5007c24 */ /* 0x000fca000f8e02ff */
[----:B-1----:R-:W-:-:S04]  /*30380*/  LEA R234, P1, R0, UR8, 0x2 ;  /* 0x0000000800ea7c11 */ /* 0x002fc8000f8210ff */
[----:B------:R-:W-:Y:S02]  /*30390*/  LEA.HI.X.SX32 R235, R0, UR9, 0x2, P1 ;  /* 0x0000000900eb7c11 */ /* 0x000fe400088f16ff */
[----:B------:R-:W-:Y:S01]  /*303a0*/  LEA R238, P1, R239, UR8, 0x2 ;  /* 0x00000008efee7c11 */ /* 0x000fe2000f8210ff */
[C---:B----4-:R-:W-:Y:S02]  /*303b0*/  VIADD R244, R231.reuse, 0xfffffff0 ;  /* 0xfffffff0e7f47836 */ /* 0x050fe40000000000 */
[----:B------:R-:W-:Y:S01]  /*303c0*/  VIADD R218, R231, 0x1f ;  /* 0x0000001fe7da7836 */ /* 0x000fe20000000000 */
[----:B------:R-:W-:Y:S01]  /*303d0*/  LEA.HI.X.SX32 R239, R239, UR9, 0x2, P1 ;  /* 0x00000009efef7c11 */ /* 0x000fe200088f16ff */
[----:B------:R-:W-:Y:S01]  /*303e0*/  VIADD R220, R231, 0xffffffe0 ;  /* 0xffffffe0e7dc7836 */ /* 0x000fe20000000000 */
[----:B------:R-:W1:Y:S02]  /*303f0*/  LDCU.64 UR34, c[0x0][0x358] ;  /* 0x00006b00ff2277ac */ /* 0x000e640008000a00 */
[----:B------:R-:W-:Y:S01]  /*30400*/  ISETP.GT.AND P1, PT, R218, 0x1f, PT ;  /* 0x0000001fda00780c */ /* 0x000fe20003f24270 */
[----:B------:R-:W-:Y:S01]  /*30410*/  IMAD R241, R236, UR4, RZ ;  /* 0x00000004ecf17c24 */ /* 0x000fe2000f8e02ff */
[----:B------:R-:W-:-:S04]  /*30420*/  LEA R236, P0, R237, UR8, 0x2 ;  /* 0x00000008edec7c11 */ /* 0x000fc8000f8010ff */
[----:B------:R-:W-:Y:S02]  /*30430*/  LEA.HI.X.SX32 R237, R237, UR9, 0x2, P0 ;  /* 0x00000009eded7c11 */ /* 0x000fe400080f16ff */
[----:B------:R-:W-:Y:S01]  /*30440*/  ISETP.GE.U32.AND P0, PT, R244, 0x7fffffd1, PT ;  /* 0x7fffffd1f400780c */ /* 0x000fe20003f06070 */
[----:B------:R-:W-:Y:S01]  /*30450*/  VIADD R244, R231, 0xffffffff ;  /* 0xffffffffe7f47836 */ /* 0x000fe20000000000 */
[C---:B------:R-:W-:Y:S02]  /*30460*/  LEA R240, P5, R241.reuse, UR8, 0x2 ;  /* 0x00000008f1f07c11 */ /* 0x040fe4000f8a10ff */
[----:B---3--:R-:W-:Y:S02]  /*30470*/  LOP3.LUT R230, R230, 0x1f, RZ, 0xc0, !PT ;  /* 0x0000001fe6e67812 */ /* 0x008fe400078ec0ff */
[----:B------:R-:W-:Y:S02]  /*30480*/  LEA.HI.X.SX32 R241, R241, UR9, 0x2, P5 ;  /* 0x00000009f1f17c11 */ /* 0x000fe4000a8f16ff */
[----:B------:R-:W-:-:S02]  /*30490*/  SEL R0, RZ, 0x4, !P1 ;  /* 0x00000004ff007807 */ /* 0x000fc40004800000 */
[----:B------:R-:W-:Y:S02]  /*304a0*/  ISETP.GE.AND P5, PT, R230, R220, PT ;  /* 0x000000dce600720c */ /* 0x000fe40003fa6270 */
[----:B------:R-:W-:Y:S01]  /*304b0*/  ISETP.GE.U32.AND P1, PT, R244, 0x7fffffe0, PT ;  /* 0x7fffffe0f400780c */ /* 0x000fe20003f26070 */
[----:B------:R-:W-:Y:S01]  /*304c0*/  VIADD R244, R231, 0xfffffffb ;  /* 0xfffffffbe7f47836 */ /* 0x000fe20000000000 */
[----:B------:R-:W-:Y:S01]  /*304d0*/  UMOV UR4, 0x400 ;  /* 0x0000040000047882 */ /* 0x000fe20000000000 */
[----:B------:R-:W-:Y:S01]  /*304e0*/  SEL R252, RZ, 0x4, P5 ;  /* 0x00000004fffc7807 */ /* 0x000fe20002800000 */
[----:B--2---:R-:W-:Y:S01]  /*304f0*/  ULEA UR4, UR5, UR4, 0x18 ;  /* 0x0000000405047291 */ /* 0x004fe2000f8ec0ff */
[C---:B------:R-:W-:Y:S01]  /*30500*/  ISETP.GE.AND P5, PT, R230.reuse, R231, PT ;  /* 0x000000e7e600720c */ /* 0x040fe20003fa6270 */
[----:B------:R-:W-:Y:S01]  /*30510*/  IMAD.SHL.U32 R223, R230, 0x4, RZ ;  /* 0x00000004e6df7824 */ /* 0x000fe200078e00ff */
[----:B------:R-:W-:Y:S01]  /*30520*/  ISETP.GE.U32.AND P6, PT, R244, 0x7fffffdc, PT ;  /* 0x7fffffdcf400780c */ /* 0x000fe20003fc6070 */
[----:B------:R-:W-:Y:S01]  /*30530*/  VIADD R226, R228, 0xffffffe4 ;  /* 0xffffffe4e4e27836 */ /* 0x000fe20000000000 */
[----:B------:R-:W-:Y:S01]  /*30540*/  SEL R247, R0, RZ, !P5 ;  /* 0x000000ff00f77207 */ /* 0x000fe20006800000 */
[----:B------:R-:W-:-:S02]  /*30550*/  VIADD R227, R228, 0xffffffe8 ;  /* 0xffffffe8e4e37836 */ /* 0x000fc40000000000 */
[----:B------:R-:W-:Y:S02]  /*30560*/  VIADD R244, R231, 0xfffffff7 ;  /* 0xfffffff7e7f47836 */ /* 0x000fe40000000000 */
[----:B------:R-:W-:Y:S02]  /*30570*/  IMAD.SHL.U32 R0, R222, 0x4, RZ ;  /* 0x00000004de007824 */ /* 0x000fe400078e00ff */
[----:B------:R-:W-:Y:S01]  /*30580*/  VIADD R246, R223, UR4 ;  /* 0x00000004dff67c36 */ /* 0x000fe20008000000 */
[----:B------:R-:W-:Y:S02]  /*30590*/  ISETP.GE.U32.AND P2, PT, R226, 0x7fffffc5, PT ;  /* 0x7fffffc5e200780c */ /* 0x000fe40003f46070 */
[----:B------:R-:W-:Y:S01]  /*305a0*/  ISETP.GE.U32.AND P3, PT, R227, 0x7fffffc9, PT ;  /* 0x7fffffc9e300780c */ /* 0x000fe20003f66070 */
[----:B------:R-:W-:Y:S01]  /*305b0*/  IMAD.WIDE R226, R0, 0x4, R234 ;  /* 0x0000000400e27825 */ /* 0x000fe200078e02ea */
[----:B------:R-:W-:Y:S01]  /*305c0*/  ISETP.GE.U32.AND P5, PT, R244, 0x7fffffd8, PT ;  /* 0x7fffffd8f400780c */ /* 0x000fe20003fa6070 */
[----:B------:R-:W-:Y:S01]  /*305d0*/  @!PT LDS RZ, [RZ] ;  /* 0x00000000fffff984 */ /* 0x000fe20000000800 */
[----:B------:R-:W-:Y:S01]  /*305e0*/  @!PT LDS RZ, [RZ] ;  /* 0x00000000fffff984 */ /* 0x000fe20000000800 */
[----:B------:R-:W-:Y:S01]  /*305f0*/  @!PT LDS RZ, [RZ] ;  /* 0x00000000fffff984 */ /* 0x000fe20000000800 */
[----:B-1----:R-:W-:Y:S02]  /*30600*/  LDGSTS.E [R246+0x20000], desc[UR34][R234.64], !P1 ;  /* 0x20000000eaf67fae */ /* 0x002fe4000c9a1022 */
[----:B------:R-:W-:-:S02]  /*30610*/  VIADD R244, R231, 0xfffffff3 ;  /* 0xfffffff3e7f47836 */ /* 0x000fc40000000000 */
[C---:B------:R-:W-:Y:S01]  /*30620*/  IMAD.WIDE R224, R0.reuse, 0x4, R240 ;  /* 0x0000000400e07825 */ /* 0x040fe200078e02f0 */
[----:B------:R-:W-:Y:S03]  /*30630*/  LDGSTS.E [R246+0x20080], desc[UR34][R240.64], !P1 ;  /* 0x20080000f0f67fae */ /* 0x000fe6000c9a1022 */
[C---:B------:R-:W-:Y:S01]  /*30640*/  IMAD.WIDE R216, R0.reuse, 0x4, R238 ;  /* 0x0000000400d87825 */ /* 0x040fe200078e02ee */
[----:B------:R-:W-:Y:S03]  /*30650*/  LDGSTS.E [R246+0x20100], desc[UR34][R238.64], !P1 ;  /* 0x20100000eef67fae */ /* 0x000fe6000c9a1022 */
[----:B------:R-:W-:Y:S01]  /*30660*/  IMAD.WIDE R214, R0, 0x4, R236 ;  /* 0x0000000400d67825 */ /* 0x000fe200078e02ec */
[----:B------:R-:W-:Y:S03]  /*30670*/  LDGSTS.E [R246+0x20180], desc[UR34][R236.64], !P1 ;  /* 0x20180000ecf67fae */ /* 0x000fe6000c9a1022 */
[----:B------:R-:W-:Y:S01]  /*30680*/  IMAD.SHL.U32 R0, R222, 0x8, RZ ;  /* 0x00000008de007824 */ /* 0x000fe200078e00ff */
[----:B------:R1:W-:Y:S01]  /*30690*/  STL.64 [R1+0xf50], R226 ;  /* 0x000f50e201007387 */ /* 0x0003e20000100a00 */
[----:B------:R-:W-:-:S03]  /*306a0*/  ISETP.GE.U32.AND P1, PT, R244, 0x7fffffd4, PT ;  /* 0x7fffffd4f400780c */ /* 0x000fc60003f26070 */
[----:B------:R1:W-:Y:S04]  /*306b0*/  LDGSTS.E [R246+0x20800], desc[UR34][R226.64], !P6 ;  /* 0x20800000e2f67fae */ /* 0x0003e8000f1a1022 */
[----:B------:R2:W-:Y:S04]  /*306c0*/  STL.64 [R1+0xaf0], R224 ;  /* 0x000af0e001007387 */ /* 0x0005e80000100a00 */
[----:B------:R2:W-:Y:S04]  /*306d0*/  LDGSTS.E [R246+0x20880], desc[UR34][R224.64], !P6 ;  /* 0x20880000e0f67fae */ /* 0x0005e8000f1a1022 */
[----:B------:R3:W-:Y:S01]  /*306e0*/  STL.64 [R1+0xc60], R216 ;  /* 0x000c60d801007387 */ /* 0x0007e20000100a00 */
[----:B-1----:R-:W-:-:S03]  /*306f0*/  IMAD.WIDE R226, R0, 0x4, R234 ;  /* 0x0000000400e27825 */ /* 0x002fc600078e02ea */
[----:B------:R3:W-:Y:S01]  /*30700*/  LDGSTS.E [R246+0x20900], desc[UR34][R216.64], !P6 ;  /* 0x20900000d8f67fae */ /* 0x0007e2000f1a1022 */
[----:B------:R-:W-:-:S03]  /*30710*/  VIADD R244, R231, 0xffffffef ;  /* 0xffffffefe7f47836 */ /* 0x000fc60000000000 */
[----:B------:R1:W-:Y:S01]  /*30720*/  STL.64 [R1+0xc68], R214 ;  /* 0x000c68d601007387 */ /* 0x0003e20000100a00 */
[----:B--2---:R-:W-:-:S03]  /*30730*/  IMAD.WIDE R224, R0, 0x4, R240 ;  /* 0x0000000400e07825 */ /* 0x004fc600078e02f0 */
[----:B------:R1:W-:Y:S01]  /*30740*/  LDGSTS.E [R246+0x20980], desc[UR34][R214.64], !P6 ;  /* 0x20980000d6f67fae */ /* 0x0003e2000f1a1022 */
[----:B---3--:R-:W-:-:S03]  /*30750*/  IMAD.WIDE R216, R0, 0x4, R238 ;  /* 0x0000000400d87825 */ /* 0x008fc600078e02ee */
[----:B------:R2:W-:Y:S04]  /*30760*/  LDGSTS.E [R246+0x21000], desc[UR34][R226.64], !P5 ;  /* 0x21000000e2f67fae */ /* 0x0005e8000e9a1022 */
[----:B------:R2:W-:Y:S01]  /*30770*/  STL.64 [R1+0xc70], R226 ;  /* 0x000c70e201007387 */ /* 0x0005e20000100a00 */
[----:B-1----:R-:W-:-:S03]  /*30780*/  IMAD.WIDE R214, R0, 0x4, R236 ;  /* 0x0000000400d67825 */ /* 0x002fc600078e02ec */
[----:B------:R1:W-:Y:S01]  /*30790*/  LDGSTS.E [R246+0x21080], desc[UR34][R224.64], !P5 ;  /* 0x21080000e0f67fae */ /* 0x0003e2000e9a1022 */
[----:B------:R-:W-:-:S03]  /*307a0*/  IMAD R0, R222, 0xc, RZ ;  /* 0x0000000cde007824 */ /* 0x000fc600078e02ff */
[----:B------:R1:W-:Y:S04]  /*307b0*/  STL.64 [R1+0xc78], R224 ;  /* 0x000c78e001007387 */ /* 0x0003e80000100a00 */
[----:B------:R3:W-:Y:S01]  /*307c0*/  LDGSTS.E [R246+0x21100], desc[UR34][R216.64], !P5 ;  /* 0x21100000d8f67fae */ /* 0x0007e2000e9a1022 */
[----:B--2---:R-:W-:-:S03]  /*307d0*/  IMAD.WIDE R226, R0, 0x4, R234 ;  /* 0x0000000400e27825 */ /* 0x004fc600078e02ea */
[----:B------:R3:W-:Y:S04]  /*307e0*/  STL.64 [R1+0xc80], R216 ;  /* 0x000c80d801007387 */ /* 0x0007e80000100a00 */
[----:B------:R2:W-:Y:S01]  /*307f0*/  LDGSTS.E [R246+0x21180], desc[UR34][R214.64], !P5 ;  /* 0x21180000d6f67fae */ /* 0x0005e2000e9a1022 */
[----:B-1----:R-:W-:Y:S01]  /*30800*/  IMAD.WIDE R224, R0, 0x4, R240 ;  /* 0x0000000400e07825 */ /* 0x002fe200078e02f0 */
[----:B------:R-:W-:Y:S02]  /*30810*/  ISETP.GE.U32.AND P5, PT, R244, 0x7fffffd0, PT ;  /* 0x7fffffd0f400780c */ /* 0x000fe40003fa6070 */
[----:B------:R2:W-:Y:S01]  /*30820*/  STL.64 [R1+0xc88], R214 ;  /* 0x000c88d601007387 */ /* 0x0005e20000100a00 */
[----:B------:R-:W-:Y:S02]  /*30830*/  VIADD R244, R231, 0xffffffeb ;  /* 0xffffffebe7f47836 */ /* 0x000fe40000000000 */
[C---:B---3--:R-:W-:Y:S01]  /*30840*/  IMAD.WIDE R216, R0.reuse, 0x4, R238 ;  /* 0x0000000400d87825 */ /* 0x048fe200078e02ee */
[----:B------:R1:W-:Y:S04]  /*30850*/  LDGSTS.E [R246+0x21800], desc[UR34][R226.64], !P1 ;  /* 0x21800000e2f67fae */ /* 0x0003e8000c9a1022 */
[----:B------:R3:W-:Y:S01]  /*30860*/  LDGSTS.E [R246+0x21880], desc[UR34][R224.64], !P1 ;  /* 0x21880000e0f67fae */ /* 0x0007e2000c9a1022 */
[----:B--2---:R-:W-:-:S03]  /*30870*/  IMAD.WIDE R214, R0, 0x4, R236 ;  /* 0x0000000400d67825 */ /* 0x004fc600078e02ec */
[----:B------:R2:W-:Y:S01]  /*30880*/  LDGSTS.E [R246+0x21900], desc[UR34][R216.64], !P1 ;  /* 0x21900000d8f67fae */ /* 0x0005e2000c9a1022 */
[----:B------:R-:W-:-:S03]  /*30890*/  IMAD.SHL.U32 R0, R222, 0x10, RZ ;  /* 0x00000010de007824 */ /* 0x000fc600078e00ff */
[----:B------:R1:W-:Y:S04]  /*308a0*/  STL.64 [R1+0xc90], R226 ;  /* 0x000c90e201007387 */ /* 0x0003e80000100a00 */
[----:B------:R4:W-:Y:S01]  /*308b0*/  LDGSTS.E [R246+0x21980], desc[UR34][R214.64], !P1 ;  /* 0x21980000d6f67fae */ /* 0x0009e2000c9a1022 */
[----:B------:R-:W-:-:S03]  /*308c0*/  ISETP.GE.U32.AND P1, PT, R244, 0x7fffffcc, PT ;  /* 0x7fffffccf400780c */ /* 0x000fc60003f26070 */
[----:B------:R3:W-:Y:S04]  /*308d0*/  STL.64 [R1+0xc98], R224 ;  /* 0x000c98e001007387 */ /* 0x0007e80000100a00 */
[----:B------:R2:W-:Y:S01]  /*308e0*/  STL.64 [R1+0xca0], R216 ;  /* 0x000ca0d801007387 */ /* 0x0005e20000100a00 */
[----:B-1----:R-:W-:-:S03]  /*308f0*/  IMAD.WIDE R226, R0, 0x4, R234 ;  /* 0x0000000400e27825 */ /* 0x002fc600078e02ea */
[----:B------:R4:W-:Y:S01]  /*30900*/  STL.64 [R1+0xca8], R214 ;  /* 0x000ca8d601007387 */ /* 0x0009e20000100a00 */
[----:B------:R-:W-:Y:S02]  /*30910*/  VIADD R244, R231, 0xffffffe7 ;  /* 0xffffffe7e7f47836 */ /* 0x000fe40000000000 */
[C---:B---3--:R-:W-:Y:S01]  /*30920*/  IMAD.WIDE R224, R0.reuse, 0x4, R240 ;  /* 0x0000000400e07825 */ /* 0x048fe200078e02f0 */
[----:B------:R1:W-:Y:S03]  /*30930*/  LDGSTS.E [R246+0x22000], desc[UR34][R226.64], !P5 ;  /* 0x22000000e2f67fae */ /* 0x0003e6000e9a1022 */
[----:B--2---:R-:W-:-:S04]  /*30940*/  IMAD.WIDE R216, R0, 0x4, R238 ;  /* 0x0000000400d87825 */ /* 0x004fc800078e02ee */
[----:B----4-:R-:W-:Y:S01]  /*30950*/  IMAD.WIDE R214, R0, 0x4, R236 ;  /* 0x0000000400d67825 */ /* 0x010fe200078e02ec */
[----:B------:R1:W-:Y:S03]  /*30960*/  STL.64 [R1+0xcb0], R226 ;  /* 0x000cb0e201007387 */ /* 0x0003e60000100a00 */
[----:B------:R-:W-:Y:S01]  /*30970*/  IMAD R0, R222, 0x14, RZ ;  /* 0x00000014de007824 */ /* 0x000fe200078e02ff */
[----:B------:R2:W-:Y:S04]  /*30980*/  LDGSTS.E [R246+0x22080], desc[UR34][R224.64], !P5 ;  /* 0x22080000e0f67fae */ /* 0x0005e8000e9a1022 */
[----:B------:R2:W-:Y:S04]  /*30990*/  STL.64 [R1+0xcb8], R224 ;  /* 0x000cb8e001007387 */ /* 0x0005e80000100a00 */
[----:B------:R3:W-:Y:S01]  /*309a0*/  LDGSTS.E [R246+0x22100], desc[UR34][R216.64], !P5 ;  /* 0x22100000d8f67fae */ /* 0x0007e2000e9a1022 */
[----:B-1----:R-:W-:-:S03]  /*309b0*/  IMAD.WIDE R226, R0, 0x4, R234 ;  /* 0x0000000400e27825 */ /* 0x002fc600078e02ea */
[----:B------:R3:W-:Y:S04]  /*309c0*/  STL.64 [R1+0xcc0], R216 ;  /* 0x000cc0d801007387 */ /* 0x0007e80000100a00 */
[----:B------:R1:W-:Y:S01]  /*309d0*/  LDGSTS.E [R246+0x22180], desc[UR34][R214.64], !P5 ;  /* 0x22180000d6f67fae */ /* 0x0003e2000e9a1022 */
[----:B--2---:R-:W-:Y:S01]  /*309e0*/  IMAD.WIDE R224, R0, 0x4, R240 ;  /* 0x0000000400e07825 */ /* 0x004fe200078e02f0 */
[----:B------:R-:W-:Y:S02]  /*309f0*/  ISETP.GE.U32.AND P5, PT, R244, 0x7fffffc8, PT ;  /* 0x7fffffc8f400780c */ /* 0x000fe40003fa6070 */
[----:B------:R1:W-:Y:S01]  /*30a00*/  STL.64 [R1+0xcc8], R214 ;  /* 0x000cc8d601007387 */ /* 0x0003e20000100a00 */
[----:B------:R-:W-:Y:S02]  /*30a10*/  VIADD R244, R231, 0xffffffe3 ;  /* 0xffffffe3e7f47836 */ /* 0x000fe40000000000 */
[C---:B---3--:R-:W-:Y:S01]  /*30a20*/  IMAD.WIDE R216, R0.reuse, 0x4, R238 ;  /* 0x0000000400d87825 */ /* 0x048fe200078e02ee */
[----:B------:R2:W-:Y:S04]  /*30a30*/  LDGSTS.E [R246+0x22800], desc[UR34][R226.64], !P1 ;  /* 0x22800000e2f67fae */ /* 0x0005e8000c9a1022 */
[----:B------:R3:W-:Y:S01]  /*30a40*/  LDGSTS.E [R246+0x22880], desc[UR34][R224.64], !P1 ;  /* 0x22880000e0f67fae */ /* 0x0007e2000c9a1022 */
[----:B-1----:R-:W-:-:S03]  /*30a50*/  IMAD.WIDE R214, R0, 0x4, R236 ;  /* 0x0000000400d67825 */ /* 0x002fc600078e02ec */
[----:B------:R1:W-:Y:S01]  /*30a60*/  LDGSTS.E [R246+0x22900], desc[UR34][R216.64], !P1 ;  /* 0x22900000d8f67fae */ /* 0x0003e2000c9a1022 */
[----:B------:R-:W-:-:S03]  /*30a70*/  IMAD R0, R222, 0x18, RZ ;  /* 0x00000018de007824 */ /* 0x000fc600078e02ff */
[----:B------:R2:W-:Y:S01]  /*30a80*/  STL.64 [R1+0xcd0], R226 ;  /* 0x000cd0e201007387 */ /* 0x0005e20000100a00 */
[----:B------:R-:W-:-:S03]  /*30a90*/  VIADD R228, R228, 0xffffffec ;  /* 0xffffffece4e47836 */ /* 0x000fc60000000000 */
[----:B------:R4:W-:Y:S01]  /*30aa0*/  LDGSTS.E [R246+0x22980], desc[UR34][R214.64], !P1 ;  /* 0x22980000d6f67fae */ /* 0x0009e2000c9a1022 */
[----:B------:R-:W-:-:S03]  /*30ab0*/  ISETP.GE.U32.AND P1, PT, R244, 0x7fffffc4, PT ;  /* 0x7fffffc4f400780c */ /* 0x000fc60003f26070 */
[----:B------:R3:W-:Y:S04]  /*30ac0*/  STL.64 [R1+0xcd8], R224 ;  /* 0x000cd8e001007387 */ /* 0x0007e80000100a00 */
[----:B------:R1:W-:Y:S01]  /*30ad0*/  STL.64 [R1+0xce0], R216 ;  /* 0x000ce0d801007387 */ /* 0x0003e20000100a00 */
[----:B--2---:R-:W-:-:S03]  /*30ae0*/  IMAD.WIDE R226, R0, 0x4, R234 ;  /* 0x0000000400e27825 */ /* 0x004fc600078e02ea */
[----:B------:R4:W-:Y:S01]  /*30af0*/  STL.64 [R1+0xce8], R214 ;  /* 0x000ce8d601007387 */ /* 0x0009e20000100a00 */
[----:B------:R-:W-:Y:S02]  /*30b00*/  VIADD R244, R231, 0xfffffffe ;  /* 0xfffffffee7f47836 */ /* 0x000fe40000000000 */
[C---:B---3--:R-:W-:Y:S01]  /*30b10*/  IMAD.WIDE R224, R0.reuse, 0x4, R240 ;  /* 0x0000000400e07825 */ /* 0x048fe200078e02f0 */
[----:B------:R2:W-:Y:S03]  /*30b20*/  LDGSTS.E [R246+0x23000], desc[UR34][R226.64], !P5 ;  /* 0x23000000e2f67fae */ /* 0x0005e6000e9a1022 */
[----:B-1----:R-:W-:Y:S01]  /*30b30*/  IMAD.WIDE R216, R0, 0x4, R238 ;  /* 0x0000000400d87825 */ /* 0x002fe200078e02ee */
[----:B------:R-:W-:Y:S01]  /*30b40*/  ISETP.GE.U32.AND P4, PT, R228, 0x7fffffcd, PT ;  /* 0x7fffffcde400780c */ /* 0x000fe20003f86070 */
[----:B------:R1:W-:Y:S02]  /*30b50*/  LDGSTS.E [R246+0x23080], desc[UR34][R224.64], !P5 ;  /* 0x23080000e0f67fae */ /* 0x0003e4000e9a1022 */
[----:B----4-:R-:W-:-:S02]  /*30b60*/  IMAD.WIDE R214, R0, 0x4, R236 ;  /* 0x0000000400d67825 */ /* 0x010fc400078e02ec */
[----:B------:R2:W-:Y:S02]  /*30b70*/  STL.64 [R1+0xcf0], R226 ;  /* 0x000cf0e201007387 */ /* 0x0005e40000100a00 */
[----:B------:R-:W-:Y:S02]  /*30b80*/  IMAD R0, R222, 0x1c, RZ ;  /* 0x0000001cde007824 */ /* 0x000fe400078e02ff */
[----:B------:R3:W-:Y:S02]  /*30b90*/  LDGSTS.E [R246+0x23100], desc[UR34][R216.64], !P5 ;  /* 0x23100000d8f67fae */ /* 0x0007e4000e9a1022 */
[C---:B------:R-:W-:Y:S02]  /*30ba0*/  IMAD.WIDE R228, R0.reuse, 0x4, R234 ;  /* 0x0000000400e47825 */ /* 0x040fe400078e02ea */
[----:B------:R1:W-:Y:S04]  /*30bb0*/  STL.64 [R1+0xcf8], R224 ;  /* 0x000cf8e001007387 */ /* 0x0003e80000100a00 */
[----:B------:R4:W-:Y:S01]  /*30bc0*/  LDGSTS.E [R246+0x23180], desc[UR34][R214.64], !P5 ;  /* 0x23180000d6f67fae */ /* 0x0009e2000e9a1022 */
[----:B--2---:R-:W-:Y:S01]  /*30bd0*/  IMAD.WIDE R226, R0, 0x4, R240 ;  /* 0x0000000400e27825 */ /* 0x004fe200078e02f0 */
[----:B------:R-:W-:-:S02]  /*30be0*/  ISETP.GE.U32.AND P5, PT, R244, 0x7fffffdf, PT ;  /* 0x7fffffdff400780c */ /* 0x000fc40003fa6070 */
[----:B------:R3:W-:Y:S01]  /*30bf0*/  STL.64 [R1+0xd00], R216 ;  /* 0x000d00d801007387 */ /* 0x0007e20000100a00 */
[----:B------:R-:W-:Y:S02]  /*30c00*/  VIADD R244, R231, 0xfffffffa ;  /* 0xfffffffae7f47836 */ /* 0x000fe40000000000 */
[C---:B-1----:R-:W-:Y:S01]  /*30c10*/  IMAD.WIDE R224, R0.reuse, 0x4, R238 ;  /* 0x0000000400e07825 */ /* 0x042fe200078e02ee */
[----:B------:R4:W-:Y:S04]  /*30c20*/  STL.64 [R1+0xd08], R214 ;  /* 0x000d08d601007387 */ /* 0x0009e80000100a00 */
[----:B------:R-:W-:Y:S01]  /*30c30*/  LDGSTS.E [R246+0x23800], desc[UR34][R228.64], !P1 ;  /* 0x23800000e4f67fae */ /* 0x000fe2000c9a1022 */
[----:B---3--:R-:W-:-:S03]  /*30c40*/  IMAD.WIDE R216, R0, 0x4, R236 ;  /* 0x0000000400d87825 */ /* 0x008fc600078e02ec */
[----:B------:R1:W-:Y:S01]  /*30c50*/  LDGSTS.E [R246+0x23880], desc[UR34][R226.64], !P1 ;  /* 0x23880000e2f67fae */ /* 0x0003e2000c9a1022 */
[----:B----4-:R-:W-:-:S03]  /*30c60*/  LOP3.LUT R214, R223, 0x20, RZ, 0x3c, !PT ;  /* 0x00000020dfd67812 */ /* 0x010fc600078e3cff */
[----:B------:R2:W-:Y:S04]  /*30c70*/  LDGSTS.E [R246+0x23900], desc[UR34][R224.64], !P1 ;  /* 0x23900000e0f67fae */ /* 0x0005e8000c9a1022 */
[----:B------:R-:W-:Y:S01]  /*30c80*/  STL.64 [R1+0xd10], R228 ;  /* 0x000d10e401007387 */ /* 0x000fe20000100a00 */
[----:B------:R-:W-:-:S03]  /*30c90*/  VIADD R0, R214, UR4 ;  /* 0x00000004d6007c36 */ /* 0x000fc60008000000 */
[----:B------:R3:W-:Y:S01]  /*30ca0*/  LDGSTS.E [R246+0x23980], desc[UR34][R216.64], !P1 ;  /* 0x23980000d8f67fae */ /* 0x0007e2000c9a1022 */
[----:B------:R-:W-:-:S03]  /*30cb0*/  ISETP.GE.U32.AND P1, PT, R244, 0x7fffffdb, PT ;  /* 0x7fffffdbf400780c */ /* 0x000fc60003f26070 */
[----:B------:R1:W-:Y:S01]  /*30cc0*/  STL.64 [R1+0xd18], R226 ;  /* 0x000d18e201007387 */ /* 0x0003e20000100a00 */
[----:B------:R-:W-:-:S03]  /*30cd0*/  IMAD.WIDE R214, R222, 0x4, R236 ;  /* 0x00000004ded67825 */ /* 0x000fc600078e02ec */
[----:B------:R2:W-:Y:S01]  /*30ce0*/  STL.64 [R1+0xd20], R224 ;  /* 0x000d20e001007387 */ /* 0x0005e20000100a00 */
[----:B------:R-:W-:-:S03]  /*30cf0*/  IMAD R244, R222, 0x5, RZ ;  /* 0x00000005def47824 */ /* 0x000fc600078e02ff */
[----:B------:R3:W-:Y:S01]  /*30d00*/  STL.64 [R1+0xd28], R216 ;  /* 0x000d28d801007387 */ /* 0x0007e20000100a00 */
[----:B-1----:R-:W-:-:S04]  /*30d10*/  IMAD.WIDE R226, R222, 0x4, R234 ;  /* 0x00000004dee27825 */ /* 0x002fc800078e02ea */
[C---:B--2---:R-:W-:Y:S01]  /*30d20*/  IMAD.WIDE R224, R222.reuse, 0x4, R240 ;  /* 0x00000004dee07825 */ /* 0x044fe200078e02f0 */
[----:B------:R1:W-:Y:S03]  /*30d30*/  LDGSTS.E [R0+0x20200], desc[UR34][R226.64], !P5 ;  /* 0x20200000e2007fae */ /* 0x0003e6000e9a1022 */
[----:B---3--:R-:W-:Y:S01]  /*30d40*/  IMAD.WIDE R216, R222, 0x4, R238 ;  /* 0x00000004ded87825 */ /* 0x008fe200078e02ee */
[----:B------:R1:W-:Y:S03]  /*30d50*/  STL.64 [R1+0xd30], R226 ;  /* 0x000d30e201007387 */ /* 0x0003e60000100a00 */
[----:B------:R-:W-:Y:S01]  /*30d60*/  VIADD R245, R231, 0xfffffff6 ;  /* 0xfffffff6e7f57836 */ /* 0x000fe20000000000 */
[----:B------:R2:W-:Y:S04]  /*30d70*/  LDGSTS.E [R0+0x20280], desc[UR34][R224.64], !P5 ;  /* 0x20280000e0007fae */ /* 0x0005e8000e9a1022 */
[----:B------:R2:W-:Y:S04]  /*30d80*/  STL.64 [R1+0xd38], R224 ;  /* 0x000d38e001007387 */ /* 0x0005e80000100a00 */
[----:B------:R3:W-:Y:S01]  /*30d90*/  LDGSTS.E [R0+0x20300], desc[UR34][R216.64], !P5 ;  /* 0x20300000d8007fae */ /* 0x0007e2000e9a1022 */
[----:B-1----:R-:W-:-:S03]  /*30da0*/  IMAD.WIDE R226, R244, 0x4, R234 ;  /* 0x00000004f4e27825 */ /* 0x002fc600078e02ea */
[----:B------:R3:W-:Y:S04]  /*30db0*/  STL.64 [R1+0xd40], R216 ;  /* 0x000d40d801007387 */ /* 0x0007e80000100a00 */
[----:B------:R1:W-:Y:S01]  /*30dc0*/  LDGSTS.E [R0+0x20380], desc[UR34][R214.64], !P5 ;  /* 0x20380000d6007fae */ /* 0x0003e2000e9a1022 */
[C---:B--2---:R-:W-:Y:S01]  /*30dd0*/  IMAD.WIDE R224, R244.reuse, 0x4, R240 ;  /* 0x00000004f4e07825 */ /* 0x044fe200078e02f0 */
        /* <DEDUP_REMOVED lines=9> */
[----:B------:R2:W-:Y:S04]  /*30e70*/  STL.64 [R1+0xd50], R226 ;  /* 0x000d50e201007387 */ /* 0x0005e80000100a00 */
        /* <DEDUP_REMOVED lines=9> */
[----:B-1----:R-:W-:-:S04]  /*30f10*/  IMAD.WIDE R216, R244, 0x4, R238 ;  /* 0x00000004f4d87825 */ /* 0x002fc800078e02ee */
[----:B----4-:R-:W-:Y:S01]  /*30f20*/  IMAD.WIDE R214, R244, 0x4, R236 ;  /* 0x00000004f4d67825 */ /* 0x010fe200078e02ec */
[----:B------:R2:W-:Y:S03]  /*30f30*/  STL.64 [R1+0xd70], R226 ;  /* 0x000d70e201007387 */ /* 0x0005e60000100a00 */
[----:B------:R-:W-:Y:S01]  /*30f40*/  IMAD R244, R222, 0xd, RZ ;  /* 0x0000000ddef47824 */ /* 0x000fe200078e02ff */
[----:B------:R1:W-:Y:S04]  /*30f50*/  LDGSTS.E [R0+0x21280], desc[UR34][R224.64], !P5 ;  /* 0x21280000e0007fae */ /* 0x0003e8000e9a1022 */
[----:B------:R1:W-:Y:S04]  /*30f60*/  STL.64 [R1+0xd78], R224 ;  /* 0x000d78e001007387 */ /* 0x0003e80000100a00 */
[----:B------:R3:W-:Y:S01]  /*30f70*/  LDGSTS.E [R0+0x21300], desc[UR34][R216.64], !P5 ;  /* 0x21300000d8007fae */ /* 0x0007e2000e9a1022 */
[----:B--2---:R-:W-:-:S03]  /*30f80*/  IMAD.WIDE R226, R244, 0x4, R234 ;  /* 0x00000004f4e27825 */ /* 0x004fc600078e02ea */
[----:B------:R3:W-:Y:S04]  /*30f90*/  STL.64 [R1+0xd80], R216 ;  /* 0x000d80d801007387 */ /* 0x0007e80000100a00 */
[----:B------:R2:W-:Y:S01]  /*30fa0*/  LDGSTS.E [R0+0x21380], desc[UR34][R214.64], !P5 ;  /* 0x21380000d6007fae */ /* 0x0005e2000e9a1022 */
[C---:B-1----:R-:W-:Y:S01]  /*30fb0*/  IMAD.WIDE R224, R244.reuse, 0x4, R240 ;  /* 0x00000004f4e07825 */ /* 0x042fe200078e02f0 */
        /* <DEDUP_REMOVED lines=8> */
[----:B------:R-:W-:-:S03]  /*31040*/  IMAD R244, R222, 0x11, RZ ;  /* 0x00000011def47824 */ /* 0x000fc600078e02ff */
        /* <DEDUP_REMOVED lines=40> */
[C---:B-1----:R-:W-:Y:S01]  /*312d0*/  IMAD.WIDE R216, R244.reuse, 0x4, R238 ;  /* 0x00000004f4d87825 */ /* 0x042fe200078e02ee */
[----:B------:R1:W-:Y:S03]  /*312e0*/  LDGSTS.E [R0+0x23280], desc[UR34][R224.64], !P5 ;  /* 0x23280000e0007fae */ /* 0x0003e6000e9a1022 */
[----:B----4-:R-:W-:Y:S01]  /*312f0*/  IMAD.WIDE R214, R244, 0x4, R236 ;  /* 0x00000004f4d67825 */ /* 0x010fe200078e02ec */
[----:B------:R2:W-:Y:S03]  /*31300*/  STL.64 [R1+0xdf0], R226 ;  /* 0x000df0e201007387 */ /* 0x0005e60000100a00 */
[----:B------:R-:W-:Y:S01]  /*31310*/  IMAD R244, R222, 0x1d, RZ ;  /* 0x0000001ddef47824 */ /* 0x000fe200078e02ff */
[----:B------:R3:W-:Y:S03]  /*31320*/  LDGSTS.E [R0+0x23300], desc[UR34][R216.64], !P5 ;  /* 0x23300000d8007fae */ /* 0x0007e6000e9a1022 */
[C---:B------:R-:W-:Y:S01]  /*31330*/  IMAD.WIDE R228, R244.reuse, 0x4, R234 ;  /* 0x00000004f4e47825 */ /* 0x040fe200078e02ea */
[----:B------:R1:W-:Y:S04]  /*31340*/  STL.64 [R1+0xdf8], R224 ;  /* 0x000df8e001007387 */ /* 0x0003e80000100a00 */
[----:B------:R4:W-:Y:S01]  /*31350*/  LDGSTS.E [R0+0x23380], desc[UR34][R214.64], !P5 ;  /* 0x23380000d6007fae */ /* 0x0009e2000e9a1022 */
[----:B--2---:R-:W-:Y:S01]  /*31360*/  IMAD.WIDE R226, R244, 0x4, R240 ;  /* 0x00000004f4e27825 */ /* 0x004fe200078e02f0 */
[----:B------:R-:W-:-:S02]  /*31370*/  ISETP.GE.U32.AND P5, PT, R245, 0x7fffffde, PT ;  /* 0x7fffffdef500780c */ /* 0x000fc40003fa6070 */
[----:B------:R3:W-:Y:S01]  /*31380*/  STL.64 [R1+0xe00], R216 ;  /* 0x000e00d801007387 */ /* 0x0007e20000100a00 */
[----:B-1----:R-:W-:-:S03]  /*31390*/  IMAD.WIDE R224, R244, 0x4, R238 ;  /* 0x00000004f4e07825 */ /* 0x002fc600078e02ee */
[----:B------:R4:W-:Y:S01]  /*313a0*/  STL.64 [R1+0xe08], R214 ;  /* 0x000e08d601007387 */ /* 0x0009e20000100a00 */
[----:B------:R-:W-:-:S03]  /*313b0*/  IMAD.SHL.U32 R245, R222, 0x2, RZ ;  /* 0x00000002def57824 */ /* 0x000fc600078e00ff */
[----:B------:R1:W-:Y:S01]  /*313c0*/  LDGSTS.E [R0+0x23a00], desc[UR34][R228.64], !P1 ;  /* 0x23a00000e4007fae */ /* 0x0003e2000c9a1022 */
[----:B---3--:R-:W-:-:S03]  /*313d0*/  IMAD.WIDE R216, R244, 0x4, R236 ;  /* 0x00000004f4d87825 */ /* 0x008fc600078e02ec */
[----:B------:R2:W-:Y:S01]  /*313e0*/  LDGSTS.E [R0+0x23a80], desc[UR34][R226.64], !P1 ;  /* 0x23a80000e2007fae */ /* 0x0005e2000c9a1022 */
[----:B----4-:R-:W-:Y:S01]  /*313f0*/  VIADD R214, R231, 0xfffffff9 ;  /* 0xfffffff9e7d67836 */ /* 0x010fe20000000000 */
[----:B------:R-:W-:Y:S02]  /*31400*/  LOP3.LUT R215, R223, 0x40, RZ, 0x3c, !PT ;  /* 0x00000040dfd77812 */ /* 0x000fe400078e3cff */
[----:B------:R3:W-:Y:S04]  /*31410*/  LDGSTS.E [R0+0x23b00], desc[UR34][R224.64], !P1 ;  /* 0x23b00000e0007fae */ /* 0x0007e8000c9a1022 */
[----:B------:R1:W-:Y:S01]  /*31420*/  STL.64 [R1+0xe10], R228 ;  /* 0x000e10e401007387 */ /* 0x0003e20000100a00 */
[----:B------:R-:W-:-:S03]  /*31430*/  VIADD R244, R215, UR4 ;  /* 0x00000004d7f47c36 */ /* 0x000fc60008000000 */
[----:B------:R4:W-:Y:S01]  /*31440*/  LDGSTS.E [R0+0x23b80], desc[UR34][R216.64], !P1 ;  /* 0x23b80000d8007fae */ /* 0x0009e2000c9a1022 */
[----:B------:R-:W-:-:S03]  /*31450*/  ISETP.GE.U32.AND P1, PT, R214, 0x7fffffda, PT ;  /* 0x7fffffdad600780c */ /* 0x000fc60003f26070 */
[----:B------:R2:W-:Y:S04]  /*31460*/  STL.64 [R1+0xe18], R226 ;  /* 0x000e18e201007387 */ /* 0x0005e80000100a00 */
[----:B------:R3:W-:Y:S01]  /*31470*/  STL.64 [R1+0xe20], R224 ;  /* 0x000e20e001007387 */ /* 0x0007e20000100a00 */
[----:B-1----:R-:W-:-:S03]  /*31480*/  IMAD.WIDE R228, R245, 0x4, R234 ;  /* 0x00000004f5e47825 */ /* 0x002fc600078e02ea */
[----:B------:R4:W-:Y:S01]  /*31490*/  STL.64 [R1+0xe28], R216 ;  /* 0x000e28d801007387 */ /* 0x0009e20000100a00 */
[----:B------:R-:W-:Y:S02]  /*314a0*/  VIADD R214, R231, 0xfffffff5 ;  /* 0xfffffff5e7d67836 */ /* 0x000fe40000000000 */
[C---:B--2---:R-:W-:Y:S01]  /*314b0*/  IMAD.WIDE R226, R245.reuse, 0x4, R240 ;  /* 0x00000004f5e27825 */ /* 0x044fe200078e02f0 */
[----:B------:R1:W-:Y:S03]  /*314c0*/  LDGSTS.E [R244+0x20400], desc[UR34][R228.64], !P5 ;  /* 0x20400000e4f47fae */ /* 0x0003e6000e9a1022 */
[----:B---3--:R-:W-:-:S04]  /*314d0*/  IMAD.WIDE R224, R245, 0x4, R238 ;  /* 0x00000004f5e07825 */ /* 0x008fc800078e02ee */
        /* <DEDUP_REMOVED lines=79> */
[----:B------:R4:W-:Y:S01]  /*319d0*/  LDGSTS.E [R244+0x22d80], desc[UR34][R216.64], !P1 ;  /* 0x22d80000d8f47fae */ /* 0x0009e2000c9a1022 */
[----:B------:R-:W-:Y:S01]  /*319e0*/  ISETP.GE.U32.AND P1, PT, R214, 0x7fffffc2, PT ;  /* 0x7fffffc2d600780c */ /* 0x000fe20003f26070 */
[C---:B------:R-:W-:Y:S02]  /*319f0*/  IMAD.WIDE R214, R245.reuse, 0x4, R234 ;  /* 0x00000004f5d67825 */ /* 0x040fe400078e02ea */
[----:B------:R2:W-:Y:S04]  /*31a00*/  STL.64 [R1+0xed0], R228 ;  /* 0x000ed0e401007387 */ /* 0x0005e80000100a00 */
[----:B------:R3:W-:Y:S04]  /*31a10*/  STL.64 [R1+0xed8], R226 ;  /* 0x000ed8e201007387 */ /* 0x0007e80000100a00 */
[----:B------:R1:W-:Y:S01]  /*31a20*/  STL.64 [R1+0xee0], R224 ;  /* 0x000ee0e001007387 */ /* 0x0003e20000100a00 */
[----:B--2---:R-:W-:-:S03]  /*31a30*/  IMAD.WIDE R228, R245, 0x4, R240 ;  /* 0x00000004f5e47825 */ /* 0x004fc600078e02f0 */
[----:B------:R4:W-:Y:S01]  /*31a40*/  STL.64 [R1+0xee8], R216 ;  /* 0x000ee8d801007387 */ /* 0x0009e20000100a00 */
[----:B---3--:R-:W-:-:S03]  /*31a50*/  IMAD.WIDE R226, R245, 0x4, R238 ;  /* 0x00000004f5e27825 */ /* 0x008fc600078e02ee */
[----:B------:R-:W-:Y:S01]  /*31a60*/  LDGSTS.E [R244+0x23400], desc[UR34][R214.64], !P5 ;  /* 0x23400000d6f47fae */ /* 0x000fe2000e9a1022 */
[----:B-1----:R-:W-:-:S03]  /*31a70*/  IMAD.WIDE R224, R245, 0x4, R236 ;  /* 0x00000004f5e07825 */ /* 0x002fc600078e02ec */
[----:B------:R1:W-:Y:S01]  /*31a80*/  LDGSTS.E [R244+0x23480], desc[UR34][R228.64], !P5 ;  /* 0x23480000e4f47fae */ /* 0x0003e2000e9a1022 */
[----:B----4-:R-:W-:-:S03]  /*31a90*/  VIADD R216, R231, 0xfffffffc ;  /* 0xfffffffce7d87836 */ /* 0x010fc60000000000 */
[----:B------:R2:W-:Y:S01]  /*31aa0*/  LDGSTS.E [R244+0x23500], desc[UR34][R226.64], !P5 ;  /* 0x23500000e2f47fae */ /* 0x0005e2000e9a1022 */
[----:B------:R-:W-:-:S03]  /*31ab0*/  IMAD R245, R222, 0x1e, RZ ;  /* 0x0000001edef57824 */ /* 0x000fc600078e02ff */
[----:B------:R3:W-:Y:S04]  /*31ac0*/  STL.64 [R1+0xef0], R214 ;  /* 0x000ef0d601007387 */ /* 0x0007e80000100a00 */
[----:B------:R4:W-:Y:S01]  /*31ad0*/  LDGSTS.E [R244+0x23580], desc[UR34][R224.64], !P5 ;  /* 0x23580000e0f47fae */ /* 0x0009e2000e9a1022 */
[----:B------:R-:W-:Y:S01]  /*31ae0*/  ISETP.GE.U32.AND P5, PT, R216, 0x7fffffdd, PT ;  /* 0x7fffffddd800780c */ /* 0x000fe20003fa6070 */
[----:B------:R-:W-:Y:S02]  /*31af0*/  IMAD.WIDE R216, R245, 0x4, R234 ;  /* 0x00000004f5d87825 */ /* 0x000fe400078e02ea */
[----:B------:R1:W-:Y:S04]  /*31b00*/  STL.64 [R1+0xef8], R228 ;  /* 0x000ef8e401007387 */ /* 0x0003e80000100a00 */
[----:B---3--:R-:W3:Y:S01]  /*31b10*/  LDL.LU.64 R214, [R1+0x4ef0] ;  /* 0x004ef00001d67983 */ /* 0x008ee20000300a00 */
[----:B------:R-:W-:-:S03]  /*31b20*/  VIADD R221, R231, 0xfffffff8 ;  /* 0xfffffff8e7dd7836 */ /* 0x000fc60000000000 */
[----:B------:R2:W-:Y:S01]  /*31b30*/  STL.64 [R1+0xf00], R226 ;  /* 0x000f00e201007387 */ /* 0x0005e20000100a00 */
[----:B-1----:R-:W-:-:S03]  /*31b40*/  IMAD.WIDE R228, R245, 0x4, R240 ;  /* 0x00000004f5e47825 */ /* 0x002fc600078e02f0 */
[----:B------:R4:W-:Y:S01]  /*31b50*/  STL.64 [R1+0xf08], R224 ;  /* 0x000f08e001007387 */ /* 0x0009e20000100a00 */
[----:B------:R-:W-:-:S03]  /*31b60*/  LOP3.LUT R223, R223, 0x60, RZ, 0x3c, !PT ;  /* 0x00000060dfdf7812 */ /* 0x000fc600078e3cff */
[----:B------:R-:W-:Y:S01]  /*31b70*/  LDGSTS.E [R244+0x23c00], desc[UR34][R216.64], !P1 ;  /* 0x23c00000d8f47fae */ /* 0x000fe2000c9a1022 */
[----:B--2---:R-:W-:-:S03]  /*31b80*/  IMAD.WIDE R226, R245, 0x4, R238 ;  /* 0x00000004f5e27825 */ /* 0x004fc600078e02ee */
[----:B------:R1:W-:Y:S01]  /*31b90*/  LDGSTS.E [R244+0x23c80], desc[UR34][R228.64], !P1 ;  /* 0x23c80000e4f47fae */ /* 0x0003e2000c9a1022 */
[----:B----4-:R-:W-:-:S03]  /*31ba0*/  IMAD.WIDE R224, R245, 0x4, R236 ;  /* 0x00000004f5e07825 */ /* 0x010fc600078e02ec */
[----:B------:R2:W-:Y:S01]  /*31bb0*/  LDGSTS.E [R244+0x23d00], desc[UR34][R226.64], !P1 ;  /* 0x23d00000e2f47fae */ /* 0x0005e2000c9a1022 */
[----:B------:R-:W-:-:S03]  /*31bc0*/  IMAD R219, R222, 0x3, RZ ;  /* 0x00000003dedb7824 */ /* 0x000fc600078e02ff */
[----:B------:R4:W-:Y:S01]  /*31bd0*/  LDGSTS.E [R244+0x23d80], desc[UR34][R224.64], !P1 ;  /* 0x23d80000e0f47fae */ /* 0x0009e2000c9a1022 */
[----:B------:R-:W-:Y:S01]  /*31be0*/  ISETP.GE.U32.AND P1, PT, R221, 0x7fffffd9, PT ;  /* 0x7fffffd9dd00780c */ /* 0x000fe20003f26070 */
[----:B------:R-:W-:Y:S02]  /*31bf0*/  VIADD R221, R231, 0xfffffff4 ;  /* 0xfffffff4e7dd7836 */ /* 0x000fe40000000000 */
[----:B------:R1:W-:Y:S01]  /*31c00*/  STL.64 [R1+0xf10], R216 ;  /* 0x000f10d801007387 */ /* 0x0003e20000100a00 */
[----:B------:R-:W-:Y:S02]  /*31c10*/  VIADD R245, R223, UR4 ;  /* 0x00000004dff57c36 */ /* 0x000fe40008000000 */
[C---:B------:R-:W-:Y:S01]  /*31c20*/  IMAD.WIDE R230, R219.reuse, 0x4, R234 ;  /* 0x00000004dbe67825 */ /* 0x040fe200078e02ea */
[----:B------:R2:W-:Y:S01]  /*31c30*/  STL.64 [R1+0xf18], R228 ;  /* 0x000f18e401007387 */ /* 0x0005e20000100a00 */
[----:B------:R-:W-:Y:S01]  /*31c40*/  ISETP.GT.AND P6, PT, R218, 0x3f, PT ;  /* 0x0000003fda00780c */ /* 0x000fe20003fc4270 */
[----:B------:R-:W4:Y:S02]  /*31c50*/  LDC R223, c[0x0][0x3a0] ;  /* 0x0000e800ffdf7b82 */ /* 0x000f240000000800 */
[----:B------:R4:W-:Y:S04]  /*31c60*/  LDGSTS.E [R245+0x20600], desc[UR34][R230.64], !P5 ;  /* 0x20600000e6f57fae */ /* 0x0009e8000e9a1022 */
[----:B-1----:R-:W3:Y:S04]  /*31c70*/  LDL.LU.64 R216, [R1+0x4ee8] ;  /* 0x004ee80001d87983 */ /* 0x002ee80000300a00 */
[----:B------:R1:W-:Y:S01]  /*31c80*/  STL.64 [R1+0xf20], R226 ;  /* 0x000f20e201007387 */ /* 0x0003e20000100a00 */
[----:B--2---:R-:W-:-:S03]  /*31c90*/  IMAD.WIDE R228, R219, 0x4, R240 ;  /* 0x00000004dbe47825 */ /* 0x004fc600078e02f0 */
[----:B------:R4:W-:Y:S04]  /*31ca0*/  STL.64 [R1+0xf28], R224 ;  /* 0x000f28e001007387 */ /* 0x0009e80000100a00 */
[----:B------:R2:W-:Y:S01]  /*31cb0*/  LDGSTS.E [R245+0x20680], desc[UR34][R228.64], !P5 ;  /* 0x20680000e4f57fae */ /* 0x0005e2000e9a1022 */
[----:B-1----:R-:W-:-:S04]  /*31cc0*/  IMAD.WIDE R226, R219, 0x4, R238 ;  /* 0x00000004dbe27825 */ /* 0x002fc800078e02ee */
[----:B----4-:R-:W-:Y:S01]  /*31cd0*/  IMAD.WIDE R224, R219, 0x4, R236 ;  /* 0x00000004dbe07825 */ /* 0x010fe200078e02ec */
[----:B------:R1:W-:Y:S03]  /*31ce0*/  LDGSTS.E [R245+0x20700], desc[UR34][R226.64], !P5 ;  /* 0x20700000e2f57fae */ /* 0x0003e6000e9a1022 */
[----:B------:R-:W-:Y:S01]  /*31cf0*/  IMAD R219, R222, 0x7, RZ ;  /* 0x00000007dedb7824 */ /* 0x000fe200078e02ff */
[----:B------:R4:W-:Y:S04]  /*31d00*/  STL.64 [R1+0xf30], R230 ;  /* 0x000f30e601007387 */ /* 0x0009e80000100a00 */
[----:B------:R1:W-:Y:S01]  /*31d10*/  LDGSTS.E [R245+0x20780], desc[UR34][R224.64], !P5 ;  /* 0x20780000e0f57fae */ /* 0x0003e2000e9a1022 */
[----:B------:R-:W-:-:S03]  /*31d20*/  ISETP.GE.U32.AND P5, PT, R221, 0x7fffffd5, PT ;  /* 0x7fffffd5dd00780c */ /* 0x000fc60003fa6070 */
[----:B------:R2:W-:Y:S04]  /*31d30*/  STL.64 [R1+0xf38], R228 ;  /* 0x000f38e401007387 */ /* 0x0005e80000100a00 */
[----:B------:R1:W-:Y:S01]  /*31d40*/  STL.64 [R1+0xf40], R226 ;  /* 0x000f40e201007387 */ /* 0x0003e20000100a00 */
[----:B----4-:R-:W-:-:S03]  /*31d50*/  IMAD.WIDE R230, R219, 0x4, R234 ;  /* 0x00000004dbe67825 */ /* 0x010fc600078e02ea */
[----:B------:R4:W-:Y:S01]  /*31d60*/  STL.64 [R1+0xf48], R224 ;  /* 0x000f48e001007387 */ /* 0x0009e20000100a00 */
[----:B--2---:R-:W-:-:S03]  /*31d70*/  IMAD.WIDE R228, R219, 0x4, R240 ;  /* 0x00000004dbe47825 */ /* 0x004fc600078e02f0 */
[----:B------:R2:W-:Y:S01]  /*31d80*/  STL.64 [R1+0xf58], R230 ;  /* 0x000f58e601007387 */ /* 0x0005e20000100a00 */
[----:B-1----:R-:W-:-:S03]  /*31d90*/  IMAD.WIDE R226, R219, 0x4, R238 ;  /* 0x00000004dbe27825 */ /* 0x002fc600078e02ee */
[----:B------:R2:W-:Y:S01]  /*31da0*/  LDGSTS.E [R245+0x20e00], desc[UR34][R230.64], !P1 ;  /* 0x20e00000e6f57fae */ /* 0x0005e2000c9a1022 */
[----:B----4-:R-:W-:-:S03]  /*31db0*/  IMAD.WIDE R224, R219, 0x4, R236 ;  /* 0x00000004dbe07825 */ /* 0x010fc600078e02ec */
[----:B------:R1:W-:Y:S01]  /*31dc0*/  STL.64 [R1+0xf60], R228 ;  /* 0x000f60e401007387 */ /* 0x0003e20000100a00 */
[----:B------:R-:W-:-:S03]  /*31dd0*/  IMAD R219, R222, 0xb, RZ ;  /* 0x0000000bdedb7824 */ /* 0x000fc600078e02ff */
[----:B------:R1:W-:Y:S04]  /*31de0*/  LDGSTS.E [R245+0x20e80], desc[UR34][R228.64], !P1 ;  /* 0x20e80000e4f57fae */ /* 0x0003e8000c9a1022 */
[----:B------:R4:W-:Y:S01]  /*31df0*/  STL.64 [R1+0xf68], R226 ;  /* 0x000f68e201007387 */ /* 0x0009e20000100a00 */
[----:B--2---:R-:W-:-:S03]  /*31e00*/  IMAD.WIDE R230, R219, 0x4, R234 ;  /* 0x00000004dbe67825 */ /* 0x004fc600078e02ea */
[----:B------:R4:W-:Y:S04]  /*31e10*/  LDGSTS.E [R245+0x20f00], desc[UR34][R226.64], !P1 ;  /* 0x20f00000e2f57fae */ /* 0x0009e8000c9a1022 */
[----:B------:R2:W-:Y:S01]  /*31e20*/  STL.64 [R1+0xf70], R224 ;  /* 0x000f70e001007387 */ /* 0x0005e20000100a00 */
[----:B-1----:R-:W-:-:S03]  /*31e30*/  IMAD.WIDE R228, R219, 0x4, R240 ;  /* 0x00000004dbe47825 */ /* 0x002fc600078e02f0 */
[----:B------:R2:W-:Y:S01]  /*31e40*/  LDGSTS.E [R245+0x20f80], desc[UR34][R224.64], !P1 ;  /* 0x20f80000e0f57fae */ /* 0x0005e2000c9a1022 */
[----:B------:R-:W-:Y:S01]  /*31e50*/  ISETP.GE.U32.AND P1, PT, R220, 0x7fffffc1, PT ;  /* 0x7fffffc1dc00780c */ /* 0x000fe20003f26070 */
[C---:B------:R-:W-:Y:S02]  /*31e60*/  IMAD.WIDE R220, R219.reuse, 0x4, R236 ;  /* 0x00000004dbdc7825 */ /* 0x040fe400078e02ec */
[----:B------:R1:W-:Y:S02]  /*31e70*/  LDGSTS.E [R245+0x21600], desc[UR34][R230.64], !P5 ;  /* 0x21600000e6f57fae */ /* 0x0003e4000e9a1022 */
[----:B----4-:R-:W-:Y:S02]  /*31e80*/  IMAD.WIDE R226, R219, 0x4, R238 ;  /* 0x00000004dbe27825 */ /* 0x010fe400078e02ee */
[----:B------:R4:W-:Y:S01]  /*31e90*/  LDGSTS.E [R245+0x21680], desc[UR34][R228.64], !P5 ;  /* 0x21680000e4f57fae */ /* 0x0009e2000e9a1022 */
[----:B--2---:R-:W2:Y:S03]  /*31ea0*/  LDC R224, c[0x0][0x3a0] ;  /* 0x0000e800ffe07b82 */ /* 0x004ea60000000800 */
[----:B------:R1:W-:Y:S04]  /*31eb0*/  LDGSTS.E [R245+0x21700], desc[UR34][R226.64], !P5 ;  /* 0x21700000e2f57fae */ /* 0x0003e8000e9a1022 */
[----:B------:R1:W-:Y:S01]  /*31ec0*/  LDGSTS.E [R245+0x21780], desc[UR34][R220.64], !P5 ;  /* 0x21780000dcf57fae */ /* 0x0003e2000e9a1022 */
[----:B------:R-:W-:Y:S01]  /*31ed0*/  ISETP.NE.U32.AND P5, PT, R247, RZ, PT ;  /* 0x000000fff700720c */ /* 0x000fe20003fa5070 */
[----:B------:R-:W-:Y:S01]  /*31ee0*/  IMAD R247, R222, 0xf, RZ ;  /* 0x0000000fdef77824 */ /* 0x000fe200078e02ff */
[----:B------:R-:W2:Y:S01]  /*31ef0*/  LDC R225, c[0x0][0x3a0] ;  /* 0x0000e800ffe17b82 */ /* 0x000ea20000000800 */
[----:B------:R1:W-:Y:S02]  /*31f00*/  STL.64 [R1+0xf78], R230 ;  /* 0x000f78e601007387 */ /* 0x0003e40000100a00 */
[----:B------:R-:W-:-:S02]  /*31f10*/  IMAD.WIDE R218, R247, 0x4, R234 ;  /* 0x00000004f7da7825 */ /* 0x000fc400078e02ea */
[----:B------:R4:W-:Y:S04]  /*31f20*/  STL.64 [R1+0xf80], R228 ;  /* 0x000f80e401007387 */ /* 0x0009e80000100a00 */
[----:B------:R4:W-:Y:S01]  /*31f30*/  STL.64 [R1+0xf88], R226 ;  /* 0x000f88e201007387 */ /* 0x0009e20000100a00 */
[----:B-1----:R-:W-:-:S03]  /*31f40*/  IMAD.WIDE R230, R247, 0x4, R240 ;  /* 0x00000004f7e67825 */ /* 0x002fc600078e02f0 */
[----:B------:R1:W-:Y:S01]  /*31f50*/  STL.64 [R1+0xf90], R220 ;  /* 0x000f90dc01007387 */ /* 0x0003e20000100a00 */
[----:B----4-:R-:W-:-:S03]  /*31f60*/  IMAD.WIDE R228, R247, 0x4, R238 ;  /* 0x00000004f7e47825 */ /* 0x010fc600078e02ee */
[----:B------:R4:W-:Y:S01]  /*31f70*/  STL.64 [R1+0xf98], R218 ;  /* 0x000f98da01007387 */ /* 0x0009e20000100a00 */
[----:B------:R-:W-:-:S03]  /*31f80*/  IMAD.WIDE R226, R247, 0x4, R236 ;  /* 0x00000004f7e27825 */ /* 0x000fc600078e02ec */
[----:B------:R4:W-:Y:S01]  /*31f90*/  STL.64 [R1+0xfa0], R230 ;  /* 0x000fa0e601007387 */ /* 0x0009e20000100a00 */
[----:B------:R-:W-:Y:S01]  /*31fa0*/  SEL R247, R252, RZ, P6 ;  /* 0x000000fffcf77207 */ /* 0x000fe20003000000 */
[----:B-1----:R-:W-:Y:S02]  /*31fb0*/  IMAD R220, R222, 0x13, RZ ;  /* 0x00000013dedc7824 */ /* 0x002fe400078e02ff */
[----:B------:R-:W-:Y:S04]  /*31fc0*/  LDGSTS.E [R245+0x21e00], desc[UR34][R218.64], !P0 ;  /* 0x21e00000daf57fae */ /* 0x000fe8000c1a1022 */
[----:B------:R1:W-:Y:S04]  /*31fd0*/  LDGSTS.E [R245+0x21e80], desc[UR34][R230.64], !P0 ;  /* 0x21e80000e6f57fae */ /* 0x0003e8000c1a1022 */
[----:B------:R2:W-:Y:S04]  /*31fe0*/  LDGSTS.E [R245+0x21f00], desc[UR34][R228.64], !P0 ;  /* 0x21f00000e4f57fae */ /* 0x0005e8000c1a1022 */
[----:B----4-:R-:W4:Y:S04]  /*31ff0*/  LDL.LU.64 R218, [R1+0x4ee0] ;  /* 0x004ee00001da7983 */ /* 0x010f280000300a00 */
[----:B------:R2:W-:Y:S01]  /*32000*/  STL.64 [R1+0xfa8], R228 ;  /* 0x000fa8e401007387 */ /* 0x0005e20000100a00 */
[----:B-1----:R-:W-:-:S03]  /*32010*/  IMAD.WIDE R230, R220, 0x4, R234 ;  /* 0x00000004dce67825 */ /* 0x002fc600078e02ea */
[----:B------:R1:W-:Y:S04]  /*32020*/  STL.64 [R1+0xfb0], R226 ;  /* 0x000fb0e201007387 */ /* 0x0003e80000100a00 */
[----:B------:R1:W-:Y:S01]  /*32030*/  LDGSTS.E [R245+0x21f80], desc[UR34][R226.64], !P0 ;  /* 0x21f80000e2f57fae */ /* 0x0003e2000c1a1022 */
[----:B------:R-:W-:Y:S01]  /*32040*/  ISETP.NE.U32.AND P0, PT, R247, RZ, PT ;  /* 0x000000fff700720c */ /* 0x000fe20003f05070 */
[----:B--2---:R-:W-:Y:S02]  /*32050*/  IMAD.WIDE R228, R220, 0x4, R240 ;  /* 0x00000004dce47825 */ /* 0x004fe400078e02f0 */
[----:B------:R2:W-:Y:S02]  /*32060*/  LDGSTS.E [R245+0x22600], desc[UR34][R230.64], !P4 ;  /* 0x22600000e6f57fae */ /* 0x0005e4000e1a1022 */
[----:B------:R-:W-:-:S02]  /*32070*/  VIADD R247, R224, 0xffffffdf ;  /* 0xffffffdfe0f77836 */ /* 0x000fc40000000000 */
[----:B------:R2:W-:Y:S01]  /*32080*/  LDGSTS.E [R245+0x22680], desc[UR34][R228.64], !P4 ;  /* 0x22680000e4f57fae */ /* 0x0005e2000e1a1022 */
[----:B------:R-:W2:Y:S01]  /*32090*/  LDC R224, c[0x0][0x3a0] ;  /* 0x0000e800ffe07b82 */ /* 0x000ea20000000800 */
[----:B-1----:R-:W-:-:S04]  /*320a0*/  IMAD.WIDE R226, R220, 0x4, R238 ;  /* 0x00000004dce27825 */ /* 0x002fc800078e02ee */
[----:B------:R-:W-:Y:S01]  /*320b0*/  IMAD.WIDE R220, R220, 0x4, R236 ;  /* 0x00000004dcdc7825 */ /* 0x000fe200078e02ec */
[----:B------:R1:W-:Y:S04]  /*320c0*/  LDGSTS.E [R245+0x22700], desc[UR34][R226.64], !P4 ;  /* 0x22700000e2f57fae */ /* 0x0003e8000e1a1022 */
[----:B------:R1:W-:Y:S01]  /*320d0*/  LDGSTS.E [R245+0x22780], desc[UR34][R220.64], !P4 ;  /* 0x22780000dcf57fae */ /* 0x0003e2000e1a1022 */
[----:B------:R-:W-:Y:S01]  /*320e0*/  ISETP.GE.U32.AND P4, PT, R247, 0x7fffffc0, PT ;  /* 0x7fffffc0f700780c */ /* 0x000fe20003f86070 */
[----:B------:R-:W-:Y:S02]  /*320f0*/  IMAD R247, R222, 0x17, RZ ;  /* 0x00000017def77824 */ /* 0x000fe400078e02ff */
[----:B------:R2:W-:Y:S04]  /*32100*/  STL.64 [R1+0xfb8], R230 ;  /* 0x000fb8e601007387 */ /* 0x0005e80000100a00 */
[----:B------:R1:W-:Y:S04]  /*32110*/  STL.64 [R1+0xfc0], R228 ;  /* 0x000fc0e401007387 */ /* 0x0003e80000100a00 */
[----:B------:R2:W-:Y:S04]  /*32120*/  STL.64 [R1+0xfc8], R226 ;  /* 0x000fc8e201007387 */ /* 0x0005e80000100a00 */
[----:B------:R2:W-:Y:S02]  /*32130*/  STL.64 [R1+0xfd0], R220 ;  /* 0x000fd0dc01007387 */ /* 0x0005e40000100a00 */
[----:B--2---:R-:W-:-:S04]  /*32140*/  IMAD.WIDE R230, R247, 0x4, R240 ;  /* 0x00000004f7e67825 */ /* 0x004fc800078e02f0 */
[----:B-1----:R-:W-:-:S04]  /*32150*/  IMAD.WIDE R228, R247, 0x4, R238 ;  /* 0x00000004f7e47825 */ /* 0x002fc800078e02ee */
[----:B------:R-:W-:-:S04]  /*32160*/  IMAD.WIDE R226, R247, 0x4, R236 ;  /* 0x00000004f7e27825 */ /* 0x000fc800078e02ec */
[----:B------:R-:W-:-:S04]  /*32170*/  IMAD.WIDE R220, R247, 0x4, R234 ;  /* 0x00000004f7dc7825 */ /* 0x000fc800078e02ea */
[----:B------:R-:W-:Y:S01]  /*32180*/  VIADD R247, R223, 0xffffffdb ;  /* 0xffffffdbdff77836 */ /* 0x000fe20000000000 */
[----:B------:R-:W-:Y:S01]  /*32190*/  LDGSTS.E [R245+0x22e00], desc[UR34][R220.64], !P3 ;  /* 0x22e00000dcf57fae */ /* 0x000fe2000d9a1022 */
[----:B------:R-:W-:-:S03]  /*321a0*/  IMAD R252, R222, 0x1b, RZ ;  /* 0x0000001bdefc7824 */ /* 0x000fc600078e02ff */
[----:B------:R1:W-:Y:S04]  /*321b0*/  LDGSTS.E [R245+0x22e80], desc[UR34][R230.64], !P3 ;  /* 0x22e80000e6f57fae */ /* 0x0003e8000d9a1022 */
[----:B------:R2:W-:Y:S04]  /*321c0*/  LDGSTS.E [R245+0x22f00], desc[UR34][R228.64], !P3 ;  /* 0x22f00000e4f57fae */ /* 0x0005e8000d9a1022 */
[----:B------:R1:W-:Y:S01]  /*321d0*/  LDGSTS.E [R245+0x22f80], desc[UR34][R226.64], !P3 ;  /* 0x22f80000e2f57fae */ /* 0x0003e2000d9a1022 */
[----:B------:R-:W-:Y:S01]  /*321e0*/  ISETP.GE.U32.AND P3, PT, R247, 0x7fffffbc, PT ;  /* 0x7fffffbcf700780c */ /* 0x000fe20003f66070 */
[----:B------:R-:W-:-:S02]  /*321f0*/  IMAD R247, R222, 0x1f, RZ ;  /* 0x0000001fdef77824 */ /* 0x000fc400078e02ff */
[----:B------:R1:W-:Y:S01]  /*32200*/  STL.64 [R1+0xfd8], R220 ;  /* 0x000fd8dc01007387 */ /* 0x0003e20000100a00 */
[----:B------:R-:W-:-:S03]  /*32210*/  IMAD.WIDE R222, R252, 0x4, R234 ;  /* 0x00000004fcde7825 */ /* 0x000fc600078e02ea */
[----:B------:R2:W-:Y:S04]  /*32220*/  STL.64 [R1+0xfe0], R230 ;  /* 0x000fe0e601007387 */ /* 0x0005e80000100a00 */
[----:B------:R-:W-:Y:S04]  /*32230*/  LDGSTS.E [R245+0x23600], desc[UR34][R222.64], !P2 ;  /* 0x23600000def57fae */ /* 0x000fe8000d1a1022 */
[----:B-1----:R-:W3:Y:S04]  /*32240*/  LDL.LU.64 R220, [R1+0x4ed8] ;  /* 0x004ed80001dc7983 */ /* 0x002ee80000300a00 */
[----:B------:R1:W-:Y:S01]  /*32250*/  STL.64 [R1+0xfe8], R228 ;  /* 0x000fe8e401007387 */ /* 0x0003e20000100a00 */
[----:B--2---:R-:W-:-:S03]  /*32260*/  IMAD.WIDE R230, R252, 0x4, R240 ;  /* 0x00000004fce67825 */ /* 0x004fc600078e02f0 */
[----:B------:R2:W-:Y:S04]  /*32270*/  STL.64 [R1+0xff0], R226 ;  /* 0x000ff0e201007387 */ /* 0x0005e80000100a00 */
[----:B------:R2:W-:Y:S01]  /*32280*/  LDGSTS.E [R245+0x23680], desc[UR34][R230.64], !P2 ;  /* 0x23680000e6f57fae */ /* 0x0005e2000d1a1022 */
[----:B-1----:R-:W-:-:S04]  /*32290*/  IMAD.WIDE R228, R252, 0x4, R238 ;  /* 0x00000004fce47825 */ /* 0x002fc800078e02ee */
[----:B--2---:R-:W-:Y:S01]  /*322a0*/  IMAD.WIDE R226, R252, 0x4, R236 ;  /* 0x00000004fce27825 */ /* 0x004fe200078e02ec */
[----:B------:R1:W-:Y:S03]  /*322b0*/  STL.64 [R1+0xff8], R222 ;  /* 0x000ff8de01007387 */ /* 0x0003e60000100a00 */
[----:B------:R-:W-:Y:S01]  /*322c0*/  VIADD R252, R225, 0xffffffd7 ;  /* 0xffffffd7e1fc7836 */ /* 0x000fe20000000000 */
[----:B------:R2:W-:Y:S04]  /*322d0*/  LDGSTS.E [R245+0x23700], desc[UR34][R228.64], !P2 ;  /* 0x23700000e4f57fae */ /* 0x0005e8000d1a1022 */
[----:B------:R2:W-:Y:S04]  /*322e0*/  STL.64 [R1+0x1000], R230 ;  /* 0x001000e601007387 */ /* 0x0005e80000100a00 */
[----:B------:R2:W-:Y:S01]  /*322f0*/  LDGSTS.E [R245+0x23780], desc[UR34][R226.64], !P2 ;  /* 0x23780000e2f57fae */ /* 0x0005e2000d1a1022 */
[----:B------:R-:W-:Y:S01]  /*32300*/  ISETP.GE.U32.AND P2, PT, R252, 0x7fffffb8, PT ;  /* 0x7fffffb8fc00780c */ /* 0x000fe20003f46070 */
[----:B------:R-:W-:-:S02]  /*32310*/  VIADD R252, R224, 0xffffffd3 ;  /* 0xffffffd3e0fc7836 */ /* 0x000fc40000000000 */
[----:B-1----:R-:W3:Y:S01]  /*32320*/  LDL.LU.64 R222, [R1+0x4ed0] ;  /* 0x004ed00001de7983 */ /* 0x002ee20000300a00 */
[----:B------:R-:W-:-:S03]  /*32330*/  IMAD.WIDE R224, R247, 0x4, R234 ;  /* 0x00000004f7e07825 */ /* 0x000fc600078e02ea */
[----:B------:R1:W-:Y:S04]  /*32340*/  STL.64 [R1+0x1008], R228 ;  /* 0x001008e401007387 */ /* 0x0003e80000100a00 */
[----:B------:R1:W-:Y:S01]  /*32350*/  STL.64 [R1+0x1010], R226 ;  /* 0x001010e201007387 */ /* 0x0003e20000100a00 */
[----:B--2---:R-:W-:-:S03]  /*32360*/  IMAD.WIDE R230, R247, 0x4, R236 ;  /* 0x00000004f7e67825 */ /* 0x004fc600078e02ec */
[----:B------:R2:W-:Y:S01]  /*32370*/  STL.64 [R1+0x1018], R224 ;  /* 0x001018e001007387 */ /* 0x0005e20000100a00 */
[----:B-1----:R-:W-:-:S03]  /*32380*/  IMAD.WIDE R228, R247, 0x4, R238 ;  /* 0x00000004f7e47825 */ /* 0x002fc600078e02ee */
[----:B------:R-:W-:Y:S01]  /*32390*/  LDGSTS.E [R245+0x23e00], desc[UR34][R224.64], !P1 ;  /* 0x23e00000e0f57fae */ /* 0x000fe2000c9a1022 */
[----:B------:R-:W-:Y:S02]  /*323a0*/  IMAD.WIDE R226, R247, 0x4, R240 ;  /* 0x00000004f7e27825 */ /* 0x000fe400078e02f0 */
[----:B------:R-:W1:Y:S03]  /*323b0*/  LDC R247, c[0x0][0x3a0] ;  /* 0x0000e800fff77b82 */ /* 0x000e660000000800 */
[----:B------:R2:W-:Y:S04]  /*323c0*/  STL.64 [R1+0x1020], R226 ;  /* 0x001020e201007387 */ /* 0x0005e80000100a00 */
[----:B--2---:R-:W2:Y:S04]  /*323d0*/  LDL.LU.64 R224, [R1+0x4ec8] ;  /* 0x004ec80001e07983 */ /* 0x004ea80000300a00 */
[----:B------:R1:W-:Y:S04]  /*323e0*/  STL.64 [R1+0x1028], R228 ;  /* 0x001028e401007387 */ /* 0x0003e80000100a00 */
[----:B------:R-:W-:Y:S04]  /*323f0*/  LDGSTS.E [R245+0x23e80], desc[UR34][R226.64], !P1 ;  /* 0x23e80000e2f57fae */ /* 0x000fe8000c9a1022 */
[----:B------:R-:W-:Y:S04]  /*32400*/  LDGSTS.E [R245+0x23f00], desc[UR34][R228.64], !P1 ;  /* 0x23f00000e4f57fae */ /* 0x000fe8000c9a1022 */
[----:B------:R-:W-:Y:S04]  /*32410*/  LDGSTS.E [R245+0x23f80], desc[UR34][R230.64], !P1 ;  /* 0x23f80000e6f57fae */ /* 0x000fe8000c9a1022 */
[----:B------:R-:W2:Y:S04]  /*32420*/  LDL.LU.64 R226, [R1+0x4ec0] ;  /* 0x004ec00001e27983 */ /* 0x000ea80000300a00 */
[----:B------:R1:W-:Y:S04]  /*32430*/  STL.64 [R1+0x1030], R230 ;  /* 0x001030e601007387 */ /* 0x0003e80000100a00 */
[----:B-1----:R-:W2:Y:S04]  /*32440*/  LDL.LU.64 R228, [R1+0x4eb8] ;  /* 0x004eb80001e47983 */ /* 0x002ea80000300a00 */
[----:B------:R-:W2:Y:S01]  /*32450*/  LDL.LU.64 R230, [R1+0x4eb0] ;  /* 0x004eb00001e67983 */ /* 0x000ea20000300a00 */
[----:B------:R-:W-:Y:S01]  /*32460*/  VIADD R247, R247, 0xffffffcf ;  /* 0xffffffcff7f77836 */ /* 0x000fe20000000000 */
[----:B------:R-:W-:-:S04]  /*32470*/  ISETP.GE.U32.AND P1, PT, R252, 0x7fffffb4, PT ;  /* 0x7fffffb4fc00780c */ /* 0x000fc80003f26070 */
[----:B------:R-:W-:Y:S01]  /*32480*/  ISETP.GE.U32.AND P6, PT, R247, 0x7fffffb0, PT ;  /* 0x7fffffb0f700780c */ /* 0x000fe20003fc6070 */
[----:B------:R-:W1:Y:S02]  /*32490*/  S2R R252, SR_TID.X ;  /* 0x0000000000fc7919 */ /* 0x000e640000002100 */
[----:B-1----:R-:W-:-:S05]  /*324a0*/  LOP3.LUT R252, R252, 0x1f, RZ, 0xc0, !PT ;  /* 0x0000001ffcfc7812 */ /* 0x002fca00078ec0ff */
[----:B------:R-:W-:-:S05]  /*324b0*/  IMAD.SHL.U32 R247, R252, 0x4, RZ ;  /* 0x00000004fcf77824 */ /* 0x000fca00078e00ff */
[C---:B------:R-:W-:Y:S02]  /*324c0*/  LOP3.LUT R252, R247.reuse, 0x10, RZ, 0x3c, !PT ;  /* 0x00000010f7fc7812 */ /* 0x040fe400078e3cff */
[C---:B------:R-:W-:Y:S02]  /*324d0*/  LOP3.LUT R252, R247.reuse, 0x30, RZ, 0x3c, !PT ;  /* 0x00000030f7fc7812 */ /* 0x040fe400078e3cff */
[C---:B------:R-:W-:Y:S02]  /*324e0*/  LOP3.LUT R252, R247.reuse, 0x50, RZ, 0x3c, !PT ;  /* 0x00000050f7fc7812 */ /* 0x040fe400078e3cff */
[----:B------:R-:W-:Y:S01]  /*324f0*/  LOP3.LUT R247, R247, 0x70, RZ, 0x3c, !PT ;  /* 0x00000070f7f77812 */ /* 0x000fe200078e3cff */
[----:B------:R1:W-:Y:S02]  /*32500*/  STL.64 [R1+0x51d0], R82 ;  /* 0x0051d05201007387 */ /* 0x0003e40000100a00 */
[----:B------:R-:W-:Y:S02]  /*32510*/  VIADD R252, R252, UR4 ;  /* 0x00000004fcfc7c36 */ /* 0x000fe40008000000 */
[----:B------:R-:W-:Y:S01]  /*32520*/  VIADD R247, R247, UR4 ;  /* 0x00000004f7f77c36 */ /* 0x000fe20008000000 */
[----:B------:R-:W-:Y:S04]  /*32530*/  STL.64 [R1+0x51c8], R66 ;  /* 0x0051c84201007387 */ /* 0x000fe80000100a00 */
[----:B------:R-:W-:Y:S04]  /*32540*/  STL.64 [R1+0x51c0], R50 ;  /* 0x0051c03201007387 */ /* 0x000fe80000100a00 */
[----:B------:R-:W-:Y:S04]  /*32550*/  STL.64 [R1+0x51b8], R34 ;  /* 0x0051b82201007387 */ /* 0x000fe80000100a00 */
[----:B------:R-:W-:Y:S01]  /*32560*/  STL.64 [R1+0x51b0], R18 ;  /* 0x0051b01201007387 */ /* 0x000fe20000100a00 */
[----:B-1----:R-:W1:Y:S03]  /*32570*/  S2R R83, SR_TID.X ;  /* 0x0000000000537919 */ /* 0x002e660000002100 */
[----:B------:R-:W-:Y:S04]  /*32580*/  STL.64 [R1+0x51a8], R2 ;  /* 0x0051a80201007387 */ /* 0x000fe80000100a00 */
[----:B------:R-:W-:Y:S04]  /*32590*/  STL.64 [R1+0x51a0], R242 ;  /* 0x0051a0f201007387 */ /* 0x000fe80000100a00 */
[----:B------:R-:W-:Y:S04]  /*325a0*/  STL.64 [R1+0x5198], R144 ;  /* 0x0051989001007387 */ /* 0x000fe80000100a00 */
[----:B------:R-:W-:Y:S04]  /*325b0*/  STL.64 [R1+0x5190], R128 ;  /* 0x0051908001007387 */ /* 0x000fe80000100a00 */
[----:B------:R-:W-:Y:S04]  /*325c0*/  STL.64 [R1+0x5188], R112 ;  /* 0x0051887001007387 */ /* 0x000fe80000100a00 */
[----:B------:R4:W-:Y:S04]  /*325d0*/  STL [R1+0x5180], R238 ;  /* 0x005180ee01007387 */ /* 0x0009e80000100800 */
[----:B------:R-:W-:Y:S04]  /*325e0*/  STL.64 [R1+0x5178], R96 ;  /* 0x0051786001007387 */ /* 0x000fe80000100a00 */
[----:B------:R-:W-:Y:S01]  /*325f0*/  STL.64 [R1+0x5170], R80 ;  /* 0x0051705001007387 */ /* 0x000fe20000100a00 */
[----:B-1----:R-:W-:-:S03]  /*32600*/  LOP3.LUT R83, R83, 0x1f, RZ, 0xc0, !PT ;  /* 0x0000001f53537812 */ /* 0x002fc600078ec0ff */
[----:B------:R-:W-:Y:S02]  /*32610*/  STL.64 [R1+0x5168], R64 ;  /* 0x0051684001007387 */ /* 0x000fe40000100a00 */
[----:B------:R-:W-:Y:S02]  /*32620*/  IMAD.SHL.U32 R83, R83, 0x4, RZ ;  /* 0x0000000453537824 */ /* 0x000fe400078e00ff */
[----:B------:R-:W-:Y:S03]  /*32630*/  STL.64 [R1+0x5160], R48 ;  /* 0x0051603001007387 */ /* 0x000fe60000100a00 */
[C---:B------:R-:W-:Y:S01]  /*32640*/  LOP3.LUT R82, R83.reuse, 0x10, RZ, 0x3c, !PT ;  /* 0x0000001053527812 */ /* 0x040fe200078e3cff */
[----:B------:R-:W-:Y:S01]  /*32650*/  STL.64 [R1+0x5158], R32 ;  /* 0x0051582001007387 */ /* 0x000fe20000100a00 */
[----:B------:R-:W-:-:S03]  /*32660*/  LOP3.LUT R83, R83, 0x30, RZ, 0x3c, !PT ;  /* 0x0000003053537812 */ /* 0x000fc600078e3cff */
[----:B------:R-:W-:Y:S01]  /*32670*/  STL.64 [R1+0x5150], R16 ;  /* 0x0051501001007387 */ /* 0x000fe20000100a00 */
[----:B----4-:R-:W-:-:S03]  /*32680*/  VIADD R238, R82, UR4 ;  /* 0x0000000452ee7c36 */ /* 0x010fc60008000000 */
[----:B------:R-:W-:Y:S04]  /*32690*/  STL.64 [R1+0x5148], R232 ;  /* 0x005148e801007387 */ /* 0x000fe80000100a00 */
[----:B------:R-:W-:Y:S04]  /*326a0*/  STL.64 [R1+0x5140], R158 ;  /* 0x0051409e01007387 */ /* 0x000fe80000100a00 */
[----:B------:R1:W-:Y:S04]  /*326b0*/  STL.64 [R1+0x5138], R142 ;  /* 0x0051388e01007387 */ /* 0x0003e80000100a00 */
[----:B------:R-:W-:Y:S04]  /*326c0*/  STL.64 [R1+0x5130], R126 ;  /* 0x0051307e01007387 */ /* 0x000fe80000100a00 */
        /* <DEDUP_REMOVED lines=10> */
[----:B------:R4:W-:Y:S04]  /*32770*/  STL [R1+0x50d8], R239 ;  /* 0x0050d8ef01007387 */ /* 0x0009e80000100800 */
[----:B------:R2:W-:Y:S04]  /*32780*/  STL.64 [R1+0x50d0], R236 ;  /* 0x0050d0ec01007387 */ /* 0x0005e80000100a00 */
[----:B-1----:R-:W3:Y:S01]  /*32790*/  LDL.64 R142, [R1+0x518] ;  /* 0x00051800018e7983 */ /* 0x002ee20000100a00 */
[----:B----4-:R-:W-:-:S03]  /*327a0*/  VIADD R239, R83, UR4 ;  /* 0x0000000453ef7c36 */ /* 0x010fc60008000000 */
[----:B------:R-:W4:Y:S04]  /*327b0*/  LDL.64 R158, [R1+0x468] ;  /* 0x00046800019e7983 */ /* 0x000f280000100a00 */
        /* <DEDUP_REMOVED lines=17> */
[----:B------:R-:W0:Y:S04]  /*328d0*/  LDGDEPBAR ;  /* 0x00000000000079af */ /* 0x000e280000000000 */
[----:B--2---:R-:W-:Y:S04]  /*328e0*/  LDGSTS.E [R246], desc[UR34][R230.64], P5 ;  /* 0x00000000e6f67fae */ /* 0x004fe8000a9a1022 */
[----:B------:R-:W-:Y:S04]  /*328f0*/  LDGSTS.E [R246+0x400], desc[UR34][R162.64], P5 ;  /* 0x00400000a2f67fae */ /* 0x000fe8000a9a1022 */
        /* <DEDUP_REMOVED lines=25> */
[----:B---3--:R-:W-:Y:S04]  /*32a90*/  LDGSTS.E [R246+0x6c00], desc[UR34][R214.64], P5 ;  /* 0x06c00000d6f67fae */ /* 0x008fe8000a9a1022 */
[----:B------:R-:W-:Y:S04]  /*32aa0*/  LDGSTS.E [R246+0x7000], desc[UR34][R216.64], P5 ;  /* 0x07000000d8f67fae */ /* 0x000fe8000a9a1022 */
[----:B------:R-:W-:Y:S04]  /*32ab0*/  LDGSTS.E [R246+0x7400], desc[UR34][R218.64], P5 ;  /* 0x07400000daf67fae */ /* 0x000fe8000a9a1022 */
[----:B------:R-:W-:Y:S04]  /*32ac0*/  LDGSTS.E [R246+0x7800], desc[UR34][R220.64], P5 ;  /* 0x07800000dcf67fae */ /* 0x000fe8000a9a1022 */
[----:B------:R-:W-:Y:S04]  /*32ad0*/  LDGSTS.E [R246+0x7c00], desc[UR34][R222.64], P5 ;  /* 0x07c00000def67fae */ /* 0x000fe8000a9a1022 */
[----:B------:R-:W-:Y:S04]  /*32ae0*/  LDGSTS.E [R246+0x8000], desc[UR34][R224.64], P5 ;  /* 0x08000000e0f67fae */ /* 0x000fe8000a9a1022 */
[----:B------:R-:W2:Y:S04]  /*32af0*/  LDL.64 R78, [R1+0xc58] ;  /* 0x000c5800014e7983 */ /* 0x000ea80000100a00 */
[----:B------:R-:W3:Y:S04]  /*32b00*/  LDL.64 R94, [R1+0xc20] ;  /* 0x000c2000015e7983 */ /* 0x000ee80000100a00 */
        /* <DEDUP_REMOVED lines=10> */
[----:B------:R-:W-:Y:S04]  /*32bb0*/  LDGSTS.E [R246+0x8400], desc[UR34][R142.64], P5 ;  /* 0x084000008ef67fae */ /* 0x000fe8000a9a1022 */
[----:B------:R-:W-:Y:S04]  /*32bc0*/  LDGSTS.E [R246+0x8800], desc[UR34][R226.64], P5 ;  /* 0x08800000e2f67fae */ /* 0x000fe8000a9a1022 */
[----:B------:R-:W-:Y:S04]  /*32bd0*/  LDGSTS.E [R246+0x8c00], desc[UR34][R228.64], P5 ;  /* 0x08c00000e4f67fae */ /* 0x000fe8000a9a1022 */
[----:B----4-:R-:W-:Y:S04]  /*32be0*/  LDGSTS.E [R246+0x9000], desc[UR34][R158.64], P5 ;  /* 0x090000009ef67fae */ /* 0x010fe8000a9a1022 */
[----:B------:R-:W4:Y:S04]  /*32bf0*/  LDL.64 R142, [R1+0xb78] ;  /* 0x000b7800018e7983 */ /* 0x000f280000100a00 */
[----:B------:R-:W-:Y:S04]  /*32c00*/  LDGSTS.E [R246+0x9400], desc[UR34][R232.64], P5 ;  /* 0x09400000e8f67fae */ /* 0x000fe8000a9a1022 */
        /* <DEDUP_REMOVED lines=44> */
[----:B--2---:R-:W-:Y:S04]  /*32ed0*/  LDGSTS.E [R238+0x80], desc[UR34][R78.64], P5 ;  /* 0x000800004eee7fae */ /* 0x004fe8000a9a1022 */
[----:B---3--:R-:W-:Y:S04]  /*32ee0*/  LDGSTS.E [R238+0x480], desc[UR34][R94.64], P5 ;  /* 0x004800005eee7fae */ /* 0x008fe8000a9a1022 */
[----:B------:R-:W-:Y:S04]  /*32ef0*/  LDGSTS.E [R238+0x880], desc[UR34][R110.64], P5 ;  /* 0x008800006eee7fae */ /* 0x000fe8000a9a1022 */
[----:B------:R-:W-:Y:S04]  /*32f00*/  LDGSTS.E [R238+0xc80], desc[UR34][R126.64], P5 ;  /* 0x00c800007eee7fae */ /* 0x000fe8000a9a1022 */
[----:B------:R-:W2:Y:S04]  /*32f10*/  LDL.64 R78, [R1+0x320] ;  /* 0x00032000014e7983 */ /* 0x000ea80000100a00 */
[----:B------:R-:W3:Y:S04]  /*32f20*/  LDL.64 R94, [R1+0x2e0] ;  /* 0x0002e000015e7983 */ /* 0x000ee80000100a00 */
[----:B------:R-:W2:Y:S04]  /*32f30*/  LDL.64 R110, [R1+0x2a0] ;  /* 0x0002a000016e7983 */ /* 0x000ea80000100a00 */
[----:B------:R-:W2:Y:S04]  /*32f40*/  LDL.64 R126, [R1+0x260] ;  /* 0x00026000017e7983 */ /* 0x000ea80000100a00 */
[----:B----4-:R-:W-:Y:S04]  /*32f50*/  LDGSTS.E [R238+0x1080], desc[UR34][R142.64], P5 ;  /* 0x010800008eee7fae */ /* 0x010fe8000a9a1022 */
[----:B------:R-:W-:Y:S04]  /*32f60*/  LDGSTS.E [R238+0x1480], desc[UR34][R158.64], P5 ;  /* 0x014800009eee7fae */ /* 0x000fe8000a9a1022 */
[----:B------:R-:W4:Y:S04]  /*32f70*/  LDL.64 R142, [R1+0x220] ;  /* 0x00022000018e7983 */ /* 0x000f280000100a00 */
[----:B------:R-:W-:Y:S04]  /*32f80*/  LDGSTS.E [R238+0x1880], desc[UR34][R232.64], P5 ;  /* 0x01880000e8ee7fae */ /* 0x000fe8000a9a1022 */
[----:B------:R-:W2:Y:S04]  /*32f90*/  LDL.64 R158, [R1+0x1e0] ;  /* 0x0001e000019e7983 */ /* 0x000ea80000100a00 */
        /* <DEDUP_REMOVED lines=32> */
[----:B------:R-:W2:Y:S04]  /*331a0*/  LDL.64 R82, [R1+0x748] ;  /* 0x0007480001527983 */ /* 0x000ea80000100a00 */
[----:B--2---:R-:W-:Y:S04]  /*331b0*/  LDGSTS.E [R238+0x5c80], desc[UR34][R82.64], P5 ;  /* 0x05c8000052ee7fae */ /* 0x004fe8000a9a1022 */
        /* <DEDUP_REMOVED lines=20> */
[----:B------:R-:W2:Y:S04]  /*33300*/  LDL.LU.64 R82, [R1+0x51d0] ;  /* 0x0051d00001527983 */ /* 0x000ea80000300a00 */
[----:B------:R-:W-:Y:S04]  /*33310*/  LDGSTS.E [R238+0xb080], desc[UR34][R126.64], P5 ;  /* 0x0b0800007eee7fae */ /* 0x000fe8000a9a1022 */
[----:B------:R-:W3:Y:S04]  /*33320*/  LDL.LU.64 R66, [R1+0x51c8] ;  /* 0x0051c80001427983 */ /* 0x000ee80000300a00 */
[----:B----4-:R-:W-:Y:S04]  /*33330*/  LDGSTS.E [R238+0xb480], desc[UR34][R142.64], P5 ;  /* 0x0b4800008eee7fae */ /* 0x010fe8000a9a1022 */
[----:B------:R-:W4:Y:S04]  /*33340*/  LDL.LU.64 R50, [R1+0x51c0] ;  /* 0x0051c00001327983 */ /* 0x000f280000300a00 */
[----:B------:R-:W-:Y:S04]  /*33350*/  LDGSTS.E [R238+0xb880], desc[UR34][R158.64], P5 ;  /* 0x0b8800009eee7fae */ /* 0x000fe8000a9a1022 */
[----:B------:R-:W2:Y:S04]  /*33360*/  LDL.LU.64 R34, [R1+0x51b8] ;  /* 0x0051b80001227983 */ /* 0x000ea80000300a00 */
        /* <DEDUP_REMOVED lines=13> */
[----:B------:R-:W2:Y:S04]  /*33440*/  LDL.64 R236, [R1+0xbe0] ;  /* 0x000be00001ec7983 */ /* 0x000ea80000100a00 */
        /* <DEDUP_REMOVED lines=20> */
[----:B------:R-:W-:Y:S04]  /*33590*/  LDGSTS.E [R238+0xd880], desc[UR34][R154.64], P5 ;  /* 0x0d8800009aee7fae */ /* 0x000fe8000a9a1022 */
[----:B------:R1:W-:Y:S04]  /*335a0*/  STL.64 [R1+0x5008], R154 ;  /* 0x0050089a01007387 */ /* 0x0003e80000100a00 */
[----:B------:R-:W-:Y:S04]  /*335b0*/  LDGSTS.E [R238+0xdc80], desc[UR34][R138.64], P5 ;  /* 0x0dc800008aee7fae */ /* 0x000fe8000a9a1022 */
[----:B------:R1:W-:Y:S04]  /*335c0*/  LDGSTS.E [R238+0xe080], desc[UR34][R122.64], P5 ;  /* 0x0e0800007aee7fae */ /* 0x0003e8000a9a1022 */
[----:B-1----:R-:W2:Y:S04]  /*335d0*/  LDL.64 R154, [R1+0xc18] ;  /* 0x000c1800019a7983 */ /* 0x002ea80000100a00 */
[----:B------:R1:W-:Y:S04]  /*335e0*/  STL.64 [R1+0x5010], R138 ;  /* 0x0050108a01007387 */ /* 0x0003e80000100a00 */
[----:B-1----:R-:W2:Y:S04]  /*335f0*/  LDL.64 R138, [R1+0xc50] ;  /* 0x000c5000018a7983 */ /* 0x002ea80000100a00 */
[----:B------:R-:W3:Y:S04]  /*33600*/  LDL.LU R238, [R1+0x5180] ;  /* 0x0051800001ee7983 */ /* 0x000ee80000300800 */
[----:B------:R1:W-:Y:S02]  /*33610*/  STL.64 [R1+0x5018], R122 ;  /* 0x0050187a01007387 */ /* 0x0003e40000100a00 */
[----:B-1----:R-:W1:Y:S02]  /*33620*/  S2R R123, SR_TID.X ;  /* 0x00000000007b7919 */ /* 0x002e640000002100 */
[----:B-1----:R-:W-:-:S05]  /*33630*/  LOP3.LUT R123, R123, 0x1f, RZ, 0xc0, !PT ;  /* 0x0000001f7b7b7812 */ /* 0x002fca00078ec0ff */
[----:B------:R-:W-:-:S05]  /*33640*/  IMAD.SHL.U32 R123, R123, 0x4, RZ ;  /* 0x000000047b7b7824 */ /* 0x000fca00078e00ff */
[----:B------:R-:W-:-:S05]  /*33650*/  LOP3.LUT R123, R123, 0x10, RZ, 0x3c, !PT ;  /* 0x000000107b7b7812 */ /* 0x000fca00078e3cff */
[----:B------:R-:W-:-:S05]  /*33660*/  VIADD R123, R123, UR4 ;  /* 0x000000047b7b7c36 */ /* 0x000fca0008000000 */
[----:B------:R-:W-:Y:S04]  /*33670*/  LDGSTS.E [R123+0xe480], desc[UR34][R106.64], P5 ;  /* 0x0e4800006a7b7fae */ /* 0x000fe8000a9a1022 */
[----:B------:R-:W-:Y:S04]  /*33680*/  LDGSTS.E [R123+0xe880], desc[UR34][R90.64], P5 ;  /* 0x0e8800005a7b7fae */ /* 0x000fe8000a9a1022 */
[----:B------:R-:W-:Y:S04]  /*33690*/  LDGSTS.E [R123+0xec80], desc[UR34][R74.64], P5 ;  /* 0x0ec800004a7b7fae */ /* 0x000fe8000a9a1022 */
[----:B------:R-:W-:Y:S04]  /*336a0*/  LDGSTS.E [R123+0xf080], desc[UR34][R58.64], P5 ;  /* 0x0f0800003a7b7fae */ /* 0x000fe8000a9a1022 */
[----:B------:R-:W-:Y:S04]  /*336b0*/  LDGSTS.E [R123+0xf480], desc[UR34][R42.64], P5 ;  /* 0x0f4800002a7b7fae */ /* 0x000fe8000a9a1022 */
[----:B------:R-:W-:Y:S04]  /*336c0*/  LDGSTS.E [R123+0xf880], desc[UR34][R26.64], P5 ;  /* 0x0f8800001a7b7fae */ /* 0x000fe8000a9a1022 */
[----:B------:R-:W-:Y:S04]  /*336d0*/  LDGSTS.E [R123+0xfc80], desc[UR34][R10.64], P5 ;  /* 0x0fc800000a7b7fae */ /* 0x000fe8000a9a1022 */
[----:B------:R-:W-:Y:S04]  /*336e0*/  STL.64 [R1+0x5020], R106 ;  /* 0x0050206a01007387 */ /* 0x000fe80000100a00 */
[----:B------:R-:W-:Y:S04]  /*336f0*/  STL.64 [R1+0x5028], R90 ;  /* 0x0050285a01007387 */ /* 0x000fe80000100a00 */
[----:B------:R-:W-:Y:S04]  /*33700*/  STL.64 [R1+0x5030], R74 ;  /* 0x0050304a01007387 */ /* 0x000fe80000100a00 */
[----:B------:R-:W-:Y:S04]  /*33710*/  STL.64 [R1+0x5038], R58 ;  /* 0x0050383a01007387 */ /* 0x000fe80000100a00 */
[----:B------:R1:W-:Y:S04]  /*33720*/  STL.64 [R1+0x5040], R42 ;  /* 0x0050402a01007387 */ /* 0x0003e80000100a00 */
[----:B------:R4:W-:Y:S04]  /*33730*/  STL.64 [R1+0x5048], R26 ;  /* 0x0050481a01007387 */ /* 0x0009e80000100a00 */
[----:B------:R4:W-:Y:S04]  /*33740*/  STL.64 [R1+0x5050], R10 ;  /* 0x0050500a01007387 */ /* 0x0009e80000100a00 */
[----:B-1----:R-:W3:Y:S04]  /*33750*/  LDL.64 R42, [R1+0x498] ;  /* 0x00049800012a7983 */ /* 0x002ee80000100a00 */
[----:B----4-:R-:W4:Y:S04]  /*33760*/  LDL.64 R26, [R1+0x4d0] ;  /* 0x0004d000011a7983 */ /* 0x010f280000100a00 */
[----:B------:R-:W3:Y:S04]  /*33770*/  LDL.64 R10, [R1+0x508] ;  /* 0x00050800010a7983 */ /* 0x000ee80000100a00 */
[----:B------:R-:W3:Y:S04]  /*33780*/  LDL.64 R58, [R1+0x458] ;  /* 0x00045800013a7983 */ /* 0x000ee80000100a00 */
[----:B------:R-:W3:Y:S04]  /*33790*/  LDL.64 R74, [R1+0x418] ;  /* 0x00041800014a7983 */ /* 0x000ee80000100a00 */
[----:B------:R-:W3:Y:S04]  /*337a0*/  LDL.64 R90, [R1+0x3d8] ;  /* 0x0003d800015a7983 */ /* 0x000ee80000100a00 */
[----:B------:R-:W3:Y:S04]  /*337b0*/  LDL.64 R106, [R1+0x398] ;  /* 0x00039800016a7983 */ /* 0x000ee80000100a00 */
[----:B------:R-:W3:Y:S04]  /*337c0*/  LDL.64 R122, [R1+0x358] ;  /* 0x00035800017a7983 */ /* 0x000ee80000100a00 */
        /* <DEDUP_REMOVED lines=23> */
[----:B------:R-:W2:Y:S04]  /*33940*/  LDL.64 R64, [R1+0x6d0] ;  /* 0x0006d00001407983 */ /* 0x000ea80000100a00 */
[----:B------:R-:W2:Y:S04]  /*33950*/  LDL.64 R80, [R1+0x708] ;  /* 0x0007080001507983 */ /* 0x000ea80000100a00 */
[----:B------:R-:W2:Y:S04]  /*33960*/  LDL.64 R96, [R1+0x740] ;  /* 0x0007400001607983 */ /* 0x000ea80000100a00 */
[----:B------:R-:W3:Y:S04]  /*33970*/  LDL.64 R48, [R1+0x698] ;  /* 0x0006980001307983 */ /* 0x000ee80000100a00 */
[----:B------:R-:W3:Y:S04]  /*33980*/  LDL.64 R32, [R1+0x660] ;  /* 0x0006600001207983 */ /* 0x000ee80000100a00 */
[----:B------:R-:W3:Y:S04]  /*33990*/  LDL.64 R16, [R1+0x628] ;  /* 0x0006280001107983 */ /* 0x000ee80000100a00 */
        /* <DEDUP_REMOVED lines=17> */
[----:B--2---:R-:W-:Y:S04]  /*33ab0*/  LDGSTS.E [R0+0x5d00], desc[UR34][R96.64], P5 ;  /* 0x05d0000060007fae */ /* 0x004fe8000a9a1022 */
[----:B------:R-:W-:Y:S04]  /*33ac0*/  LDGSTS.E [R0+0x6100], desc[UR34][R80.64], P5 ;  /* 0x0610000050007fae */ /* 0x000fe8000a9a1022 */
[----:B------:R-:W-:Y:S04]  /*33ad0*/  LDGSTS.E [R0+0x6500], desc[UR34][R64.64], P5 ;  /* 0x0650000040007fae */ /* 0x000fe8000a9a1022 */
[----:B---3--:R-:W-:Y:S04]  /*33ae0*/  LDGSTS.E [R0+0x6900], desc[UR34][R48.64], P5 ;  /* 0x0690000030007fae */ /* 0x008fe8000a9a1022 */
[----:B------:R-:W-:Y:S04]  /*33af0*/  LDGSTS.E [R0+0x6d00], desc[UR34][R32.64], P5 ;  /* 0x06d0000020007fae */ /* 0x000fe8000a9a1022 */
[----:B------:R-:W-:Y:S04]  /*33b00*/  LDGSTS.E [R0+0x7100], desc[UR34][R16.64], P5 ;  /* 0x0710000010007fae */ /* 0x000fe8000a9a1022 */
[----:B----4-:R-:W-:Y:S04]  /*33b10*/  LDGSTS.E [R0+0x7500], desc[UR34][R232.64], P5 ;  /* 0x07500000e8007fae */ /* 0x010fe8000a9a1022 */
        /* <DEDUP_REMOVED lines=14> */
[----:B------:R-:W2:Y:S04]  /*33c00*/  LDL.LU.64 R96, [R1+0x5178] ;  /* 0x0051780001607983 */ /* 0x000ea80000300a00 */
[----:B------:R-:W-:Y:S04]  /*33c10*/  LDGSTS.E [R0+0xb100], desc[UR34][R240.64], P5 ;  /* 0x0b100000f0007fae */ /* 0x000fe8000a9a1022 */
[----:B------:R-:W3:Y:S04]  /*33c20*/  LDL.LU.64 R80, [R1+0x5170] ;  /* 0x0051700001507983 */ /* 0x000ee80000300a00 */
[----:B------:R-:W-:Y:S04]  /*33c30*/  LDGSTS.E [R0+0xb500], desc[UR34][R234.64], P5 ;  /* 0x0b500000ea007fae */ /* 0x000fe8000a9a1022 */
        /* <DEDUP_REMOVED lines=40> */
[----:B------:R-:W-:Y:S04]  /*33ec0*/  LDGSTS.E [R0+0xe100], desc[UR34][R120.64], P5 ;  /* 0x0e10000078007fae */ /* 0x000fe8000a9a1022 */
[----:B-1----:R-:W2:Y:S04]  /*33ed0*/  LDL.64 R152, [R1+0xc10] ;  /* 0x000c100001987983 */ /* 0x002ea80000100a00 */
[----:B------:R1:W-:Y:S04]  /*33ee0*/  STL.64 [R1+0x4fb8], R136 ;  /* 0x004fb88801007387 */ /* 0x0003e80000100a00 */
[----:B------:R-:W-:Y:S04]  /*33ef0*/  LDGSTS.E [R0+0xe500], desc[UR34][R104.64], P5 ;  /* 0x0e50000068007fae */ /* 0x000fe8000a9a1022 */
[----:B------:R-:W-:Y:S04]  /*33f00*/  LDGSTS.E [R0+0xe900], desc[UR34][R88.64], P5 ;  /* 0x0e90000058007fae */ /* 0x000fe8000a9a1022 */
[----:B-1----:R-:W2:Y:S04]  /*33f10*/  LDL.64 R136, [R1+0xc48] ;  /* 0x000c480001887983 */ /* 0x002ea80000100a00 */
        /* <DEDUP_REMOVED lines=14> */
[----:B------:R-:W3:Y:S04]  /*34000*/  LDL.64 R24, [R1+0x4c8] ;  /* 0x0004c80001187983 */ /* 0x000ee80000100a00 */
        /* <DEDUP_REMOVED lines=51> */
[----:B------:R-:W4:Y:S04]  /*34340*/  LDL.64 R236, [R1] ;  /* 0x0000000001ec7983 */ /* 0x000f280000100a00 */
        /* <DEDUP_REMOVED lines=64> */
[----:B------:R1:W-:Y:S04]  /*34750*/  LDGSTS.E [R239+0xdd80], desc[UR34][R134.64], P5 ;  /* 0x0dd8000086ef7fae */ /* 0x0003e8000a9a1022 */
        /* <DEDUP_REMOVED lines=78> */
[----:B---3--:R-:W-:Y:S04]  /*34c40*/  LDGSTS.E [R244+0x5e00], desc[UR34][R6.64], P5 ;  /* 0x05e0000006f47fae */ /* 0x008fe8000a9a1022 */
[----:B----4-:R-:W-:Y:S04]  /*34c50*/  LDGSTS.E [R244+0x6200], desc[UR34][R22.64], P5 ;  /* 0x0620000016f47fae */ /* 0x010fe8000a9a1022 */
        /* <DEDUP_REMOVED lines=8> */
[----:B------:R-:W-:Y:S04]  /*34ce0*/  LDGSTS.E [R244+0x8200], desc[UR34][R150.64], P5 ;  /* 0x0820000096f47fae */ /* 0x000fe8000a9a1022 */
[----:B------:R-:W-:Y:S04]  /*34cf0*/  LDGSTS.E [R244+0x8600], desc[UR34][R8.64], P5 ;  /* 0x0860000008f47fae */ /* 0x000fe8000a9a1022 */
[----:B------:R-:W3:Y:S04]  /*34d00*/  LDL.64 R134, [R1+0xc38] ;  /* 0x000c380001867983 */ /* 0x000ee80000100a00 */
        /* <DEDUP_REMOVED lines=49> */
[----:B------:R-:W-:Y:S04]  /*35020*/  LDGSTS.E [R244+0xda00], desc[UR34][R148.64], P5 ;  /* 0x0da0000094f47fae */ /* 0x000fe8000a9a1022 */
[----:B------:R1:W-:Y:S04]  /*35030*/  STL.64 [R1+0x50c0], R36 ;  /* 0x0050c02401007387 */ /* 0x0003e80000100a00 */
[----:B------:R-:W-:Y:S04]  /*35040*/  LDGSTS.E [R244+0xde00], desc[UR34][R132.64], P5 ;  /* 0x0de0000084f47fae */ /* 0x000fe8000a9a1022 */
[----:B------:R2:W-:Y:S04]  /*35050*/  STL.64 [R1+0x50c8], R20 ;  /* 0x0050c81401007387 */ /* 0x0005e80000100a00 */
[----:B------:R-:W-:Y:S04]  /*35060*/  LDGSTS.E [R244+0xe200], desc[UR34][R116.64], P5 ;  /* 0x0e20000074f47fae */ /* 0x000fe8000a9a1022 */
[----:B-1----:R-:W2:Y:S04]  /*35070*/  LDL.64 R250, [R1+0x760] ;  /* 0x0007600001fa7983 */ /* 0x002ea80000100a00 */
        /* <DEDUP_REMOVED lines=15> */
[----:B---3--:R-:W-:Y:S04]  /*35170*/  LDGSTS.E [R252+0x280], desc[UR34][R134.64], P5 ;  /* 0x0028000086fc7fae */ /* 0x008fe8000a9a1022 */
[----:B----4-:R-:W-:Y:S04]  /*35180*/  LDGSTS.E [R252+0x680], desc[UR34][R150.64], P5 ;  /* 0x0068000096fc7fae */ /* 0x010fe8000a9a1022 */
[----:B------:R-:W3:Y:S04]  /*35190*/  LDL.64 R134, [R1+0x568] ;  /* 0x0005680001867983 */ /* 0x000ee80000100a00 */
[----:B--2---:R-:W-:Y:S04]  /*351a0*/  LDGSTS.E [R252+0xa80], desc[UR34][R8.64], P5 ;  /* 0x00a8000008fc7fae */ /* 0x004fe8000a9a1022 */
[----:B------:R-:W2:Y:S04]  /*351b0*/  LDL.64 R150, [R1+0x530] ;  /* 0x0005300001967983 */ /* 0x000ea80000100a00 */
        /* <DEDUP_REMOVED lines=38> */
[----:B------:R-:W4:Y:S04]  /*35420*/  LDL.64 R154, [R1+0x30] ;  /* 0x00003000019a7983 */ /* 0x000f280000100a00 */
[----:B------:R-:W-:Y:S04]  /*35430*/  LDGSTS.E [R252+0x5a80], desc[UR34][R250.64], P5 ;  /* 0x05a80000fafc7fae */ /* 0x000fe8000a9a1022 */
        /* <DEDUP_REMOVED lines=14> */
[----:B------:R-:W4:Y:S04]  /*35520*/  LDL.64 R86, [R1+0x608] ;  /* 0x0006080001567983 */ /* 0x000f280000100a00 */
[----:B------:R-:W4:Y:S04]  /*35530*/  LDL.64 R102, [R1+0x5d0] ;  /* 0x0005d00001667983 */ /* 0x000f280000100a00 */
[----:B------:R-:W4:Y:S04]  /*35540*/  LDL.64 R118, [R1+0x598] ;  /* 0x0005980001767983 */ /* 0x000f280000100a00 */
[----:B---3--:R-:W-:Y:S04]  /*35550*/  LDGSTS.E [R252+0x7e80], desc[UR34][R134.64], P5 ;  /* 0x07e8000086fc7fae */ /* 0x008fe8000a9a1022 */
[----:B--2---:R-:W-:Y:S04]  /*35560*/  LDGSTS.E [R252+0x8280], desc[UR34][R150.64], P5 ;  /* 0x0828000096fc7fae */ /* 0x004fe8000a9a1022 */
[----:B------:R-:W2:Y:S04]  /*35570*/  LDL.64 R134, [R1+0xc30] ;  /* 0x000c300001867983 */ /* 0x000ea80000100a00 */
[----:B----4-:R-:W-:Y:S04]  /*35580*/  LDGSTS.E [R252+0x8680], desc[UR34][R8.64], P5 ;  /* 0x0868000008fc7fae */ /* 0x010fe8000a9a1022 */
[----:B------:R-:W3:Y:S04]  /*35590*/  LDL.64 R150, [R1+0xbf8] ;  /* 0x000bf80001967983 */ /* 0x000ee80000100a00 */
        /* <DEDUP_REMOVED lines=213> */
[----:B------:R1:W-:Y:S04]  /*362f0*/  LDGSTS.E [R247+0x6380], desc[UR34][R22.64], P5 ;  /* 0x0638000016f77fae */ /* 0x0003e8000a9a1022 */
[----:B------:R-:W-:Y:S04]  /*36300*/  LDGSTS.E [R247+0x6780], desc[UR34][R38.64], P5 ;  /* 0x0678000026f77fae */ /* 0x000fe8000a9a1022 */
[----:B------:R-:W-:Y:S04]  /*36310*/  LDGSTS.E [R247+0x6b80], desc[UR34][R54.64], P5 ;  /* 0x06b8000036f77fae */ /* 0x000fe8000a9a1022 */
[----:B------:R-:W-:Y:S01]  /*36320*/  LDGSTS.E [R247+0x6f80], desc[UR34][R70.64], P5 ;  /* 0x06f8000046f77fae */ /* 0x000fe2000a9a1022 */
[----:B-1----:R-:W1:Y:S03]  /*36330*/  LDC R22, c[0x0][0x3a0] ;  /* 0x0000e800ff167b82 */ /* 0x002e660000000800 */
[----:B------:R-:W-:Y:S04]  /*36340*/  LDGSTS.E [R247+0x7380], desc[UR34][R86.64], P5 ;  /* 0x0738000056f77fae */ /* 0x000fe8000a9a1022 */
[----:B------:R-:W-:Y:S04]  /*36350*/  LDGSTS.E [R247+0x7780], desc[UR34][R102.64], P5 ;  /* 0x0778000066f77fae */ /* 0x000fe8000a9a1022 */
[----:B------:R-:W-:Y:S04]  /*36360*/  LDGSTS.E [R247+0x7b80], desc[UR34][R118.64], P5 ;  /* 0x07b8000076f77fae */ /* 0x000fe8000a9a1022 */
        /* <DEDUP_REMOVED lines=18> */
[----:B------:R3:W-:Y:S04]  /*36490*/  LDGSTS.E [R247+0xc380], desc[UR34][R90.64], P5 ;  /* 0x0c3800005af77fae */ /* 0x0007e8000a9a1022 */
[----:B------:R-:W-:Y:S01]  /*364a0*/  LDGSTS.E [R247+0xc780], desc[UR34][R106.64], P5 ;  /* 0x0c7800006af77fae */ /* 0x000fe2000a9a1022 */
[----:B---3--:R-:W3:Y:S03]  /*364b0*/  LDC R90, c[0x0][0x3a8] ;  /* 0x0000ea00ff5a7b82 */ /* 0x008ee60000000800 */
[----:B------:R-:W-:Y:S04]  /*364c0*/  LDGSTS.E [R247+0xcb80], desc[UR34][R122.64], P5 ;  /* 0x0cb800007af77fae */ /* 0x000fe8000a9a1022 */
[----:B------:R-:W4:Y:S04]  /*364d0*/  LDL.LU.64 R106, [R1+0xaf0] ;  /* 0x000af000016a7983 */ /* 0x000f280000300a00 */
[----:B------:R1:W-:Y:S04]  /*364e0*/  LDGSTS.E [R247+0xcf80], desc[UR34][R138.64], P5 ;  /* 0x0cf800008af77fae */ /* 0x0003e8000a9a1022 */
[----:B------:R-:W3:Y:S04]  /*364f0*/  LDL.LU.64 R26, [R1+0xc60] ;  /* 0x000c6000011a7983 */ /* 0x000ee80000300a00 */
[----:B------:R1:W-:Y:S02]  /*36500*/  LDGSTS.E [R247+0xd380], desc[UR34][R154.64], P5 ;  /* 0x0d3800009af77fae */ /* 0x0003e4000a9a1022 */
[----:B-1----:R-:W1:Y:S02]  /*36510*/  LDC R139, c[0x0][0x3a8] ;  /* 0x0000ea00ff8b7b82 */ /* 0x002e640000000800 */
[----:B------:R-:W3:Y:S06]  /*36520*/  LDL.LU.64 R74, [R1+0xc68] ;  /* 0x000c6800014a7983 */ /* 0x000eec0000300a00 */
[----:B------:R-:W1:Y:S01]  /*36530*/  LDC R155, c[0x0][0x3a0] ;  /* 0x0000e800ff9b7b82 */ /* 0x000e620000000800 */
[----:B------:R-:W-:Y:S04]  /*36540*/  STL.64 [R1+0x4f80], R158 ;  /* 0x004f809e01007387 */ /* 0x000fe80000100a00 */
[----:B------:R-:W-:Y:S04]  /*36550*/  STL.64 [R1+0x4f88], R142 ;  /* 0x004f888e01007387 */ /* 0x000fe80000100a00 */
[----:B------:R-:W3:Y:S04]  /*36560*/  LDL.LU.64 R122, [R1+0xc70] ;  /* 0x000c7000017a7983 */ /* 0x000ee80000300a00 */
[----:B------:R-:W-:Y:S01]  /*36570*/  LDGSTS.E [R247+0xd780], desc[UR34][R158.64], P5 ;  /* 0x0d7800009ef77fae */ /* 0x000fe2000a9a1022 */
[----:B-1----:R-:W-:-:S03]  /*36580*/  IMAD.SHL.U32 R91, R139, 0x20, RZ ;  /* 0x000000208b5b7824 */ /* 0x002fc600078e00ff */
[----:B------:R-:W-:Y:S01]  /*36590*/  LDGSTS.E [R247+0xdb80], desc[UR34][R142.64], P5 ;  /* 0x0db800008ef77fae */ /* 0x000fe2000a9a1022 */
[----:B------:R-:W-:-:S03]  /*365a0*/  VIADD R154, R155, 0xffffffcb ;  /* 0xffffffcb9b9a7836 */ /* 0x000fc60000000000 */
[----:B------:R-:W3:Y:S01]  /*365b0*/  LDL.LU.64 R138, [R1+0xc78] ;  /* 0x000c7800018a7983 */ /* 0x000ee20000300a00 */
[----:B------:R-:W1:Y:S01]  /*365c0*/  LDC R155, c[0x0][0x3a0] ;  /* 0x0000e800ff9b7b82 */ /* 0x000e620000000800 */
[C---:B------:R-:W-:Y:S02]  /*365d0*/  IMAD.WIDE R36, R91.reuse, 0x4, R234 ;  /* 0x000000045b247825 */ /* 0x040fe400078e02ea */
[----:B------:R-:W3:Y:S02]  /*365e0*/  LDL.LU.64 R136, [R1+0xc80] ;  /* 0x000c800001887983 */ /* 0x000ee40000300a00 */
[C---:B------:R-:W-:Y:S02]  /*365f0*/  IMAD.WIDE R24, R91.reuse, 0x4, R240 ;  /* 0x000000045b187825 */ /* 0x040fe400078e02f0 */
[----:B------:R-:W-:Y:S01]  /*36600*/  LDGSTS.E [R247+0xdf80], desc[UR34][R126.64], P5 ;  /* 0x0df800007ef77fae */ /* 0x000fe2000a9a1022 */
[----:B------:R-:W2:Y:S01]  /*36610*/  LDC R235, c[0x0][0x3a0] ;  /* 0x0000e800ffeb7b82 */ /* 0x000ea20000000800 */
[----:B------:R-:W-:-:S02]  /*36620*/  IMAD.WIDE R20, R91, 0x4, R238 ;  /* 0x000000045b147825 */ /* 0x000fc400078e02ee */
[----:B------:R-:W3:Y:S02]  /*36630*/  LDL.LU.64 R42, [R1+0xc88] ;  /* 0x000c8800012a7983 */ /* 0x000ee40000300a00 */
[----:B------:R-:W-:Y:S02]  /*36640*/  IMAD.WIDE R8, R91, 0x4, R236 ;  /* 0x000000045b087825 */ /* 0x000fe400078e02ec */
[----:B------:R-:W-:Y:S01]  /*36650*/  LDGSTS.E [R247+0xe380], desc[UR34][R110.64], P5 ;  /* 0x0e3800006ef77fae */ /* 0x000fe2000a9a1022 */
[----:B------:R-:W2:Y:S03]  /*36660*/  LDC R236, c[0x0][0x3a0] ;  /* 0x0000e800ffec7b82 */ /* 0x000ea60000000800 */
[----:B------:R-:W-:Y:S04]  /*36670*/  STL.64 [R1+0x11e0], R36 ;  /* 0x0011e02401007387 */ /* 0x000fe80000100a00 */
[----:B------:R-:W-:Y:S01]  /*36680*/  LDGSTS.E [R247+0xe780], desc[UR34][R94.64], P5 ;  /* 0x0e7800005ef77fae */ /* 0x000fe2000a9a1022 */
[----:B-1----:R-:W-:Y:S01]  /*36690*/  VIADD R6, R155, 0xffffffc7 ;  /* 0xffffffc79b067836 */ /* 0x002fe20000000000 */
[----:B------:R-:W1:Y:S02]  /*366a0*/  LDC R237, c[0x0][0x3a0] ;  /* 0x0000e800ffed7b82 */ /* 0x000e640000000800 */
[----:B------:R-:W-:Y:S04]  /*366b0*/  STL.64 [R1+0x11e8], R24 ;  /* 0x0011e81801007387 */ /* 0x000fe80000100a00 */
[----:B------:R-:W-:Y:S02]  /*366c0*/  LDGSTS.E [R247+0xeb80], desc[UR34][R78.64], P5 ;  /* 0x0eb800004ef77fae */ /* 0x000fe4000a9a1022 */
[----:B------:R-:W1:Y:S02]  /*366d0*/  LDC R239, c[0x0][0x3a0] ;  /* 0x0000e800ffef7b82 */ /* 0x000e640000000800 */
[----:B------:R2:W-:Y:S04]  /*366e0*/  STL.64 [R1+0x11f0], R20 ;  /* 0x0011f01401007387 */ /* 0x0005e80000100a00 */
[----:B------:R-:W-:Y:S02]  /*366f0*/  LDGSTS.E [R247+0xef80], desc[UR34][R62.64], P5 ;  /* 0x0ef800003ef77fae */ /* 0x000fe4000a9a1022 */
[----:B------:R-:W1:Y:S02]  /*36700*/  LDC R238, c[0x0][0x3a0] ;  /* 0x0000e800ffee7b82 */ /* 0x000e640000000800 */
[----:B------:R3:W-:Y:S04]  /*36710*/  STL.64 [R1+0x11f8], R8 ;  /* 0x0011f80801007387 */ /* 0x0007e80000100a00 */
[----:B------:R-:W-:Y:S04]  /*36720*/  LDGSTS.E [R247+0xf380], desc[UR34][R46.64], P5 ;  /* 0x0f3800002ef77fae */ /* 0x000fe8000a9a1022 */
[----:B------:R-:W3:Y:S04]  /*36730*/  LDL.LU.64 R58, [R1+0xc90] ;  /* 0x000c9000013a7983 */ /* 0x000ee80000300a00 */
[----:B------:R-:W-:Y:S04]  /*36740*/  LDGSTS.E [R247+0xf780], desc[UR34][R30.64], P5 ;  /* 0x0f7800001ef77fae */ /* 0x000fe8000a9a1022 */
[----:B------:R-:W-:Y:S04]  /*36750*/  LDGSTS.E [R247+0xfb80], desc[UR34][R14.64], P5 ;  /* 0x0fb800000ef77fae */ /* 0x000fe8000a9a1022 */
[----:B------:R-:W-:Y:S01]  /*36760*/  LDGSTS.E [R247+0xff80], desc[UR34][R160.64], P5 ;  /* 0x0ff80000a0f77fae */ /* 0x000fe2000a9a1022 */
[----:B------:R-:W-:-:S03]  /*36770*/  ISETP.GE.U32.AND P5, PT, R154, 0x7fffffac, PT ;  /* 0x7fffffac9a00780c */ /* 0x000fc60003fa6070 */
[----:B------:R-:W3:Y:S04]  /*36780*/  LDL.LU.64 R154, [R1+0xc98] ;  /* 0x000c9800019a7983 */ /* 0x000ee80000300a00 */
[----:B------:R-:W0:Y:S01]  /*36790*/  LDGDEPBAR ;  /* 0x00000000000079af */ /* 0x000e220000000000 */
[----:B------:R-:W-:Y:S06]  /*367a0*/  BAR.SYNC.DEFER_BLOCKING 0x0 ;  /* 0x0000000000007b1d */ /* 0x000fec0000010000 */
[----:B------:R-:W-:Y:S01]  /*367b0*/  @!PT LDS RZ, [RZ] ;  /* 0x00000000fffff984 */ /* 0x000fe20000000800 */
[----:B------:R-:W-:Y:S01]  /*367c0*/  @!PT LDS RZ, [RZ] ;  /* 0x00000000fffff984 */ /* 0x000fe20000000800 */
[----:B------:R-:W-:Y:S01]  /*367d0*/  @!PT LDS RZ, [RZ] ;  /* 0x00000000fffff984 */ /* 0x000fe20000000800 */
[----:B------:R-:W-:Y:S04]  /*367e0*/  LDGSTS.E [R246+0x24000], desc[UR34][R36.64], !P4 ;  /* 0x2400000024f67fae */ /* 0x000fe8000e1a1022 */
[----:B------:R-:W-:Y:S04]  /*367f0*/  LDGSTS.E [R246+0x24080], desc[UR34][R24.64], !P4 ;  /* 0x2408000018f67fae */ /* 0x000fe8000e1a1022 */
[----:B------:R2:W-:Y:S04]  /*36800*/  LDGSTS.E [R246+0x24100], desc[UR34][R20.64], !P4 ;  /* 0x2410000014f67fae */ /* 0x0005e8000e1a1022 */
[----:B------:R3:W-:Y:S01]  /*36810*/  LDGSTS.E [R246+0x24180], desc[UR34][R8.64], !P4 ;  /* 0x2418000008f67fae */ /* 0x0007e2000e1a1022 */
[----:B------:R-:W-:Y:S01]  /*36820*/  ISETP.GE.U32.AND P4, PT, R6, 0x7fffffa8, PT ;  /* 0x7fffffa80600780c */ /* 0x000fe20003f86070 */
[----:B--2---:R-:W-:-:S05]  /*36830*/  IMAD.WIDE R20, R91, 0x4, R10 ;  /* 0x000000045b147825 */ /* 0x004fca00078e020a */
[----:B------:R2:W-:Y:S04]  /*36840*/  STL.64 [R1+0x1040], R20 ;  /* 0x0010401401007387 */ /* 0x0005e80000100a00 */
[----:B------:R2:W-:Y:S01]  /*36850*/  LDGSTS.E [R246+0x24800], desc[UR34][R20.64], !P3 ;  /* 0x2480000014f67fae */ /* 0x0005e2000d9a1022 */
[C---:B----4-:R-:W-:Y:S02]  /*36860*/  IMAD.WIDE R10, R91.reuse, 0x4, R106 ;  /* 0x000000045b0a7825 */ /* 0x050fe400078e026a */
[----:B------:R-:W4:Y:S03]  /*36870*/  LDC R107, c[0x0][0x3a0] ;  /* 0x0000e800ff6b7b82 */ /* 0x000f260000000800 */
[----:B------:R1:W-:Y:S01]  /*36880*/  STL.64 [R1+0x1048], R10 ;  /* 0x0010480a01007387 */ /* 0x0003e20000100a00 */
[----:B---3--:R-:W-:-:S03]  /*36890*/  IMAD.WIDE R8, R91, 0x4, R26 ;  /* 0x000000045b087825 */ /* 0x008fc600078e021a */
[----:B------:R1:W-:Y:S04]  /*368a0*/  LDGSTS.E [R246+0x24880], desc[UR34][R10.64], !P3 ;  /* 0x248800000af67fae */ /* 0x0003e8000d9a1022 */
[----:B------:R3:W-:Y:S01]  /*368b0*/  LDGSTS.E [R246+0x24900], desc[UR34][R8.64], !P3 ;  /* 0x2490000008f67fae */ /* 0x0007e2000d9a1022 */
[----:B------:R-:W-:-:S03]  /*368c0*/  IMAD.WIDE R6, R91, 0x4, R74 ;  /* 0x000000045b067825 */ /* 0x000fc600078e024a */
[----:B------:R-:W3:Y:S04]  /*368d0*/  LDL.LU.64 R74, [R1+0xca0] ;  /* 0x000ca000014a7983 */ /* 0x000ee80000300a00 */
[----:B------:R3:W-:Y:S01]  /*368e0*/  STL.64 [R1+0x1050], R8 ;  /* 0x0010500801007387 */ /* 0x0007e20000100a00 */
[----:B----4-:R-:W-:-:S03]  /*368f0*/  VIADD R234, R107, 0xffffffc3 ;  /* 0xffffffc36bea7836 */ /* 0x010fc60000000000 */
[----:B------:R4:W-:Y:S04]  /*36900*/  LDGSTS.E [R246+0x24980], desc[UR34][R6.64], !P3 ;  /* 0x2498000006f67fae */ /* 0x0009e8000d9a1022 */
[----:B------:R-:W3:Y:S01]  /*36910*/  LDL.LU.64 R106, [R1+0xca8] ;  /* 0x000ca800016a7983 */ /* 0x000ee20000300a00 */
[----:B--2---:R-:W-:-:S03]  /*36920*/  IMAD.WIDE R20, R91, 0x4, R122 ;  /* 0x000000045b147825 */ /* 0x004fc600078e027a */
[----:B------:R4:W-:Y:S04]  /*36930*/  STL.64 [R1+0x1058], R6 ;  /* 0x0010580601007387 */ /* 0x0009e80000100a00 */
[----:B------:R-:W2:Y:S04]  /*36940*/  LDL.LU.64 R152, [R1+0xcb0] ;  /* 0x000cb00001987983 */ /* 0x000ea80000300a00 */
[----:B------:R-:W2:Y:S01]  /*36950*/  LDL.LU.64 R26, [R1+0xcb8] ;  /* 0x000cb800011a7983 */ /* 0x000ea20000300a00 */
[----:B-1----:R-:W-:-:S03]  /*36960*/  IMAD.WIDE R10, R91, 0x4, R138 ;  /* 0x000000045b0a7825 */ /* 0x002fc600078e028a */
[----:B------:R-:W-:Y:S01]  /*36970*/  STL.64 [R1+0x1080], R20 ;  /* 0x0010801401007387 */ /* 0x000fe20000100a00 */
[----:B------:R-:W-:Y:S01]  /*36980*/  ISETP.GE.U32.AND P3, PT, R234, 0x7fffffa4, PT ;  /* 0x7fffffa4ea00780c */ /* 0x000fe20003f66070 */
[C---:B---3--:R-:W-:Y:S02]  /*36990*/  IMAD.WIDE R8, R91.reuse, 0x4, R136 ;  /* 0x000000045b087825 */ /* 0x048fe400078e0288 */
[----:B------:R-:W3:Y:S04]  /*369a0*/  LDL.LU.64 R122, [R1+0xcc0] ;  /* 0x000cc000017a7983 */ /* 0x000ee80000300a00 */
[----:B------:R1:W-:Y:S01]  /*369b0*/  STL.64 [R1+0x1088], R10 ;  /* 0x0010880a01007387 */ /* 0x0003e20000100a00 */
[----:B------:R-:W-:Y:S02]  /*369c0*/  VIADD R234, R22, 0xffffffde ;  /* 0xffffffde16ea7836 */ /* 0x000fe40000000000 */
[C---:B----4-:R-:W-:Y:S01]  /*369d0*/  IMAD.WIDE R6, R91.reuse, 0x4, R42 ;  /* 0x000000045b067825 */ /* 0x050fe200078e022a */
[----:B------:R-:W4:Y:S04]  /*369e0*/  LDL.LU.64 R138, [R1+0xcc8] ;  /* 0x000cc800018a7983 */ /* 0x000f280000300a00 */
[----:B------:R1:W-:Y:S04]  /*369f0*/  STL.64 [R1+0x1090], R8 ;  /* 0x0010900801007387 */ /* 0x0003e80000100a00 */
[----:B------:R1:W-:Y:S04]  /*36a00*/  LDGSTS.E [R246+0x25000], desc[UR34][R20.64], !P2 ;  /* 0x2500000014f67fae */ /* 0x0003e8000d1a1022 */
[----:B------:R1:W-:Y:S04]  /*36a10*/  STL.64 [R1+0x1098], R6 ;  /* 0x0010980601007387 */ /* 0x0003e80000100a00 */
[----:B------:R-:W-:Y:S04]  /*36a20*/  LDGSTS.E [R246+0x25080], desc[UR34][R10.64], !P2 ;  /* 0x250800000af67fae */ /* 0x000fe8000d1a1022 */
[----:B------:R-:W4:Y:S04]  /*36a30*/  LDL.LU.64 R136, [R1+0xcd0] ;  /* 0x000cd00001887983 */ /* 0x000f280000300a00 */
[----:B------:R1:W-:Y:S04]  /*36a40*/  LDGSTS.E [R246+0x25100], desc[UR34][R8.64], !P2 ;  /* 0x2510000008f67fae */ /* 0x0003e8000d1a1022 */
[----:B-1----:R-:W4:Y:S04]  /*36a50*/  LDL.LU.64 R10, [R1+0xcd8] ;  /* 0x000cd800010a7983 */ /* 0x002f280000300a00 */
[----:B------:R1:W-:Y:S01]  /*36a60*/  LDGSTS.E [R246+0x25180], desc[UR34][R6.64], !P2 ;  /* 0x2518000006f67fae */ /* 0x0003e2000d1a1022 */
[----:B------:R-:W-:-:S05]  /*36a70*/  IMAD.WIDE R22, R91, 0x4, R58 ;  /* 0x000000045b167825 */ /* 0x000fca00078e023a */
[----:B------:R2:W-:Y:S04]  /*36a80*/  STL.64 [R1+0x10c0], R22 ;  /* 0x0010c01601007387 */ /* 0x0005e80000100a00 */
[----:B------:R-:W4:Y:S04]  /*36a90*/  LDL.LU.64 R42, [R1+0xce0] ;  /* 0x000ce000012a7983 */ /* 0x000f280000300a00 */
[----:B------:R2:W-:Y:S01]  /*36aa0*/  LDGSTS.E [R246+0x25800], desc[UR34][R22.64], !P1 ;  /* 0x2580000016f67fae */ /* 0x0005e2000c9a1022 */
[----:B------:R-:W-:-:S05]  /*36ab0*/  IMAD.WIDE R20, R91, 0x4, R154 ;  /* 0x000000045b147825 */ /* 0x000fca00078e029a */
[----:B------:R1:W-:Y:S04]  /*36ac0*/  STL.64 [R1+0x10c8], R20 ;  /* 0x0010c81401007387 */ /* 0x0003e80000100a00 */
[----:B------:R-:W4:Y:S04]  /*36ad0*/  LDL.LU.64 R154, [R1+0xce8] ;  /* 0x000ce800019a7983 */ /* 0x000f280000300a00 */
[----:B------:R1:W-:Y:S01]  /*36ae0*/  LDGSTS.E [R246+0x25880], desc[UR34][R20.64], !P1 ;  /* 0x2588000014f67fae */ /* 0x0003e2000c9a1022 */
[----:B------:R-:W-:-:S05]  /*36af0*/  IMAD.WIDE R8, R91, 0x4, R74 ;  /* 0x000000045b087825 */ /* 0x000fca00078e024a */
[----:B------:R3:W-:Y:S04]  /*36b00*/  STL.64 [R1+0x10d0], R8 ;  /* 0x0010d00801007387 */ /* 0x0007e80000100a00 */
[----:B------:R3:W-:Y:S01]  /*36b10*/  LDGSTS.E [R246+0x25900], desc[UR34][R8.64], !P1 ;  /* 0x2590000008f67fae */ /* 0x0007e2000c9a1022 */
[----:B-1----:R-:W-:-:S05]  /*36b20*/  IMAD.WIDE R6, R91, 0x4, R106 ;  /* 0x000000045b067825 */ /* 0x002fca00078e026a */
[----:B------:R4:W-:Y:S04]  /*36b30*/  STL.64 [R1+0x10d8], R6 ;  /* 0x0010d80601007387 */ /* 0x0009e80000100a00 */
[----:B------:R-:W4:Y:S01]  /*36b40*/  LDL.LU.64 R58, [R1+0xcf0] ;  /* 0x000cf000013a7983 */ /* 0x000f220000300a00 */
[----:B--2---:R-:W-:-:S03]  /*36b50*/  IMAD.WIDE R22, R91, 0x4, R152 ;  /* 0x000000045b167825 */ /* 0x004fc600078e0298 */
[----:B------:R-:W2:Y:S01]  /*36b60*/  LDL.LU.64 R74, [R1+0xcf8] ;  /* 0x000cf800014a7983 */ /* 0x000ea20000300a00 */
[----:B------:R-:W-:-:S03]  /*36b70*/  IMAD.WIDE R20, R91, 0x4, R26 ;  /* 0x000000045b147825 */ /* 0x000fc600078e021a */
[----:B------:R-:W2:Y:S04]  /*36b80*/  LDL.LU.64 R106, [R1+0xd00] ;  /* 0x000d0000016a7983 */ /* 0x000ea80000300a00 */
[----:B------:R4:W-:Y:S01]  /*36b90*/  LDGSTS.E [R246+0x25980], desc[UR34][R6.64], !P1 ;  /* 0x2598000006f67fae */ /* 0x0009e2000c9a1022 */
[----:B---3--:R-:W-:-:S03]  /*36ba0*/  IMAD.WIDE R8, R91, 0x4, R122 ;  /* 0x000000045b087825 */ /* 0x008fc600078e027a */
[----:B------:R-:W-:Y:S04]  /*36bb0*/  STL.64 [R1+0x1100], R22 ;  /* 0x0011001601007387 */ /* 0x000fe80000100a00 */
[----:B------:R1:W-:Y:S01]  /*36bc0*/  STL.64 [R1+0x1108], R20 ;  /* 0x0011081401007387 */ /* 0x0003e20000100a00 */
[----:B----4-:R-:W-:-:S03]  /*36bd0*/  IMAD.WIDE R6, R91, 0x4, R138 ;  /* 0x000000045b067825 */ /* 0x010fc600078e028a */
[----:B------:R3:W-:Y:S04]  /*36be0*/  STL.64 [R1+0x1110], R8 ;  /* 0x0011100801007387 */ /* 0x0007e80000100a00 */
[----:B------:R-:W-:Y:S04]  /*36bf0*/  LDGSTS.E [R246+0x26000], desc[UR34][R22.64], !P6 ;  /* 0x2600000016f67fae */ /* 0x000fe8000f1a1022 */
[----:B------:R-:W4:Y:S04]  /*36c00*/  LDL.LU.64 R152, [R1+0xd08] ;  /* 0x000d080001987983 */ /* 0x000f280000300a00 */
[----:B------:R1:W-:Y:S04]  /*36c10*/  STL.64 [R1+0x1118], R6 ;  /* 0x0011180601007387 */ /* 0x0003e80000100a00 */
[----:B------:R1:W-:Y:S04]  /*36c20*/  LDGSTS.E [R246+0x26080], desc[UR34][R20.64], !P6 ;  /* 0x2608000014f67fae */ /* 0x0003e8000f1a1022 */
[----:B------:R-:W4:Y:S04]  /*36c30*/  LDL.LU.64 R26, [R1+0xd10] ;  /* 0x000d1000011a7983 */ /* 0x000f280000300a00 */
[----:B------:R3:W-:Y:S01]  /*36c40*/  LDGSTS.E [R246+0x26100], desc[UR34][R8.64], !P6 ;  /* 0x2610000008f67fae */ /* 0x0007e2000f1a1022 */
[----:B------:R-:W-:-:S03]  /*36c50*/  IMAD.WIDE R10, R91, 0x4, R10 ;  /* 0x000000045b0a7825 */ /* 0x000fc600078e020a */
[----:B------:R-:W4:Y:S01]  /*36c60*/  LDL.LU.64 R122, [R1+0xd18] ;  /* 0x000d1800017a7983 */ /* 0x000f220000300a00 */
[----:B-1----:R-:W-:-:S03]  /*36c70*/  IMAD.WIDE R20, R91, 0x4, R136 ;  /* 0x000000045b147825 */ /* 0x002fc600078e0288 */
[----:B------:R-:W4:Y:S04]  /*36c80*/  LDL.LU.64 R138, [R1+0xd20] ;  /* 0x000d2000018a7983 */ /* 0x000f280000300a00 */
[----:B------:R1:W-:Y:S04]  /*36c90*/  STL.64 [R1+0x1140], R20 ;  /* 0x0011401401007387 */ /* 0x0003e80000100a00 */
[----:B------:R1:W-:Y:S01]  /*36ca0*/  LDGSTS.E [R246+0x26180], desc[UR34][R6.64], !P6 ;  /* 0x2618000006f67fae */ /* 0x0003e2000f1a1022 */
[----:B---3--:R-:W-:-:S03]  /*36cb0*/  IMAD.WIDE R8, R91, 0x4, R42 ;  /* 0x000000045b087825 */ /* 0x008fc600078e022a */
[----:B------:R2:W-:Y:S04]  /*36cc0*/  STL.64 [R1+0x1148], R10 ;  /* 0x0011480a01007387 */ /* 0x0005e80000100a00 */
[----:B------:R3:W-:Y:S04]  /*36cd0*/  STL.64 [R1+0x1150], R8 ;  /* 0x0011500801007387 */ /* 0x0007e80000100a00 */
[----:B------:R3:W-:Y:S04]  /*36ce0*/  LDGSTS.E [R246+0x26800], desc[UR34][R20.64], !P5 ;  /* 0x2680000014f67fae */ /* 0x0007e8000e9a1022 */
[----:B------:R2:W-:Y:S01]  /*36cf0*/  LDGSTS.E [R246+0x26880], desc[UR34][R10.64], !P5 ;  /* 0x268800000af67fae */ /* 0x0005e2000e9a1022 */
[----:B-1----:R-:W-:-:S03]  /*36d00*/  IMAD.WIDE R6, R91, 0x4, R154 ;  /* 0x000000045b067825 */ /* 0x002fc600078e029a */
[----:B------:R1:W-:Y:S04]  /*36d10*/  LDGSTS.E [R246+0x26900], desc[UR34][R8.64], !P5 ;  /* 0x2690000008f67fae */ /* 0x0003e8000e9a1022 */
[----:B------:R-:W4:Y:S04]  /*36d20*/  LDL.LU.64 R154, [R1+0xd28] ;  /* 0x000d2800019a7983 */ /* 0x000f280000300a00 */
[----:B------:R4:W-:Y:S04]  /*36d30*/  STL.64 [R1+0x1158], R6 ;  /* 0x0011580601007387 */ /* 0x0009e80000100a00 */
[----:B------:R-:W4:Y:S04]  /*36d40*/  LDL.LU.64 R42, [R1+0xd30] ;  /* 0x000d3000012a7983 */ /* 0x000f280000300a00 */
[----:B------:R4:W-:Y:S01]  /*36d50*/  LDGSTS.E [R246+0x26980], desc[UR34][R6.64], !P5 ;  /* 0x2698000006f67fae */ /* 0x0009e2000e9a1022 */
[----:B---3--:R-:W-:-:S04]  /*36d60*/  IMAD.WIDE R20, R91, 0x4, R58 ;  /* 0x000000045b147825 */ /* 0x008fc800078e023a */
[C---:B--2---:R-:W-:Y:S01]  /*36d70*/  IMAD.WIDE R10, R91.reuse, 0x4, R74 ;  /* 0x000000045b0a7825 */ /* 0x044fe200078e024a */
[----:B------:R2:W-:Y:S03]  /*36d80*/  STL.64 [R1+0x1180], R20 ;  /* 0x0011801401007387 */ /* 0x0005e60000100a00 */
[C---:B-1----:R-:W-:Y:S01]  /*36d90*/  IMAD.WIDE R8, R91.reuse, 0x4, R106 ;  /* 0x000000045b087825 */ /* 0x042fe200078e026a */
[----:B------:R-:W3:Y:S04]  /*36da0*/  LDL.LU.64 R58, [R1+0xd38] ;  /* 0x000d3800013a7983 */ /* 0x000ee80000300a00 */
[----:B------:R1:W-:Y:S04]  /*36db0*/  STL.64 [R1+0x1188], R10 ;  /* 0x0011880a01007387 */ /* 0x0003e80000100a00 */
[----:B------:R-:W3:Y:S04]  /*36dc0*/  LDL.LU.64 R74, [R1+0xd40] ;  /* 0x000d4000014a7983 */ /* 0x000ee80000300a00 */
[----:B------:R1:W-:Y:S04]  /*36dd0*/  STL.64 [R1+0x1190], R8 ;  /* 0x0011900801007387 */ /* 0x0003e80000100a00 */
[----:B------:R-:W3:Y:S04]  /*36de0*/  LDL.LU.64 R106, [R1+0xd48] ;  /* 0x000d4800016a7983 */ /* 0x000ee80000300a00 */
[----:B------:R2:W-:Y:S01]  /*36df0*/  LDGSTS.E [R246+0x27000], desc[UR34][R20.64], !P4 ;  /* 0x2700000014f67fae */ /* 0x0005e2000e1a1022 */
[----:B----4-:R-:W-:-:S03]  /*36e00*/  IMAD.WIDE R6, R91, 0x4, R152 ;  /* 0x000000045b067825 */ /* 0x010fc600078e0298 */
[----:B------:R1:W-:Y:S04]  /*36e10*/  LDGSTS.E [R246+0x27080], desc[UR34][R10.64], !P4 ;  /* 0x270800000af67fae */ /* 0x0003e8000e1a1022 */
[----:B------:R4:W-:Y:S04]  /*36e20*/  STL.64 [R1+0x1198], R6 ;  /* 0x0011980601007387 */ /* 0x0009e80000100a00 */
[----:B------:R1:W-:Y:S01]  /*36e30*/  LDGSTS.E [R246+0x27100], desc[UR34][R8.64], !P4 ;  /* 0x2710000008f67fae */ /* 0x0003e2000e1a1022 */
[----:B--2---:R-:W-:-:S03]  /*36e40*/  IMAD.WIDE R20, R91, 0x4, R26 ;  /* 0x000000045b147825 */ /* 0x004fc600078e021a */
[----:B------:R-:W2:Y:S04]  /*36e50*/  LDL.LU.64 R120, [R1+0xd50] ;  /* 0x000d500001787983 */ /* 0x000ea80000300a00 */
[----:B------:R-:W-:Y:S01]  /*36e60*/  STL.64 [R1+0x11c0], R20 ;  /* 0x0011c01401007387 */ /* 0x000fe20000100a00 */
[----:B-1----:R-:W-:-:S03]  /*36e70*/  IMAD.WIDE R10, R91, 0x4, R122 ;  /* 0x000000045b0a7825 */ /* 0x002fc600078e027a */
[----:B------:R-:W2:Y:S01]  /*36e80*/  LDL.LU.64 R136, [R1+0xd58] ;  /* 0x000d580001887983 */ /* 0x000ea20000300a00 */
[----:B------:R-:W-:-:S03]  /*36e90*/  IMAD.WIDE R8, R91, 0x4, R138 ;  /* 0x000000045b087825 */ /* 0x000fc600078e028a */
[----:B------:R4:W-:Y:S04]  /*36ea0*/  LDGSTS.E [R246+0x27180], desc[UR34][R6.64], !P4 ;  /* 0x2718000006f67fae */ /* 0x0009e8000e1a1022 */
[----:B------:R1:W-:Y:S04]  /*36eb0*/  STL.64 [R1+0x11c8], R10 ;  /* 0x0011c80a01007387 */ /* 0x0003e80000100a00 */
[----:B------:R-:W2:Y:S04]  /*36ec0*/  LDL.LU.64 R152, [R1+0xd60] ;  /* 0x000d600001987983 */ /* 0x000ea80000300a00 */
[----:B------:R1:W-:Y:S04]  /*36ed0*/  STL.64 [R1+0x11d0], R8 ;  /* 0x0011d00801007387 */ /* 0x0003e80000100a00 */
[----:B------:R-:W2:Y:S04]  /*36ee0*/  LDL.LU.64 R122, [R1+0xd68] ;  /* 0x000d6800017a7983 */ /* 0x000ea80000300a00 */
[----:B------:R3:W-:Y:S04]  /*36ef0*/  LDGSTS.E [R246+0x27800], desc[UR34][R20.64], !P3 ;  /* 0x2780000014f67fae */ /* 0x0007e8000d9a1022 */
[----:B------:R-:W-:Y:S01]  /*36f00*/  LDGSTS.E [R246+0x27880], desc[UR34][R10.64], !P3 ;  /* 0x278800000af67fae */ /* 0x000fe2000d9a1022 */
[----:B------:R-:W-:Y:S01]  /*36f10*/  ISETP.GE.U32.AND P2, PT, R234, 0x7fffffbf, PT ;  /* 0x7fffffbfea00780c */ /* 0x000fe20003f46070 */
[----:B----4-:R-:W-:-:S02]  /*36f20*/  IMAD.WIDE R6, R91, 0x4, R154 ;  /* 0x000000045b067825 */ /* 0x010fc400078e029a */
[----:B------:R4:W-:Y:S04]  /*36f30*/  LDGSTS.E [R246+0x27900], desc[UR34][R8.64], !P3 ;  /* 0x2790000008f67fae */ /* 0x0009e8000d9a1022 */
[----:B------:R3:W-:Y:S04]  /*36f40*/  STL.64 [R1+0x11d8], R6 ;  /* 0x0011d80601007387 */ /* 0x0007e80000100a00 */
[----:B-1----:R-:W2:Y:S04]  /*36f50*/  LDL.LU.64 R10, [R1+0xd70] ;  /* 0x000d7000010a7983 */ /* 0x002ea80000300a00 */
[----:B------:R-:W2:Y:S04]  /*36f60*/  LDL.LU.64 R26, [R1+0xd78] ;  /* 0x000d7800011a7983 */ /* 0x000ea80000300a00 */
[----:B------:R-:W2:Y:S04]  /*36f70*/  LDL.LU.64 R138, [R1+0xd80] ;  /* 0x000d8000018a7983 */ /* 0x000ea80000300a00 */
[----:B------:R-:W2:Y:S01]  /*36f80*/  LDL.LU.64 R154, [R1+0xd88] ;  /* 0x000d8800019a7983 */ /* 0x000ea20000300a00 */
[----:B------:R-:W-:-:S03]  /*36f90*/  IMAD.WIDE R22, R91, 0x4, R42 ;  /* 0x000000045b167825 */ /* 0x000fc600078e022a */
[----:B------:R1:W-:Y:S01]  /*36fa0*/  LDGSTS.E [R246+0x27980], desc[UR34][R6.64], !P3 ;  /* 0x2798000006f67fae */ /* 0x0003e2000d9a1022 */
[----:B------:R-:W-:Y:S02]  /*36fb0*/  VIADD R234, R236, 0xffffffda ;  /* 0xffffffdaecea7836 */ /* 0x000fe40000000000 */
[----:B------:R-:W1:Y:S01]  /*36fc0*/  LDC R236, c[0x0][0x3a0] ;  /* 0x0000e800ffec7b82 */ /* 0x000e620000000800 */
[----:B------:R2:W-:Y:S02]  /*36fd0*/  STL.64 [R1+0xd18], R22 ;  /* 0x000d181601007387 */ /* 0x0005e40000100a00 */
[----:B------:R-:W-:Y:S02]  /*36fe0*/  ISETP.GE.U32.AND P1, PT, R234, 0x7fffffbb, PT ;  /* 0x7fffffbbea00780c */ /* 0x000fe40003f26070 */
[----:B------:R2:W-:Y:S01]  /*36ff0*/  LDGSTS.E [R0+0x24200], desc[UR34][R22.64], !P2 ;  /* 0x2420000016007fae */ /* 0x0005e2000d1a1022 */
[----:B---3--:R-:W-:-:S04]  /*37000*/  IMAD.WIDE R20, R91, 0x4, R58 ;  /* 0x000000045b147825 */ /* 0x008fc800078e023a */
[C---:B----4-:R-:W-:Y:S01]  /*37010*/  IMAD.WIDE R8, R91.reuse, 0x4, R74 ;  /* 0x000000045b087825 */ /* 0x050fe200078e024a */
[----:B------:R3:W-:Y:S03]  /*37020*/  STL.64 [R1+0xd20], R20 ;  /* 0x000d201401007387 */ /* 0x0007e60000100a00 */
[C---:B-1----:R-:W-:Y:S01]  /*37030*/  IMAD.WIDE R6, R91.reuse, 0x4, R106 ;  /* 0x000000045b067825 */ /* 0x042fe200078e026a */
[----:B------:R1:W-:Y:S04]  /*37040*/  STL.64 [R1+0xd28], R8 ;  /* 0x000d280801007387 */ /* 0x0003e80000100a00 */
[----:B------:R4:W-:Y:S04]  /*37050*/  STL.64 [R1+0xd30], R6 ;  /* 0x000d300601007387 */ /* 0x0009e80000100a00 */
[----:B------:R-:W2:Y:S04]  /*37060*/  LDL.LU.64 R42, [R1+0xd90] ;  /* 0x000d9000012a7983 */ /* 0x000ea80000300a00 */
[----:B------:R-:W2:Y:S04]  /*37070*/  LDL.LU.64 R58, [R1+0xd98] ;  /* 0x000d9800013a7983 */ /* 0x000ea80000300a00 */
[----:B------:R3:W-:Y:S04]  /*37080*/  LDGSTS.E [R0+0x24280], desc[UR34][R20.64], !P2 ;  /* 0x2428000014007fae */ /* 0x0007e8000d1a1022 */
[----:B------:R-:W2:Y:S02]  /*37090*/  LDL.LU.64 R74, [R1+0xda0] ;  /* 0x000da000014a7983 */ /* 0x000ea40000300a00 */
[----:B--2---:R-:W-:-:S02]  /*370a0*/  IMAD.WIDE R22, R91, 0x4, R120 ;  /* 0x000000045b167825 */ /* 0x004fc400078e0278 */
[----:B------:R1:W-:Y:S02]  /*370b0*/  LDGSTS.E [R0+0x24300], desc[UR34][R8.64], !P2 ;  /* 0x2430000008007fae */ /* 0x0003e4000d1a1022 */
[C---:B---3--:R-:W-:Y:S02]  /*370c0*/  IMAD.WIDE R20, R91.reuse, 0x4, R136 ;  /* 0x000000045b147825 */ /* 0x048fe400078e0288 */
[----:B------:R4:W-:Y:S04]  /*370d0*/  LDGSTS.E [R0+0x24380], desc[UR34][R6.64], !P2 ;  /* 0x2438000006007fae */ /* 0x0009e8000d1a1022 */
[----:B------:R-:W2:Y:S04]  /*370e0*/  LDL.LU.64 R106, [R1+0xda8] ;  /* 0x000da800016a7983 */ /* 0x000ea80000300a00 */
[----:B------:R3:W-:Y:S01]  /*370f0*/  STL.64 [R1+0xf50], R22 ;  /* 0x000f501601007387 */ /* 0x0007e20000100a00 */
[----:B-1----:R-:W-:-:S03]  /*37100*/  IMAD.WIDE R8, R91, 0x4, R152 ;  /* 0x000000045b087825 */ /* 0x002fc600078e0298 */
[----:B------:R1:W-:Y:S04]  /*37110*/  STL.64 [R1+0xd58], R20 ;  /* 0x000d581401007387 */ /* 0x0003e80000100a00 */
[----:B------:R3:W-:Y:S01]  /*37120*/  LDGSTS.E [R0+0x24a00], desc[UR34][R22.64], !P1 ;  /* 0x24a0000016007fae */ /* 0x0007e2000c9a1022 */
[----:B----4-:R-:W-:-:S03]  /*37130*/  IMAD.WIDE R6, R91, 0x4, R122 ;  /* 0x000000045b067825 */ /* 0x010fc600078e027a */
[----:B------:R4:W-:Y:S04]  /*37140*/  STL.64 [R1+0xd60], R8 ;  /* 0x000d600801007387 */ /* 0x0009e80000100a00 */
[----:B------:R1:W-:Y:S04]  /*37150*/  LDGSTS.E [R0+0x24a80], desc[UR34][R20.64], !P1 ;  /* 0x24a8000014007fae */ /* 0x0003e8000c9a1022 */
[----:B------:R1:W-:Y:S04]  /*37160*/  STL.64 [R1+0xd68], R6 ;  /* 0x000d680601007387 */ /* 0x0003e80000100a00 */
[----:B------:R-:W2:Y:S04]  /*37170*/  LDL.LU.64 R122, [R1+0xdb0] ;  /* 0x000db000017a7983 */ /* 0x000ea80000300a00 */
[----:B------:R4:W-:Y:S04]  /*37180*/  LDGSTS.E [R0+0x24b00], desc[UR34][R8.64], !P1 ;  /* 0x24b0000008007fae */ /* 0x0009e8000c9a1022 */
[----:B------:R1:W-:Y:S01]  /*37190*/  LDGSTS.E [R0+0x24b80], desc[UR34][R6.64], !P1 ;  /* 0x24b8000006007fae */ /* 0x0003e2000c9a1022 */
[----:B---3--:R-:W-:-:S04]  /*371a0*/  IMAD.WIDE R22, R91, 0x4, R10 ;  /* 0x000000045b167825 */ /* 0x008fc800078e020a */
[C---:B-1----:R-:W-:Y:S01]  /*371b0*/  IMAD.WIDE R20, R91.reuse, 0x4, R26 ;  /* 0x000000045b147825 */ /* 0x042fe200078e021a */
[----:B------:R1:W-:Y:S03]  /*371c0*/  STL.64 [R1+0x1060], R22 ;  /* 0x0010601601007387 */ /* 0x0003e60000100a00 */
[C---:B----4-:R-:W-:Y:S01]  /*371d0*/  IMAD.WIDE R8, R91.reuse, 0x4, R138 ;  /* 0x000000045b087825 */ /* 0x050fe200078e028a */
[----:B------:R-:W3:Y:S04]  /*371e0*/  LDL.LU.64 R10, [R1+0xdb8] ;  /* 0x000db800010a7983 */ /* 0x000ee80000300a00 */
[----:B------:R4:W-:Y:S01]  /*371f0*/  STL.64 [R1+0x1068], R20 ;  /* 0x0010681401007387 */ /* 0x0009e20000100a00 */
[----:B------:R-:W-:-:S03]  /*37200*/  IMAD.WIDE R6, R91, 0x4, R154 ;  /* 0x000000045b067825 */ /* 0x000fc600078e029a */
[----:B------:R-:W3:Y:S04]  /*37210*/  LDL.LU.64 R26, [R1+0xdc0] ;  /* 0x000dc000011a7983 */ /* 0x000ee80000300a00 */
[----:B------:R1:W-:Y:S04]  /*37220*/  STL.64 [R1+0x1070], R8 ;  /* 0x0010700801007387 */ /* 0x0003e80000100a00 */
[----:B------:R-:W3:Y:S04]  /*37230*/  LDL.LU.64 R138, [R1+0xdc8] ;  /* 0x000dc800018a7983 */ /* 0x000ee80000300a00 */
[----:B------:R2:W-:Y:S04]  /*37240*/  STL.64 [R1+0x1078], R6 ;  /* 0x0010780601007387 */ /* 0x0005e80000100a00 */
[----:B------:R-:W3:Y:S01]  /*37250*/  LDL.LU.64 R154, [R1+0xdd0] ;  /* 0x000dd000019a7983 */ /* 0x000ee20000300a00 */
[----:B------:R-:W-:-:S02]  /*37260*/  VIADD R234, R235, 0xffffffd6 ;  /* 0xffffffd6ebea7836 */ /* 0x000fc40000000000 */
[----:B------:R-:W1:Y:S03]  /*37270*/  LDC R235, c[0x0][0x3a0] ;  /* 0x0000e800ffeb7b82 */ /* 0x000e660000000800 */
[----:B------:R-:W-:Y:S01]  /*37280*/  ISETP.GE.U32.AND P6, PT, R234, 0x7fffffb7, PT ;  /* 0x7fffffb7ea00780c */ /* 0x000fe20003fc6070 */
[----:B------:R-:W-:-:S04]  /*37290*/  VIADD R234, R237, 0xffffffd2 ;  /* 0xffffffd2edea7836 */ /* 0x000fc80000000000 */
[----:B------:R-:W1:Y:S01]  /*372a0*/  LDC R237, c[0x0][0x3a0] ;  /* 0x0000e800ffed7b82 */ /* 0x000e620000000800 */
[----:B------:R-:W-:-:S07]  /*372b0*/  ISETP.GE.U32.AND P5, PT, R234, 0x7fffffb3, PT ;  /* 0x7fffffb3ea00780c */ /* 0x000fce0003fa6070 */
[----:B------:R1:W-:Y:S04]  /*372c0*/  LDGSTS.E [R0+0x25200], desc[UR34][R22.64], !P6 ;  /* 0x2520000016007fae */ /* 0x0003e8000f1a1022 */
[----:B------:R4:W-:Y:S04]  /*372d0*/  LDGSTS.E [R0+0x25280], desc[UR34][R20.64], !P6 ;  /* 0x2528000014007fae */ /* 0x0009e8000f1a1022 */
[----:B------:R1:W-:Y:S01]  /*372e0*/  LDGSTS.E [R0+0x25300], desc[UR34][R8.64], !P6 ;  /* 0x2530000008007fae */ /* 0x0003e2000f1a1022 */
[----:B------:R-:W-:Y:S02]  /*372f0*/  VIADD R234, R236, 0xffffffce ;  /* 0xffffffceecea7836 */ /* 0x000fe40000000000 */
[----:B------:R-:W1:Y:S01]  /*37300*/  LDC R236, c[0x0][0x3a0] ;  /* 0x0000e800ffec7b82 */ /* 0x000e620000000800 */
[----:B------:R2:W-:Y:S02]  /*37310*/  LDGSTS.E [R0+0x25380], desc[UR34][R6.64], !P6 ;  /* 0x2538000006007fae */ /* 0x0005e4000f1a1022 */
[----:B------:R-:W-:Y:S01]  /*37320*/  ISETP.GE.U32.AND P4, PT, R234, 0x7fffffaf, PT ;  /* 0x7fffffafea00780c */ /* 0x000fe20003f86070 */
[----:B-1----:R-:W-:-:S04]  /*37330*/  IMAD.WIDE R22, R91, 0x4, R42 ;  /* 0x000000045b167825 */ /* 0x002fc800078e022a */
[C---:B----4-:R-:W-:Y:S01]  /*37340*/  IMAD.WIDE R20, R91.reuse, 0x4, R58 ;  /* 0x000000045b147825 */ /* 0x050fe200078e023a */
[----:B------:R-:W-:Y:S04]  /*37350*/  STL.64 [R1+0x10a0], R22 ;  /* 0x0010a01601007387 */ /* 0x000fe80000100a00 */
[----:B------:R-:W4:Y:S01]  /*37360*/  LDL.LU.64 R136, [R1+0xdd8] ;  /* 0x000dd80001887983 */ /* 0x000f220000300a00 */
[----:B------:R-:W-:-:S03]  /*37370*/  IMAD.WIDE R8, R91, 0x4, R74 ;  /* 0x000000045b087825 */ /* 0x000fc600078e024a */
[----:B------:R1:W-:Y:S04]  /*37380*/  STL.64 [R1+0x10a8], R20 ;  /* 0x0010a81401007387 */ /* 0x0003e80000100a00 */
[----:B------:R-:W4:Y:S04]  /*37390*/  LDL.LU.64 R42, [R1+0xde0] ;  /* 0x000de000012a7983 */ /* 0x000f280000300a00 */
[----:B------:R1:W-:Y:S01]  /*373a0*/  STL.64 [R1+0x10b0], R8 ;  /* 0x0010b00801007387 */ /* 0x0003e20000100a00 */
[----:B--2---:R-:W-:-:S03]  /*373b0*/  IMAD.WIDE R6, R91, 0x4, R106 ;  /* 0x000000045b067825 */ /* 0x004fc600078e026a */
[----:B------:R-:W2:Y:S04]  /*373c0*/  LDL.LU.64 R58, [R1+0xde8] ;  /* 0x000de800013a7983 */ /* 0x000ea80000300a00 */
[----:B------:R-:W-:Y:S04]  /*373d0*/  LDGSTS.E [R0+0x25a00], desc[UR34][R22.64], !P5 ;  /* 0x25a0000016007fae */ /* 0x000fe8000e9a1022 */
[----:B------:R1:W-:Y:S04]  /*373e0*/  LDGSTS.E [R0+0x25a80], desc[UR34][R20.64], !P5 ;  /* 0x25a8000014007fae */ /* 0x0003e8000e9a1022 */
[----:B------:R1:W-:Y:S04]  /*373f0*/  STL.64 [R1+0x10b8], R6 ;  /* 0x0010b80601007387 */ /* 0x0003e80000100a00 */
[----:B------:R-:W2:Y:S04]  /*37400*/  LDL.LU.64 R152, [R1+0xdf0] ;  /* 0x000df00001987983 */ /* 0x000ea80000300a00 */
[----:B------:R-:W2:Y:S04]  /*37410*/  LDL.LU.64 R74, [R1+0xdf8] ;  /* 0x000df800014a7983 */ /* 0x000ea80000300a00 */
[----:B------:R-:W2:Y:S01]  /*37420*/  LDL.LU.64 R106, [R1+0xe00] ;  /* 0x000e0000016a7983 */ /* 0x000ea20000300a00 */
[----:B-1----:R-:W-:-:S03]  /*37430*/  IMAD.WIDE R20, R91, 0x4, R122 ;  /* 0x000000045b147825 */ /* 0x002fc600078e027a */
[----:B------:R1:W-:Y:S04]  /*37440*/  LDGSTS.E [R0+0x25b00], desc[UR34][R8.64], !P5 ;  /* 0x25b0000008007fae */ /* 0x0003e8000e9a1022 */
[----:B------:R-:W-:Y:S04]  /*37450*/  STL.64 [R1+0x10e0], R20 ;  /* 0x0010e01401007387 */ /* 0x000fe80000100a00 */
[----:B------:R-:W2:Y:S04]  /*37460*/  LDL.LU.64 R122, [R1+0xe08] ;  /* 0x000e0800017a7983 */ /* 0x000ea80000300a00 */
[----:B------:R1:W-:Y:S04]  /*37470*/  LDGSTS.E [R0+0x25b80], desc[UR34][R6.64], !P5 ;  /* 0x25b8000006007fae */ /* 0x0003e8000e9a1022 */
[----:B------:R4:W-:Y:S01]  /*37480*/  LDGSTS.E [R0+0x26200], desc[UR34][R20.64], !P4 ;  /* 0x2620000014007fae */ /* 0x0009e2000e1a1022 */
[----:B---3--:R-:W-:-:S04]  /*37490*/  IMAD.WIDE R10, R91, 0x4, R10 ;  /* 0x000000045b0a7825 */ /* 0x008fc800078e020a */
[C---:B-1----:R-:W-:Y:S01]  /*374a0*/  IMAD.WIDE R8, R91.reuse, 0x4, R26 ;  /* 0x000000045b087825 */ /* 0x042fe200078e021a */
[----:B------:R1:W-:Y:S03]  /*374b0*/  STL.64 [R1+0x10e8], R10 ;  /* 0x0010e80a01007387 */ /* 0x0003e60000100a00 */
[C---:B------:R-:W-:Y:S01]  /*374c0*/  IMAD.WIDE R6, R91.reuse, 0x4, R138 ;  /* 0x000000045b067825 */ /* 0x040fe200078e028a */
[----:B------:R3:W-:Y:S04]  /*374d0*/  STL.64 [R1+0x10f0], R8 ;  /* 0x0010f00801007387 */ /* 0x0007e80000100a00 */
[----:B------:R-:W-:Y:S04]  /*374e0*/  LDGSTS.E [R0+0x26280], desc[UR34][R10.64], !P4 ;  /* 0x262800000a007fae */ /* 0x000fe8000e1a1022 */
[----:B------:R2:W-:Y:S01]  /*374f0*/  STL.64 [R1+0x10f8], R6 ;  /* 0x0010f80601007387 */ /* 0x0005e20000100a00 */
[----:B------:R-:W-:-:S03]  /*37500*/  IMAD.WIDE R22, R91, 0x4, R154 ;  /* 0x000000045b167825 */ /* 0x000fc600078e029a */
[----:B------:R3:W-:Y:S04]  /*37510*/  LDGSTS.E [R0+0x26300], desc[UR34][R8.64], !P4 ;  /* 0x2630000008007fae */ /* 0x0007e8000e1a1022 */
[----:B-1----:R-:W2:Y:S04]  /*37520*/  LDL.LU.64 R10, [R1+0xe10] ;  /* 0x000e1000010a7983 */ /* 0x002ea80000300a00 */
[----:B------:R-:W2:Y:S04]  /*37530*/  LDL.LU.64 R26, [R1+0xe18] ;  /* 0x000e1800011a7983 */ /* 0x000ea80000300a00 */
[----:B------:R-:W2:Y:S04]  /*37540*/  LDL.LU.64 R138, [R1+0xe20] ;  /* 0x000e2000018a7983 */ /* 0x000ea80000300a00 */
[----:B------:R1:W-:Y:S04]  /*37550*/  STL.64 [R1+0x1120], R22 ;  /* 0x0011201601007387 */ /* 0x0003e80000100a00 */
[----:B------:R-:W2:Y:S01]  /*37560*/  LDL.LU.64 R154, [R1+0xe28] ;  /* 0x000e2800019a7983 */ /* 0x000ea20000300a00 */
[----:B------:R-:W-:-:S02]  /*37570*/  VIADD R234, R235, 0xffffffca ;  /* 0xffffffcaebea7836 */ /* 0x000fc40000000000 */
[----:B------:R-:W1:Y:S01]  /*37580*/  LDC R235, c[0x0][0x3a0] ;  /* 0x0000e800ffeb7b82 */ /* 0x000e620000000800 */
[----:B------:R2:W-:Y:S02]  /*37590*/  LDGSTS.E [R0+0x26380], desc[UR34][R6.64], !P4 ;  /* 0x2638000006007fae */ /* 0x0005e4000e1a1022 */
[----:B------:R-:W-:Y:S01]  /*375a0*/  ISETP.GE.U32.AND P3, PT, R234, 0x7fffffab, PT ;  /* 0x7fffffabea00780c */ /* 0x000fe20003f66070 */
[----:B------:R-:W-:-:S04]  /*375b0*/  VIADD R234, R237, 0xffffffc6 ;  /* 0xffffffc6edea7836 */ /* 0x000fc80000000000 */
[----:B------:R-:W1:Y:S01]  /*375c0*/  LDC R237, c[0x0][0x3a0] ;  /* 0x0000e800ffed7b82 */ /* 0x000e620000000800 */
[----:B------:R-:W-:-:S07]  /*375d0*/  ISETP.GE.U32.AND P2, PT, R234, 0x7fffffa7, PT ;  /* 0x7fffffa7ea00780c */ /* 0x000fce0003f46070 */
[----:B------:R1:W-:Y:S01]  /*375e0*/  LDGSTS.E [R0+0x26a00], desc[UR34][R22.64], !P3 ;  /* 0x26a0000016007fae */ /* 0x0003e2000d9a1022 */
[----:B----4-:R-:W-:-:S04]  /*375f0*/  IMAD.WIDE R20, R91, 0x4, R136 ;  /* 0x000000045b147825 */ /* 0x010fc800078e0288 */
[C---:B---3--:R-:W-:Y:S01]  /*37600*/  IMAD.WIDE R8, R91.reuse, 0x4, R42 ;  /* 0x000000045b087825 */ /* 0x048fe200078e022a */
[----:B------:R3:W-:Y:S04]  /*37610*/  STL.64 [R1+0x1128], R20 ;  /* 0x0011281401007387 */ /* 0x0007e80000100a00 */
[----:B------:R4:W-:Y:S01]  /*37620*/  STL.64 [R1+0x1130], R8 ;  /* 0x0011300801007387 */ /* 0x0009e20000100a00 */
[----:B--2---:R-:W-:-:S03]  /*37630*/  IMAD.WIDE R6, R91, 0x4, R58 ;  /* 0x000000045b067825 */ /* 0x004fc600078e023a */
[----:B------:R3:W-:Y:S04]  /*37640*/  LDGSTS.E [R0+0x26a80], desc[UR34][R20.64], !P3 ;  /* 0x26a8000014007fae */ /* 0x0007e8000d9a1022 */
[----:B------:R2:W-:Y:S04]  /*37650*/  STL.64 [R1+0x1138], R6 ;  /* 0x0011380601007387 */ /* 0x0005e80000100a00 */
[----:B------:R-:W2:Y:S04]  /*37660*/  LDL.LU.64 R42, [R1+0xe30] ;  /* 0x000e3000012a7983 */ /* 0x000ea80000300a00 */
[----:B------:R4:W-:Y:S01]  /*37670*/  LDGSTS.E [R0+0x26b00], desc[UR34][R8.64], !P3 ;  /* 0x26b0000008007fae */ /* 0x0009e2000d9a1022 */
[----:B-1----:R-:W-:-:S03]  /*37680*/  IMAD.WIDE R22, R91, 0x4, R152 ;  /* 0x000000045b167825 */ /* 0x002fc600078e0298 */
[----:B------:R2:W-:Y:S01]  /*37690*/  LDGSTS.E [R0+0x26b80], desc[UR34][R6.64], !P3 ;  /* 0x26b8000006007fae */ /* 0x0005e2000d9a1022 */
[----:B---3--:R-:W-:-:S03]  /*376a0*/  IMAD.WIDE R20, R91, 0x4, R74 ;  /* 0x000000045b147825 */ /* 0x008fc600078e024a */
[----:B------:R-:W3:Y:S01]  /*376b0*/  LDL.LU.64 R58, [R1+0xe38] ;  /* 0x000e3800013a7983 */ /* 0x000ee20000300a00 */
[----:B----4-:R-:W-:-:S03]  /*376c0*/  IMAD.WIDE R8, R91, 0x4, R106 ;  /* 0x000000045b087825 */ /* 0x010fc600078e026a */
[----:B------:R-:W-:Y:S04]  /*376d0*/  STL.64 [R1+0x1160], R22 ;  /* 0x0011601601007387 */ /* 0x000fe80000100a00 */
[----:B------:R-:W4:Y:S04]  /*376e0*/  LDL.LU.64 R136, [R1+0xe40] ;  /* 0x000e400001887983 */ /* 0x000f280000300a00 */
[----:B------:R1:W-:Y:S01]  /*376f0*/  STL.64 [R1+0x1168], R20 ;  /* 0x0011681401007387 */ /* 0x0003e20000100a00 */
[----:B--2---:R-:W-:-:S03]  /*37700*/  IMAD.WIDE R6, R91, 0x4, R122 ;  /* 0x000000045b067825 */ /* 0x004fc600078e027a */
[----:B------:R-:W2:Y:S04]  /*37710*/  LDL.LU.64 R74, [R1+0xe48] ;  /* 0x000e4800014a7983 */ /* 0x000ea80000300a00 */
[----:B------:R1:W-:Y:S04]  /*37720*/  STL.64 [R1+0x1170], R8 ;  /* 0x0011700801007387 */ /* 0x0003e80000100a00 */
[----:B------:R1:W-:Y:S04]  /*37730*/  STL.64 [R1+0x1178], R6 ;  /* 0x0011780601007387 */ /* 0x0003e80000100a00 */
[----:B------:R-:W-:Y:S04]  /*37740*/  LDGSTS.E [R0+0x27200], desc[UR34][R22.64], !P2 ;  /* 0x2720000016007fae */ /* 0x000fe8000d1a1022 */
[----:B------:R-:W2:Y:S04]  /*37750*/  LDL.LU.64 R106, [R1+0xe50] ;  /* 0x000e5000016a7983 */ /* 0x000ea80000300a00 */
[----:B------:R1:W-:Y:S04]  /*37760*/  LDGSTS.E [R0+0x27280], desc[UR34][R20.64], !P2 ;  /* 0x2728000014007fae */ /* 0x0003e8000d1a1022 */
[----:B------:R1:W-:Y:S04]  /*37770*/  LDGSTS.E [R0+0x27300], desc[UR34][R8.64], !P2 ;  /* 0x2730000008007fae */ /* 0x0003e8000d1a1022 */
[----:B------:R-:W2:Y:S04]  /*37780*/  LDL.LU.64 R122, [R1+0xe58] ;  /* 0x000e5800017a7983 */ /* 0x000ea80000300a00 */
[----:B------:R1:W-:Y:S02]  /*37790*/  LDGSTS.E [R0+0x27380], desc[UR34][R6.64], !P2 ;  /* 0x2738000006007fae */ /* 0x0003e4000d1a1022 */
[----:B-1----:R-:W-:-:S04]  /*377a0*/  IMAD.WIDE R20, R91, 0x4, R10 ;  /* 0x000000045b147825 */ /* 0x002fc800078e020a */
[C---:B------:R-:W-:Y:S01]  /*377b0*/  IMAD.WIDE R10, R91.reuse, 0x4, R26 ;  /* 0x000000045b0a7825 */ /* 0x040fe200078e021a */
[----:B------:R1:W-:Y:S03]  /*377c0*/  STL.64 [R1+0x11a0], R20 ;  /* 0x0011a01401007387 */ /* 0x0003e60000100a00 */
[C---:B------:R-:W-:Y:S02]  /*377d0*/  IMAD.WIDE R8, R91.reuse, 0x4, R138 ;  /* 0x000000045b087825 */ /* 0x040fe400078e028a */
[----:B------:R-:W2:Y:S04]  /*377e0*/  LDL.LU.64 R138, [R1+0xe60] ;  /* 0x000e6000018a7983 */ /* 0x000ea80000300a00 */
[----:B------:R3:W-:Y:S01]  /*377f0*/  STL.64 [R1+0x11a8], R10 ;  /* 0x0011a80a01007387 */ /* 0x0007e20000100a00 */
[----:B------:R-:W-:-:S03]  /*37800*/  IMAD.WIDE R6, R91, 0x4, R154 ;  /* 0x000000045b067825 */ /* 0x000fc600078e029a */
[----:B------:R-:W2:Y:S01]  /*37810*/  LDL.LU.64 R154, [R1+0xe68] ;  /* 0x000e6800019a7983 */ /* 0x000ea20000300a00 */
[----:B------:R-:W-:-:S03]  /*37820*/  VIADD R234, R236, 0xffffffc2 ;  /* 0xffffffc2ecea7836 */ /* 0x000fc60000000000 */
[----:B------:R4:W-:Y:S01]  /*37830*/  STL.64 [R1+0x11b0], R8 ;  /* 0x0011b00801007387 */ /* 0x0009e20000100a00 */
[----:B------:R-:W1:Y:S01]  /*37840*/  LDC R236, c[0x0][0x3a0] ;  /* 0x0000e800ffec7b82 */ /* 0x000e620000000800 */
[----:B------:R-:W-:Y:S01]  /*37850*/  ISETP.GE.U32.AND P1, PT, R234, 0x7fffffa3, PT ;  /* 0x7fffffa3ea00780c */ /* 0x000fe20003f26070 */
[----:B------:R-:W-:Y:S01]  /*37860*/  VIADD R234, R235, 0xffffffdd ;  /* 0xffffffddebea7836 */ /* 0x000fe20000000000 */
[----:B------:R2:W-:Y:S04]  /*37870*/  STL.64 [R1+0x11b8], R6 ;  /* 0x0011b80601007387 */ /* 0x0005e80000100a00 */
[----:B------:R-:W-:Y:S01]  /*37880*/  ISETP.GE.U32.AND P6, PT, R234, 0x7fffffbe, PT ;  /* 0x7fffffbeea00780c */ /* 0x000fe20003fc6070 */
[----:B------:R-:W2:Y:S01]  /*37890*/  LDL.LU.64 R152, [R1+0xe70] ;  /* 0x000e700001987983 */ /* 0x000ea20000300a00 */
[----:B------:R-:W1:Y:S03]  /*378a0*/  LDC R235, c[0x0][0x3a0] ;  /* 0x0000e800ffeb7b82 */ /* 0x000e660000000800 */
[----:B------:R-:W2:Y:S04]  /*378b0*/  LDL.LU.64 R26, [R1+0xe78] ;  /* 0x000e7800011a7983 */ /* 0x000ea80000300a00 */
[----:B------:R1:W-:Y:S04]  /*378c0*/  LDGSTS.E [R0+0x27a00], desc[UR34][R20.64], !P1 ;  /* 0x27a0000014007fae */ /* 0x0003e8000c9a1022 */
[----:B------:R3:W-:Y:S04]  /*378d0*/  LDGSTS.E [R0+0x27a80], desc[UR34][R10.64], !P1 ;  /* 0x27a800000a007fae */ /* 0x0007e8000c9a1022 */
[----:B------:R4:W-:Y:S04]  /*378e0*/  LDGSTS.E [R0+0x27b00], desc[UR34][R8.64], !P1 ;  /* 0x27b0000008007fae */ /* 0x0009e8000c9a1022 */
[----:B------:R2:W-:Y:S01]  /*378f0*/  LDGSTS.E [R0+0x27b80], desc[UR34][R6.64], !P1 ;  /* 0x27b8000006007fae */ /* 0x0005e2000c9a1022 */
[----:B-1----:R-:W-:-:S05]  /*37900*/  IMAD.WIDE R20, R91, 0x4, R42 ;  /* 0x000000045b147825 */ /* 0x002fca00078e022a */
[----:B------:R-:W-:Y:S04]  /*37910*/  STL.64 [R1+0xc68], R20 ;  /* 0x000c681401007387 */ /* 0x000fe80000100a00 */
[----:B------:R-:W2:Y:S01]  /*37920*/  LDL.LU.64 R42, [R1+0xe80] ;  /* 0x000e8000012a7983 */ /* 0x000ea20000300a00 */
[----:B---3--:R-:W-:-:S03]  /*37930*/  IMAD.WIDE R10, R91, 0x4, R58 ;  /* 0x000000045b0a7825 */ /* 0x008fc600078e023a */
[----:B------:R1:W-:Y:S04]  /*37940*/  LDGSTS.E [R244+0x24400], desc[UR34][R20.64], !P6 ;  /* 0x2440000014f47fae */ /* 0x0003e8000f1a1022 */
[----:B------:R3:W-:Y:S01]  /*37950*/  STL.64 [R1+0xce0], R10 ;  /* 0x000ce00a01007387 */ /* 0x0007e20000100a00 */
[----:B----4-:R-:W-:-:S03]  /*37960*/  IMAD.WIDE R8, R91, 0x4, R136 ;  /* 0x000000045b087825 */ /* 0x010fc600078e0288 */
[----:B------:R-:W4:Y:S01]  /*37970*/  LDL.LU.64 R58, [R1+0xe88] ;  /* 0x000e8800013a7983 */ /* 0x000f220000300a00 */
[----:B--2---:R-:W-:-:S03]  /*37980*/  IMAD.WIDE R6, R91, 0x4, R74 ;  /* 0x000000045b067825 */ /* 0x004fc600078e024a */
[----:B------:R2:W-:Y:S04]  /*37990*/  STL.64 [R1+0xce8], R8 ;  /* 0x000ce80801007387 */ /* 0x0005e80000100a00 */
[----:B------:R1:W-:Y:S04]  /*379a0*/  STL.64 [R1+0xcf0], R6 ;  /* 0x000cf00601007387 */ /* 0x0003e80000100a00 */
[----:B------:R-:W-:Y:S04]  /*379b0*/  LDGSTS.E [R244+0x24480], desc[UR34][R10.64], !P6 ;  /* 0x244800000af47fae */ /* 0x000fe8000f1a1022 */
[----:B------:R-:W4:Y:S01]  /*379c0*/  LDL.LU.64 R136, [R1+0xe90] ;  /* 0x000e900001887983 */ /* 0x000f220000300a00 */
[----:B------:R-:W-:-:S03]  /*379d0*/  IMAD.WIDE R22, R91, 0x4, R106 ;  /* 0x000000045b167825 */ /* 0x000fc600078e026a */
[----:B------:R2:W-:Y:S04]  /*379e0*/  LDGSTS.E [R244+0x24500], desc[UR34][R8.64], !P6 ;  /* 0x2450000008f47fae */ /* 0x0005e8000f1a1022 */
[----:B---3--:R-:W3:Y:S04]  /*379f0*/  LDL.LU.64 R10, [R1+0xe98] ;  /* 0x000e9800010a7983 */ /* 0x008ee80000300a00 */
[----:B------:R2:W-:Y:S01]  /*37a00*/  STL.64 [R1+0xd38], R22 ;  /* 0x000d381601007387 */ /* 0x0005e20000100a00 */
[----:B-1----:R-:W-:-:S03]  /*37a10*/  IMAD.WIDE R20, R91, 0x4, R122 ;  /* 0x000000045b147825 */ /* 0x002fc600078e027a */
[----:B------:R-:W3:Y:S04]  /*37a20*/  LDL.LU.64 R74, [R1+0xea0] ;  /* 0x000ea000014a7983 */ /* 0x000ee80000300a00 */
[----:B------:R1:W-:Y:S04]  /*37a30*/  LDGSTS.E [R244+0x24580], desc[UR34][R6.64], !P6 ;  /* 0x2458000006f47fae */ /* 0x0003e8000f1a1022 */
[----:B------:R1:W-:Y:S04]  /*37a40*/  STL.64 [R1+0xd40], R20 ;  /* 0x000d401401007387 */ /* 0x0003e80000100a00 */
[----:B------:R-:W3:Y:S01]  /*37a50*/  LDL.LU.64 R106, [R1+0xea8] ;  /* 0x000ea800016a7983 */ /* 0x000ee20000300a00 */
[----:B--2---:R-:W-:-:S04]  /*37a60*/  IMAD.WIDE R8, R91, 0x4, R138 ;  /* 0x000000045b087825 */ /* 0x004fc800078e028a */
[----:B-1----:R-:W-:Y:S01]  /*37a70*/  IMAD.WIDE R6, R91, 0x4, R154 ;  /* 0x000000045b067825 */ /* 0x002fe200078e029a */
[----:B------:R1:W-:Y:S04]  /*37a80*/  STL.64 [R1+0xd48], R8 ;  /* 0x000d480801007387 */ /* 0x0003e80000100a00 */
[----:B------:R4:W-:Y:S04]  /*37a90*/  STL.64 [R1+0xd50], R6 ;  /* 0x000d500601007387 */ /* 0x0009e80000100a00 */
[----:B------:R-:W2:Y:S04]  /*37aa0*/  LDL.LU.64 R122, [R1+0xeb0] ;  /* 0x000eb000017a7983 */ /* 0x000ea80000300a00 */
[----:B------:R-:W2:Y:S04]  /*37ab0*/  LDL.LU.64 R138, [R1+0xeb8] ;  /* 0x000eb800018a7983 */ /* 0x000ea80000300a00 */
[----:B------:R-:W2:Y:S01]  /*37ac0*/  LDL.LU.64 R154, [R1+0xec0] ;  /* 0x000ec000019a7983 */ /* 0x000ea20000300a00 */
[----:B------:R-:W-:-:S02]  /*37ad0*/  VIADD R234, R237, 0xffffffd9 ;  /* 0xffffffd9edea7836 */ /* 0x000fc40000000000 */
[----:B------:R-:W1:Y:S03]  /*37ae0*/  LDC R237, c[0x0][0x3a0] ;  /* 0x0000e800ffed7b82 */ /* 0x000e660000000800 */
[----:B------:R-:W-:Y:S01]  /*37af0*/  ISETP.GE.U32.AND P5, PT, R234, 0x7fffffba, PT ;  /* 0x7fffffbaea00780c */ /* 0x000fe20003fa6070 */
[----:B------:R-:W-:-:S04]  /*37b00*/  VIADD R234, R236, 0xffffffd5 ;  /* 0xffffffd5ecea7836 */ /* 0x000fc80000000000 */
[----:B------:R-:W1:Y:S01]  /*37b10*/  LDC R236, c[0x0][0x3a0] ;  /* 0x0000e800ffec7b82 */ /* 0x000e620000000800 */
[----:B------:R-:W-:Y:S01]  /*37b20*/  ISETP.GE.U32.AND P4, PT, R234, 0x7fffffb6, PT ;  /* 0x7fffffb6ea00780c */ /* 0x000fe20003f86070 */
[----:B------:R-:W-:-:S06]  /*37b30*/  VIADD R234, R235, 0xffffffd1 ;  /* 0xffffffd1ebea7836 */ /* 0x000fcc0000000000 */
[----:B------:R1:W-:Y:S01]  /*37b40*/  LDGSTS.E [R244+0x24c00], desc[UR34][R22.64], !P5 ;  /* 0x24c0000016f47fae */ /* 0x0003e2000e9a1022 */
[----:B------:R-:W2:Y:S03]  /*37b50*/  LDC R235, c[0x0][0x3a0] ;  /* 0x0000e800ffeb7b82 */ /* 0x000ea60000000800 */
[----:B------:R1:W-:Y:S04]  /*37b60*/  LDGSTS.E [R244+0x24c80], desc[UR34][R20.64], !P5 ;  /* 0x24c8000014f47fae */ /* 0x0003e8000e9a1022 */
[----:B------:R1:W-:Y:S02]  /*37b70*/  LDGSTS.E [R244+0x24d00], desc[UR34][R8.64], !P5 ;  /* 0x24d0000008f47fae */ /* 0x0003e4000e9a1022 */
[----:B-1----:R-:W-:-:S02]  /*37b80*/  IMAD.WIDE R22, R91, 0x4, R152 ;  /* 0x000000045b167825 */ /* 0x002fc400078e0298 */
[----:B------:R4:W-:Y:S02]  /*37b90*/  LDGSTS.E [R244+0x24d80], desc[UR34][R6.64], !P5 ;  /* 0x24d8000006f47fae */ /* 0x0009e4000e9a1022 */
[----:B------:R-:W-:Y:S02]  /*37ba0*/  IMAD.WIDE R20, R91, 0x4, R26 ;  /* 0x000000045b147825 */ /* 0x000fe400078e021a */
[----:B------:R-:W-:Y:S01]  /*37bb0*/  STL.64 [R1+0xd70], R22 ;  /* 0x000d701601007387 */ /* 0x000fe20000100a00 */
[----:B------:R-:W-:-:S03]  /*37bc0*/  ISETP.GE.U32.AND P3, PT, R234, 0x7fffffb2, PT ;  /* 0x7fffffb2ea00780c */ /* 0x000fc60003f66070 */
[----:B------:R1:W-:Y:S04]  /*37bd0*/  STL.64 [R1+0xd78], R20 ;  /* 0x000d781401007387 */ /* 0x0003e80000100a00 */
[----:B------:R-:W-:Y:S04]  /*37be0*/  LDGSTS.E [R244+0x25400], desc[UR34][R22.64], !P4 ;  /* 0x2540000016f47fae */ /* 0x000fe8000e1a1022 */
[----:B------:R1:W-:Y:S01]  /*37bf0*/  LDGSTS.E [R244+0x25480], desc[UR34][R20.64], !P4 ;  /* 0x2548000014f47fae */ /* 0x0003e2000e1a1022 */
[----:B------:R-:W-:-:S05]  /*37c00*/  IMAD.WIDE R8, R91, 0x4, R42 ;  /* 0x000000045b087825 */ /* 0x000fca00078e022a */
[----:B------:R1:W-:Y:S04]  /*37c10*/  STL.64 [R1+0xd80], R8 ;  /* 0x000d800801007387 */ /* 0x0003e80000100a00 */
[----:B------:R-:W2:Y:S01]  /*37c20*/  LDL.LU.64 R152, [R1+0xec8] ;  /* 0x000ec80001987983 */ /* 0x000ea20000300a00 */
[----:B----4-:R-:W-:-:S03]  /*37c30*/  IMAD.WIDE R6, R91, 0x4, R58 ;  /* 0x000000045b067825 */ /* 0x010fc600078e023a */
[----:B------:R4:W-:Y:S04]  /*37c40*/  LDGSTS.E [R244+0x25500], desc[UR34][R8.64], !P4 ;  /* 0x2550000008f47fae */ /* 0x0009e8000e1a1022 */
[----:B------:R1:W-:Y:S04]  /*37c50*/  STL.64 [R1+0xd88], R6 ;  /* 0x000d880601007387 */ /* 0x0003e80000100a00 */
[----:B------:R-:W2:Y:S04]  /*37c60*/  LDL.LU.64 R26, [R1+0xed0] ;  /* 0x000ed000011a7983 */ /* 0x000ea80000300a00 */
[----:B------:R-:W2:Y:S04]  /*37c70*/  LDL.LU.64 R42, [R1+0xed8] ;  /* 0x000ed800012a7983 */ /* 0x000ea80000300a00 */
[----:B------:R-:W2:Y:S01]  /*37c80*/  LDL.LU.64 R58, [R1+0xee0] ;  /* 0x000ee000013a7983 */ /* 0x000ea20000300a00 */
[----:B-1----:R-:W-:-:S03]  /*37c90*/  IMAD.WIDE R20, R91, 0x4, R136 ;  /* 0x000000045b147825 */ /* 0x002fc600078e0288 */
[----:B------:R1:W-:Y:S01]  /*37ca0*/  LDGSTS.E [R244+0x25580], desc[UR34][R6.64], !P4 ;  /* 0x2558000006f47fae */ /* 0x0003e2000e1a1022 */
[----:B---3--:R-:W-:-:S03]  /*37cb0*/  IMAD.WIDE R10, R91, 0x4, R10 ;  /* 0x000000045b0a7825 */ /* 0x008fc600078e020a */
[----:B------:R2:W-:Y:S01]  /*37cc0*/  STL.64 [R1+0xd90], R20 ;  /* 0x000d901401007387 */ /* 0x0005e20000100a00 */
[----:B----4-:R-:W-:-:S03]  /*37cd0*/  IMAD.WIDE R8, R91, 0x4, R74 ;  /* 0x000000045b087825 */ /* 0x010fc600078e024a */
[----:B------:R3:W-:Y:S04]  /*37ce0*/  STL.64 [R1+0xd98], R10 ;  /* 0x000d980a01007387 */ /* 0x0007e80000100a00 */
[----:B------:R4:W-:Y:S04]  /*37cf0*/  STL.64 [R1+0xda0], R8 ;  /* 0x000da00801007387 */ /* 0x0009e80000100a00 */
[----:B------:R-:W2:Y:S01]  /*37d00*/  LDL.LU.64 R74, [R1+0xee8] ;  /* 0x000ee800014a7983 */ /* 0x000ea20000300a00 */
[----:B-1----:R-:W-:-:S03]  /*37d10*/  IMAD.WIDE R6, R91, 0x4, R106 ;  /* 0x000000045b067825 */ /* 0x002fc600078e026a */
[----:B------:R2:W-:Y:S04]  /*37d20*/  LDGSTS.E [R244+0x25c00], desc[UR34][R20.64], !P3 ;  /* 0x25c0000014f47fae */ /* 0x0005e8000d9a1022 */
[----:B------:R3:W-:Y:S04]  /*37d30*/  LDGSTS.E [R244+0x25c80], desc[UR34][R10.64], !P3 ;  /* 0x25c800000af47fae */ /* 0x0007e8000d9a1022 */
[----:B------:R1:W-:Y:S04]  /*37d40*/  STL.64 [R1+0xda8], R6 ;  /* 0x000da80601007387 */ /* 0x0003e80000100a00 */
[----:B------:R4:W-:Y:S04]  /*37d50*/  LDGSTS.E [R244+0x25d00], desc[UR34][R8.64], !P3 ;  /* 0x25d0000008f47fae */ /* 0x0009e8000d9a1022 */
[----:B------:R-:W2:Y:S01]  /*37d60*/  LDL.LU.64 R106, [R1+0xef0] ;  /* 0x000ef000016a7983 */ /* 0x000ea20000300a00 */
[----:B------:R-:W-:-:S02]  /*37d70*/  VIADD R234, R237, 0xffffffcd ;  /* 0xffffffcdedea7836 */ /* 0x000fc40000000000 */
[----:B------:R-:W1:Y:S01]  /*37d80*/  LDC R237, c[0x0][0x3a0] ;  /* 0x0000e800ffed7b82 */ /* 0x000e620000000800 */
[----:B------:R1:W-:Y:S01]  /*37d90*/  LDGSTS.E [R244+0x25d80], desc[UR34][R6.64], !P3 ;  /* 0x25d8000006f47fae */ /* 0x0003e2000d9a1022 */
[----:B--2---:R-:W-:-:S04]  /*37da0*/  IMAD.WIDE R20, R91, 0x4, R122 ;  /* 0x000000045b147825 */ /* 0x004fc800078e027a */
[C---:B---3--:R-:W-:Y:S01]  /*37db0*/  IMAD.WIDE R10, R91.reuse, 0x4, R138 ;  /* 0x000000045b0a7825 */ /* 0x048fe200078e028a */
[----:B------:R2:W-:Y:S03]  /*37dc0*/  STL.64 [R1+0xdb0], R20 ;  /* 0x000db01401007387 */ /* 0x0005e60000100a00 */
[----:B----4-:R-:W-:Y:S01]  /*37dd0*/  IMAD.WIDE R8, R91, 0x4, R154 ;  /* 0x000000045b087825 */ /* 0x010fe200078e029a */
[----:B------:R-:W3:Y:S04]  /*37de0*/  LDL.LU.64 R122, [R1+0xef8] ;  /* 0x000ef800017a7983 */ /* 0x000ee80000300a00 */
[----:B------:R-:W-:Y:S04]  /*37df0*/  STL.64 [R1+0xdb8], R10 ;  /* 0x000db80a01007387 */ /* 0x000fe80000100a00 */
[----:B------:R-:W4:Y:S04]  /*37e00*/  LDL.LU.64 R138, [R1+0xf00] ;  /* 0x000f0000018a7983 */ /* 0x000f280000300a00 */
[----:B------:R1:W-:Y:S04]  /*37e10*/  STL.64 [R1+0xdc0], R8 ;  /* 0x000dc00801007387 */ /* 0x0003e80000100a00 */
[----:B------:R-:W4:Y:S01]  /*37e20*/  LDL.LU.64 R154, [R1+0xf08] ;  /* 0x000f0800019a7983 */ /* 0x000f220000300a00 */
[----:B------:R-:W-:Y:S01]  /*37e30*/  ISETP.GE.U32.AND P2, PT, R234, 0x7fffffae, PT ;  /* 0x7fffffaeea00780c */ /* 0x000fe20003f46070 */
[----:B------:R-:W-:-:S02]  /*37e40*/  VIADD R234, R236, 0xffffffc9 ;  /* 0xffffffc9ecea7836 */ /* 0x000fc40000000000 */
[----:B------:R-:W1:Y:S03]  /*37e50*/  LDC R236, c[0x0][0x3a0] ;  /* 0x0000e800ffec7b82 */ /* 0x000e660000000800 */
[----:B------:R-:W-:-:S07]  /*37e60*/  ISETP.GE.U32.AND P1, PT, R234, 0x7fffffaa, PT ;  /* 0x7fffffaaea00780c */ /* 0x000fce0003f26070 */
[----:B------:R2:W-:Y:S04]  /*37e70*/  LDGSTS.E [R244+0x26400], desc[UR34][R20.64], !P2 ;  /* 0x2640000014f47fae */ /* 0x0005e8000d1a1022 */
[----:B------:R-:W-:Y:S04]  /*37e80*/  LDGSTS.E [R244+0x26480], desc[UR34][R10.64], !P2 ;  /* 0x264800000af47fae */ /* 0x000fe8000d1a1022 */
[----:B------:R1:W-:Y:S02]  /*37e90*/  LDGSTS.E [R244+0x26500], desc[UR34][R8.64], !P2 ;  /* 0x2650000008f47fae */ /* 0x0003e4000d1a1022 */
[----:B-1----:R-:W-:-:S05]  /*37ea0*/  IMAD.WIDE R6, R91, 0x4, R152 ;  /* 0x000000045b067825 */ /* 0x002fca00078e0298 */
[----:B------:R1:W-:Y:S04]  /*37eb0*/  STL.64 [R1+0xdc8], R6 ;  /* 0x000dc80601007387 */ /* 0x0003e80000100a00 */
[----:B------:R-:W4:Y:S01]  /*37ec0*/  LDL.LU.64 R120, [R1+0xf10] ;  /* 0x000f100001787983 */ /* 0x000f220000300a00 */
[----:B------:R-:W-:-:S03]  /*37ed0*/  IMAD.WIDE R22, R91, 0x4, R26 ;  /* 0x000000045b167825 */ /* 0x000fc600078e021a */
[----:B------:R1:W-:Y:S01]  /*37ee0*/  LDGSTS.E [R244+0x26580], desc[UR34][R6.64], !P2 ;  /* 0x2658000006f47fae */ /* 0x0003e2000d1a1022 */
[----:B--2---:R-:W-:-:S03]  /*37ef0*/  IMAD.WIDE R20, R91, 0x4, R42 ;  /* 0x000000045b147825 */ /* 0x004fc600078e022a */
[----:B------:R2:W-:Y:S01]  /*37f00*/  STL.64 [R1+0xdd0], R22 ;  /* 0x000dd01601007387 */ /* 0x0005e20000100a00 */
[----:B------:R-:W-:-:S03]  /*37f10*/  IMAD.WIDE R8, R91, 0x4, R58 ;  /* 0x000000045b087825 */ /* 0x000fc600078e023a */
[----:B------:R-:W4:Y:S04]  /*37f20*/  LDL.LU.64 R136, [R1+0xf18] ;  /* 0x000f180001887983 */ /* 0x000f280000300a00 */
[----:B------:R3:W-:Y:S04]  /*37f30*/  STL.64 [R1+0xdd8], R20 ;  /* 0x000dd81401007387 */ /* 0x0007e80000100a00 */
[----:B------:R-:W4:Y:S04]  /*37f40*/  LDL.LU.64 R10, [R1+0xf20] ;  /* 0x000f2000010a7983 */ /* 0x000f280000300a00 */
[----:B------:R4:W-:Y:S04]  /*37f50*/  STL.64 [R1+0xde0], R8 ;  /* 0x000de00801007387 */ /* 0x0009e80000100a00 */
[----:B------:R-:W4:Y:S04]  /*37f60*/  LDL.LU.64 R152, [R1+0xf28] ;  /* 0x000f280001987983 */ /* 0x000f280000300a00 */
[----:B------:R2:W-:Y:S04]  /*37f70*/  LDGSTS.E [R244+0x26c00], desc[UR34][R22.64], !P1 ;  /* 0x26c0000016f47fae */ /* 0x0005e8000c9a1022 */
[----:B------:R3:W-:Y:S01]  /*37f80*/  LDGSTS.E [R244+0x26c80], desc[UR34][R20.64], !P1 ;  /* 0x26c8000014f47fae */ /* 0x0007e2000c9a1022 */
[----:B-1----:R-:W-:-:S03]  /*37f90*/  IMAD.WIDE R6, R91, 0x4, R74 ;  /* 0x000000045b067825 */ /* 0x002fc600078e024a */
[----:B------:R4:W-:Y:S04]  /*37fa0*/  LDGSTS.E [R244+0x26d00], desc[UR34][R8.64], !P1 ;  /* 0x26d0000008f47fae */ /* 0x0009e8000c9a1022 */
[----:B------:R1:W-:Y:S04]  /*37fb0*/  STL.64 [R1+0xde8], R6 ;  /* 0x000de80601007387 */ /* 0x0003e80000100a00 */
[----:B------:R-:W4:Y:S04]  /*37fc0*/  LDL.LU.64 R26, [R1+0xf30] ;  /* 0x000f3000011a7983 */ /* 0x000f280000300a00 */
[----:B------:R-:W4:Y:S04]  /*37fd0*/  LDL.LU.64 R42, [R1+0xf38] ;  /* 0x000f3800012a7983 */ /* 0x000f280000300a00 */
[----:B------:R-:W4:Y:S04]  /*37fe0*/  LDL.LU.64 R58, [R1+0xf40] ;  /* 0x000f4000013a7983 */ /* 0x000f280000300a00 */
[----:B------:R-:W4:Y:S01]  /*37ff0*/  LDL.LU.64 R74, [R1+0xf48] ;  /* 0x000f4800014a7983 */ /* 0x000f220000300a00 */
[----:B--2---:R-:W-:-:S03]  /*38000*/  IMAD.WIDE R22, R91, 0x4, R106 ;  /* 0x000000045b167825 */ /* 0x004fc600078e026a */
[----:B------:R1:W-:Y:S04]  /*38010*/  LDGSTS.E [R244+0x26d80], desc[UR34][R6.64], !P1 ;  /* 0x26d8000006f47fae */ /* 0x0003e8000c9a1022 */
[----:B------:R-:W-:Y:S01]  /*38020*/  STL.64 [R1+0xdf0], R22 ;  /* 0x000df01601007387 */ /* 0x000fe20000100a00 */
[----:B---3--:R-:W-:-:S04]  /*38030*/  IMAD.WIDE R20, R91, 0x4, R122 ;  /* 0x000000045b147825 */ /* 0x008fc800078e027a */
[C---:B----4-:R-:W-:Y:S01]  /*38040*/  IMAD.WIDE R8, R91.reuse, 0x4, R138 ;  /* 0x000000045b087825 */ /* 0x050fe200078e028a */
[----:B------:R-:W-:Y:S03]  /*38050*/  STL.64 [R1+0xdf8], R20 ;  /* 0x000df81401007387 */ /* 0x000fe60000100a00 */
[----:B-1----:R-:W-:Y:S01]  /*38060*/  IMAD.WIDE R6, R91, 0x4, R154 ;  /* 0x000000045b067825 */ /* 0x002fe200078e029a */
[----:B------:R-:W-:Y:S04]  /*38070*/  STL.64 [R1+0xe00], R8 ;  /* 0x000e000801007387 */ /* 0x000fe80000100a00 */
[----:B------:R1:W-:Y:S04]  /*38080*/  STL.64 [R1+0xe08], R6 ;  /* 0x000e080601007387 */ /* 0x0003e80000100a00 */
[----:B------:R-:W2:Y:S04]  /*38090*/  LDL.LU.64 R106, [R1+0xf58] ;  /* 0x000f5800016a7983 */ /* 0x000ea80000300a00 */
[----:B------:R-:W3:Y:S04]  /*380a0*/  LDL.LU.64 R122, [R1+0xf60] ;  /* 0x000f6000017a7983 */ /* 0x000ee80000300a00 */
[----:B------:R-:W4:Y:S04]  /*380b0*/  LDL.LU.64 R138, [R1+0xf68] ;  /* 0x000f6800018a7983 */ /* 0x000f280000300a00 */
[----:B------:R-:W4:Y:S01]  /*380c0*/  LDL.LU.64 R154, [R1+0xf70] ;  /* 0x000f7000019a7983 */ /* 0x000f220000300a00 */
[----:B------:R-:W-:-:S02]  /*380d0*/  VIADD R234, R235, 0xffffffc5 ;  /* 0xffffffc5ebea7836 */ /* 0x000fc40000000000 */
[----:B------:R-:W1:Y:S03]  /*380e0*/  LDC R235, c[0x0][0x3a0] ;  /* 0x0000e800ffeb7b82 */ /* 0x000e660000000800 */
[----:B------:R-:W-:Y:S01]  /*380f0*/  ISETP.GE.U32.AND P6, PT, R234, 0x7fffffa6, PT ;  /* 0x7fffffa6ea00780c */ /* 0x000fe20003fc6070 */
[----:B------:R-:W-:-:S04]  /*38100*/  VIADD R234, R237, 0xffffffc1 ;  /* 0xffffffc1edea7836 */ /* 0x000fc80000000000 */
[----:B------:R-:W1:Y:S01]  /*38110*/  LDC R237, c[0x0][0x3a0] ;  /* 0x0000e800ffed7b82 */ /* 0x000e620000000800 */
[----:B------:R-:W-:Y:S01]  /*38120*/  ISETP.GE.U32.AND P5, PT, R234, 0x7fffffa2, PT ;  /* 0x7fffffa2ea00780c */ /* 0x000fe20003fa6070 */
[----:B------:R-:W-:-:S05]  /*38130*/  VIADD R234, R236, 0xffffffdc ;  /* 0xffffffdcecea7836 */ /* 0x000fca0000000000 */
[----:B------:R-:W-:Y:S01]  /*38140*/  ISETP.GE.U32.AND P4, PT, R234, 0x7fffffbd, PT ;  /* 0x7fffffbdea00780c */ /* 0x000fe20003f86070 */
[----:B------:R-:W1:Y:S01]  /*38150*/  LDC R236, c[0x0][0x3a0] ;  /* 0x0000e800ffec7b82 */ /* 0x000e620000000800 */
[----:B------:R-:W-:Y:S04]  /*38160*/  LDGSTS.E [R244+0x27400], desc[UR34][R22.64], !P6 ;  /* 0x2740000016f47fae */ /* 0x000fe8000f1a1022 */
[----:B------:R-:W-:Y:S01]  /*38170*/  LDGSTS.E [R244+0x27480], desc[UR34][R20.64], !P6 ;  /* 0x2748000014f47fae */ /* 0x000fe2000f1a1022 */
[----:B-1----:R-:W-:-:S03]  /*38180*/  VIADD R234, R235, 0xffffffd8 ;  /* 0xffffffd8ebea7836 */ /* 0x002fc60000000000 */
[----:B------:R-:W-:Y:S01]  /*38190*/  LDGSTS.E [R244+0x27500], desc[UR34][R8.64], !P6 ;  /* 0x2750000008f47fae */ /* 0x000fe2000f1a1022 */
[----:B------:R-:W1:Y:S01]  /*381a0*/  LDC R235, c[0x0][0x3a0] ;  /* 0x0000e800ffeb7b82 */ /* 0x000e620000000800 */
[----:B------:R-:W-:Y:S01]  /*381b0*/  ISETP.GE.U32.AND P3, PT, R234, 0x7fffffb9, PT ;  /* 0x7fffffb9ea00780c */ /* 0x000fe20003f66070 */
[----:B------:R-:W-:Y:S01]  /*381c0*/  VIADD R234, R239, 0xffffffd4 ;  /* 0xffffffd4efea7836 */ /* 0x000fe20000000000 */
[----:B------:R1:W-:Y:S04]  /*381d0*/  LDGSTS.E [R244+0x27580], desc[UR34][R6.64], !P6 ;  /* 0x2758000006f47fae */ /* 0x0003e8000f1a1022 */
[----:B------:R-:W-:Y:S01]  /*381e0*/  ISETP.GE.U32.AND P2, PT, R234, 0x7fffffb5, PT ;  /* 0x7fffffb5ea00780c */ /* 0x000fe20003f46070 */
[----:B------:R-:W-:-:S05]  /*381f0*/  VIADD R234, R238, 0xffffffd0 ;  /* 0xffffffd0eeea7836 */ /* 0x000fca0000000000 */
[----:B------:R-:W-:Y:S01]  /*38200*/  ISETP.GE.U32.AND P1, PT, R234, 0x7fffffb1, PT ;  /* 0x7fffffb1ea00780c */ /* 0x000fe20003f26070 */
[----:B------:R-:W-:Y:S01]  /*38210*/  VIADD R234, R237, 0xffffffcc ;  /* 0xffffffccedea7836 */ /* 0x000fe20000000000 */
[----:B-1----:R-:W1:Y:S04]  /*38220*/  LDC R6, c[0x0][0x3a0] ;  /* 0x0000e800ff067b82 */ /* 0x002e680000000800 */
[----:B------:R-:W-:Y:S01]  /*38230*/  ISETP.GE.U32.AND P6, PT, R234, 0x7fffffad, PT ;  /* 0x7fffffadea00780c */ /* 0x000fe20003fc6070 */
[----:B------:R-:W-:Y:S02]  /*38240*/  VIADD R234, R236, 0xffffffc8 ;  /* 0xffffffc8ecea7836 */ /* 0x000fe40000000000 */
[----:B------:R-:W-:-:S05]  /*38250*/  IMAD.WIDE R22, R91, 0x4, R120 ;  /* 0x000000045b167825 */ /* 0x000fca00078e0278 */
[----:B------:R-:W-:Y:S04]  /*38260*/  STL.64 [R1+0xe10], R22 ;  /* 0x000e101601007387 */ /* 0x000fe80000100a00 */
[----:B------:R-:W-:Y:S01]  /*38270*/  LDGSTS.E [R244+0x27c00], desc[UR34][R22.64], !P5 ;  /* 0x27c0000016f47fae */ /* 0x000fe2000e9a1022 */
[----:B------:R-:W-:-:S04]  /*38280*/  IMAD.WIDE R20, R91, 0x4, R136 ;  /* 0x000000045b147825 */ /* 0x000fc800078e0288 */
[C---:B------:R-:W-:Y:S01]  /*38290*/  IMAD.WIDE R10, R91.reuse, 0x4, R10 ;  /* 0x000000045b0a7825 */ /* 0x040fe200078e020a */
[----:B------:R-:W-:Y:S04]  /*382a0*/  STL.64 [R1+0xe18], R20 ;  /* 0x000e181401007387 */ /* 0x000fe80000100a00 */
[----:B------:R-:W-:Y:S01]  /*382b0*/  LDGSTS.E [R244+0x27c80], desc[UR34][R20.64], !P5 ;  /* 0x27c8000014f47fae */ /* 0x000fe2000e9a1022 */
[----:B------:R-:W-:-:S03]  /*382c0*/  IMAD.WIDE R8, R91, 0x4, R152 ;  /* 0x000000045b087825 */ /* 0x000fc600078e0298 */
[----:B------:R-:W-:Y:S04]  /*382d0*/  STL.64 [R1+0xe20], R10 ;  /* 0x000e200a01007387 */ /* 0x000fe80000100a00 */
[----:B------:R-:W-:Y:S04]  /*382e0*/  LDGSTS.E [R244+0x27d00], desc[UR34][R10.64], !P5 ;  /* 0x27d000000af47fae */ /* 0x000fe8000e9a1022 */
[----:B------:R1:W-:Y:S04]  /*382f0*/  STL.64 [R1+0xe28], R8 ;  /* 0x000e280801007387 */ /* 0x0003e80000100a00 */
[----:B------:R1:W-:Y:S01]  /*38300*/  LDGSTS.E [R244+0x27d80], desc[UR34][R8.64], !P5 ;  /* 0x27d8000008f47fae */ /* 0x0003e2000e9a1022 */
[----:B------:R-:W-:Y:S01]  /*38310*/  ISETP.GE.U32.AND P5, PT, R234, 0x7fffffa9, PT ;  /* 0x7fffffa9ea00780c */ /* 0x000fe20003fa6070 */
[----:B------:R-:W-:-:S02]  /*38320*/  VIADD R234, R235, 0xffffffc4 ;  /* 0xffffffc4ebea7836 */ /* 0x000fc40000000000 */
[----:B------:R-:W-:-:S04]  /*38330*/  IMAD.WIDE R236, R91, 0x4, R26 ;  /* 0x000000045bec7825 */ /* 0x000fc800078e021a */
[C---:B------:R-:W-:Y:S01]  /*38340*/  IMAD.WIDE R238, R91.reuse, 0x4, R42 ;  /* 0x000000045bee7825 */ /* 0x040fe200078e022a */
[----:B------:R-:W-:Y:S03]  /*38350*/  LDGSTS.E [R245+0x24600], desc[UR34][R236.64], !P4 ;  /* 0x24600000ecf57fae */ /* 0x000fe6000e1a1022 */
[C---:B------:R-:W-:Y:S01]  /*38360*/  IMAD.WIDE R240, R91.reuse, 0x4, R58 ;  /* 0x000000045bf07825 */ /* 0x040fe200078e023a */
[----:B------:R-:W-:Y:S03]  /*38370*/  LDGSTS.E [R245+0x24680], desc[UR34][R238.64], !P4 ;  /* 0x24680000eef57fae */ /* 0x000fe6000e1a1022 */
[----:B-1----:R-:W-:Y:S01]  /*38380*/  IMAD.WIDE R8, R91, 0x4, R74 ;  /* 0x000000045b087825 */ /* 0x002fe200078e024a */
[----:B------:R-:W-:Y:S01]  /*38390*/  LDGSTS.E [R245+0x24700], desc[UR34][R240.64], !P4 ;  /* 0x24700000f0f57fae */ /* 0x000fe2000e1a1022 */
[----:B------:R-:W1:Y:S03]  /*383a0*/  LDC R91, c[0x0][0x3ac] ;  /* 0x0000eb00ff5b7b82 */ /* 0x000e660000000800 */
[----:B------:R1:W-:Y:S01]  /*383b0*/  LDGSTS.E [R245+0x24780], desc[UR34][R8.64], !P4 ;  /* 0x2478000008f57fae */ /* 0x0003e2000e1a1022 */
[----:B------:R-:W-:Y:S01]  /*383c0*/  ISETP.GE.U32.AND P4, PT, R234, 0x7fffffa5, PT ;  /* 0x7fffffa5ea00780c */ /* 0x000fe20003f86070 */
[----:B------:R-:W-:-:S02]  /*383d0*/  IMAD.SHL.U32 R234, R90, 0x20, RZ ;  /* 0x000000205aea7824 */ /* 0x000fc400078e00ff */
[----:B------:R-:W-:Y:S04]  /*383e0*/  STL.64 [R1+0x4eb0], R236 ;  /* 0x004eb0ec01007387 */ /* 0x000fe80000100a00 */
[----:B------:R1:W-:Y:S04]  /*383f0*/  STL.64 [R1+0xc60], R8 ;  /* 0x000c600801007387 */ /* 0x0003e80000100a00 */
[----:B------:R-:W-:Y:S04]  /*38400*/  STL.64 [R1+0x4eb8], R238 ;  /* 0x004eb8ee01007387 */ /* 0x000fe80000100a00 */
[----:B------:R-:W-:Y:S04]  /*38410*/  STL.64 [R1+0x4ec0], R240 ;  /* 0x004ec0f001007387 */ /* 0x000fe80000100a00 */
[----:B------:R-:W-:Y:S04]  /*38420*/  STL [R1+0xaf0], RZ ;  /* 0x000af0ff01007387 */ /* 0x000fe80000100800 */
[----:B------:R-:W-:Y:S01]  /*38430*/  STL [R1+0xaf4], RZ ;  /* 0x000af4ff01007387 */ /* 0x000fe20000100800 */
[----:B--2---:R-:W-:-:S04]  /*38440*/  IMAD.WIDE R22, R234, 0x4, R106 ;  /* 0x00000004ea167825 */ /* 0x004fc800078e026a */
[C---:B---3--:R-:W-:Y:S01]  /*38450*/  IMAD.WIDE R20, R234.reuse, 0x4, R122 ;  /* 0x00000004ea147825 */ /* 0x048fe200078e027a */
[----:B------:R-:W-:Y:S03]  /*38460*/  STL.64 [R1+0xcf8], R22 ;  /* 0x000cf81601007387 */ /* 0x000fe60000100a00 */
[C---:B----4-:R-:W-:Y:S01]  /*38470*/  IMAD.WIDE R10, R234.reuse, 0x4, R138 ;  /* 0x00000004ea0a7825 */ /* 0x050fe200078e028a */
[----:B------:R2:W-:Y:S03]  /*38480*/  STL.64 [R1+0xd00], R20 ;  /* 0x000d001401007387 */ /* 0x0005e60000100a00 */
[----:B-1----:R-:W-:Y:S01]  /*38490*/  IMAD.WIDE R8, R234, 0x4, R154 ;  /* 0x00000004ea087825 */ /* 0x002fe200078e029a */
[----:B------:R1:W-:Y:S04]  /*384a0*/  STL.64 [R1+0xd08], R10 ;  /* 0x000d080a01007387 */ /* 0x0003e80000100a00 */
[----:B------:R3:W-:Y:S04]  /*384b0*/  STL.64 [R1+0xd10], R8 ;  /* 0x000d100801007387 */ /* 0x0007e80000100a00 */
[----:B------:R-:W4:Y:S04]  /*384c0*/  LDL.LU.64 R120, [R1+0x518] ;  /* 0x0005180001787983 */ /* 0x000f280000300a00 */
[----:B------:R-:W4:Y:S04]  /*384d0*/  LDL.LU.64 R136, [R1+0x468] ;  /* 0x0004680001887983 */ /* 0x000f280000300a00 */
[----:B------:R-:W4:Y:S01]  /*384e0*/  LDL.LU.64 R152, [R1+0x428] ;  /* 0x0004280001987983 */ /* 0x000f220000300a00 */
[----:B------:R-:W-:-:S03]  /*384f0*/  IMAD.SHL.U32 R235, R91, 0x20, RZ ;  /* 0x000000205beb7824 */ /* 0x000fc600078e00ff */
[----:B------:R-:W-:Y:S01]  /*38500*/  LDGSTS.E [R245+0x24e00], desc[UR34][R22.64], !P3 ;  /* 0x24e0000016f57fae */ /* 0x000fe2000d9a1022 */
[----:B------:R-:W-:-:S03]  /*38510*/  IMAD.WIDE R36, R235, 0x4, R162 ;  /* 0x00000004eb247825 */ /* 0x000fc600078e02a2 */
[----:B------:R2:W-:Y:S01]  /*38520*/  LDGSTS.E [R245+0x24e80], desc[UR34][R20.64], !P3 ;  /* 0x24e8000014f57fae */ /* 0x0005e2000d9a1022 */
[----:B------:R-:W-:-:S03]  /*38530*/  IMAD.WIDE R52, R235, 0x4, R164 ;  /* 0x00000004eb347825 */ /* 0x000fc600078e02a4 */
[----:B------:R-:W4:Y:S01]  /*38540*/  LDL.LU.64 R158, [R1+0x3e8] ;  /* 0x0003e800019e7983 */ /* 0x000f220000300a00 */
[----:B------:R-:W-:-:S03]  /*38550*/  IMAD.WIDE R68, R235, 0x4, R166 ;  /* 0x00000004eb447825 */ /* 0x000fc600078e02a6 */
[----:B------:R-:W4:Y:S01]  /*38560*/  LDL.LU.64 R86, [R1+0x3a8] ;  /* 0x0003a80001567983 */ /* 0x000f220000300a00 */
[----:B--2---:R-:W-:-:S03]  /*38570*/  IMAD.WIDE R20, R235, 0x4, R230 ;  /* 0x00000004eb147825 */ /* 0x004fc600078e02e6 */
[----:B------:R-:W2:Y:S04]  /*38580*/  LDL.LU.64 R102, [R1+0x368] ;  /* 0x0003680001667983 */ /* 0x000ea80000300a00 */
[----:B------:R-:W2:Y:S01]  /*38590*/  LDL.LU.64 R118, [R1+0x328] ;  /* 0x0003280001767983 */ /* 0x000ea20000300a00 */
[----:B------:R-:W-:Y:S02]  /*385a0*/  VIADD R6, R6, 0xffffffc0 ;  /* 0xffffffc006067836 */ /* 0x000fe40000000000 */
[C---:B------:R-:W-:Y:S01]  /*385b0*/  IMAD.WIDE R84, R235.reuse, 0x4, R168 ;  /* 0x00000004eb547825 */ /* 0x040fe200078e02a8 */
[----:B------:R-:W2:Y:S03]  /*385c0*/  LDL.LU.64 R134, [R1+0x2e8] ;  /* 0x0002e80001867983 */ /* 0x000ea60000300a00 */
[C---:B------:R-:W-:Y:S01]  /*385d0*/  IMAD.WIDE R100, R235.reuse, 0x4, R170 ;  /* 0x00000004eb647825 */ /* 0x040fe200078e02aa */
[----:B------:R-:W2:Y:S03]  /*385e0*/  LDL.LU.64 R150, [R1+0x2a8] ;  /* 0x0002a80001967983 */ /* 0x000ea60000300a00 */
[C---:B------:R-:W-:Y:S01]  /*385f0*/  IMAD.WIDE R116, R235.reuse, 0x4, R172 ;  /* 0x00000004eb747825 */ /* 0x040fe200078e02ac */
[----:B------:R1:W-:Y:S03]  /*38600*/  STL.64 [R1+0xe48], R20 ;  /* 0x000e481401007387 */ /* 0x0003e60000100a00 */
[C---:B------:R-:W-:Y:S01]  /*38610*/  IMAD.WIDE R132, R235.reuse, 0x4, R174 ;  /* 0x00000004eb847825 */ /* 0x040fe200078e02ae */
[----:B------:R1:W-:Y:S03]  /*38620*/  STL.64 [R1+0xe50], R36 ;  /* 0x000e502401007387 */ /* 0x0003e60000100a00 */
[C---:B------:R-:W-:Y:S01]  /*38630*/  IMAD.WIDE R148, R235.reuse, 0x4, R176 ;  /* 0x00000004eb947825 */ /* 0x040fe200078e02b0 */
[----:B------:R1:W-:Y:S04]  /*38640*/  LDGSTS.E [R245+0x24f00], desc[UR34][R10.64], !P3 ;  /* 0x24f000000af57fae */ /* 0x0003e8000d9a1022 */
[----:B------:R1:W-:Y:S01]  /*38650*/  STL.64 [R1+0xe68], R52 ;  /* 0x000e683401007387 */ /* 0x0003e20000100a00 */
[----:B------:R-:W-:-:S03]  /*38660*/  IMAD.WIDE R250, R235, 0x4, R178 ;  /* 0x00000004ebfa7825 */ /* 0x000fc600078e02b2 */
[----:B------:R1:W-:Y:S01]  /*38670*/  LDGSTS.E [R245+0x24f80], desc[UR34][R8.64], !P3 ;  /* 0x24f8000008f57fae */ /* 0x0003e2000d9a1022 */
[----:B------:R-:W-:Y:S01]  /*38680*/  ISETP.GE.U32.AND P3, PT, R6, 0x7fffffa1, PT ;  /* 0x7fffffa10600780c */ /* 0x000fe20003f66070 */
[C---:B------:R-:W-:Y:S02]  /*38690*/  IMAD.WIDE R6, R235.reuse, 0x4, R180 ;  /* 0x00000004eb067825 */ /* 0x040fe400078e02b4 */
[----:B------:R1:W-:Y:S02]  /*386a0*/  STL.64 [R1+0xe88], R68 ;  /* 0x000e884401007387 */ /* 0x0003e40000100a00 */
[C---:B------:R-:W-:Y:S02]  /*386b0*/  IMAD.WIDE R22, R235.reuse, 0x4, R182 ;  /* 0x00000004eb167825 */ /* 0x040fe400078e02b6 */
[----:B------:R1:W-:Y:S02]  /*386c0*/  STL.64 [R1+0xea8], R84 ;  /* 0x000ea85401007387 */ /* 0x0003e40000100a00 */
[----:B------:R-:W-:-:S02]  /*386d0*/  IMAD.WIDE R38, R235, 0x4, R184 ;  /* 0x00000004eb267825 */ /* 0x000fc400078e02b8 */
[----:B------:R2:W-:Y:S02]  /*386e0*/  STL.64 [R1+0xed0], R100 ;  /* 0x000ed06401007387 */ /* 0x0005e40000100a00 */
[C---:B------:R-:W-:Y:S02]  /*386f0*/  IMAD.WIDE R54, R235.reuse, 0x4, R186 ;  /* 0x00000004eb367825 */ /* 0x040fe400078e02ba */
[----:B------:R2:W-:Y:S02]  /*38700*/  STL.64 [R1+0xf18], R116 ;  /* 0x000f187401007387 */ /* 0x0005e40000100a00 */
[C---:B------:R-:W-:Y:S02]  /*38710*/  IMAD.WIDE R70, R235.reuse, 0x4, R188 ;  /* 0x00000004eb467825 */ /* 0x040fe400078e02bc */
[----:B------:R2:W-:Y:S02]  /*38720*/  STL.64 [R1+0xf70], R132 ;  /* 0x000f708401007387 */ /* 0x0005e40000100a00 */
[----:B-1----:R-:W-:-:S02]  /*38730*/  IMAD.WIDE R10, R235, 0x4, R190 ;  /* 0x00000004eb0a7825 */ /* 0x002fc400078e02be */
[----:B------:R1:W-:Y:S02]  /*38740*/  STL.64 [R1+0x1200], R148 ;  /* 0x0012009401007387 */ /* 0x0003e40000100a00 */
        /* <DEDUP_REMOVED lines=27> */
[----:B------:R1:W-:Y:S04]  /*38900*/  STL.64 [R1+0x1680], R122 ;  /* 0x0016807a01007387 */ /* 0x0003e80000100a00 */
[----:B------:R1:W-:Y:S04]  /*38910*/  STL.64 [R1+0x16a8], R138 ;  /* 0x0016a88a01007387 */ /* 0x0003e80000100a00 */
[----:B------:R1:W-:Y:S04]  /*38920*/  STL.64 [R1+0x16d8], R154 ;  /* 0x0016d89a01007387 */ /* 0x0003e80000100a00 */
[----:B------:R-:W-:Y:S04]  /*38930*/  STL.64 [R1+0x17a8], R230 ;  /* 0x0017a8e601007387 */ /* 0x000fe80000100a00 */
[----:B------:R-:W-:Y:S04]  /*38940*/  STL.64 [R1+0x17c0], R240 ;  /* 0x0017c0f001007387 */ /* 0x000fe80000100a00 */
[----:B------:R-:W-:Y:S04]  /*38950*/  STL.64 [R1+0x17d8], R238 ;  /* 0x0017d8ee01007387 */ /* 0x000fe80000100a00 */
[----:B------:R-:W-:Y:S04]  /*38960*/  STL.64 [R1+0x18a0], R216 ;  /* 0x0018a0d801007387 */ /* 0x000fe80000100a00 */
[----:B------:R-:W-:Y:S04]  /*38970*/  STL.64 [R1+0x18b0], R218 ;  /* 0x0018b0da01007387 */ /* 0x000fe80000100a00 */
[----:B------:R-:W2:Y:S04]  /*38980*/  LDL.LU.64 R24, [R1+0x268] ;  /* 0x0002680001187983 */ /* 0x000ea80000300a00 */
[----:B---3--:R-:W3:Y:S04]  /*38990*/  LDL.LU.64 R8, [R1+0x228] ;  /* 0x0002280001087983 */ /* 0x008ee80000300a00 */
[----:B------:R-:W3:Y:S04]  /*389a0*/  LDL.LU.64 R40, [R1+0x1e8] ;  /* 0x0001e80001287983 */ /* 0x000ee80000300a00 */
[----:B------:R-:W3:Y:S04]  /*389b0*/  LDL.LU.64 R56, [R1+0x1a8] ;  /* 0x0001a80001387983 */ /* 0x000ee80000300a00 */
[----:B------:R-:W3:Y:S04]  /*389c0*/  LDL.LU.64 R72, [R1+0x168] ;  /* 0x0001680001487983 */ /* 0x000ee80000300a00 */
[----:B------:R-:W3:Y:S01]  /*389d0*/  LDL.LU.64 R88, [R1+0x128] ;  /* 0x0001280001587983 */ /* 0x000ee20000300a00 */
[----:B------:R-:W-:-:S04]  /*389e0*/  IMAD.WIDE R220, R235, 0x4, R220 ;  /* 0x00000004ebdc7825 */ /* 0x000fc800078e02dc */
[C---:B------:R-:W-:Y:S01]  /*389f0*/  IMAD.WIDE R222, R235.reuse, 0x4, R222 ;  /* 0x00000004ebde7825 */ /* 0x040fe200078e02de */
[----:B------:R-:W-:Y:S03]  /*38a00*/  STL.64 [R1+0x18b8], R220 ;  /* 0x0018b8dc01007387 */ /* 0x000fe60000100a00 */
[C---:B------:R-:W-:Y:S01]  /*38a10*/  IMAD.WIDE R224, R235.reuse, 0x4, R224 ;  /* 0x00000004ebe07825 */ /* 0x040fe200078e02e0 */
[----:B------:R-:W-:Y:S04]  /*38a20*/  STL.64 [R1+0x18c0], R222 ;  /* 0x0018c0de01007387 */ /* 0x000fe80000100a00 */
[----:B------:R-:W-:Y:S04]  /*38a30*/  STL.64 [R1+0x18c8], R224 ;  /* 0x0018c8e001007387 */ /* 0x000fe80000100a00 */
[----:B------:R-:W3:Y:S01]  /*38a40*/  LDL.LU.64 R104, [R1+0xe8] ;  /* 0x0000e80001687983 */ /* 0x000ee20000300a00 */
[----:B----4-:R-:W-:-:S03]  /*38a50*/  IMAD.WIDE R236, R235, 0x4, R120 ;  /* 0x00000004ebec7825 */ /* 0x010fc600078e0278 */
[----:B------:R-:W4:Y:S01]  /*38a60*/  LDL.LU.64 R120, [R1+0x98] ;  /* 0x0000980001787983 */ /* 0x000f220000300a00 */
[----:B------:R-:W-:-:S03]  /*38a70*/  IMAD.WIDE R210, R235, 0x4, R136 ;  /* 0x00000004ebd27825 */ /* 0x000fc600078e0288 */
[----:B------:R-:W-:Y:S01]  /*38a80*/  STL.64 [R1+0x1980], R236 ;  /* 0x001980ec01007387 */ /* 0x000fe20000100a00 */
[----:B------:R-:W-:-:S03]  /*38a90*/  IMAD.WIDE R208, R235, 0x4, R152 ;  /* 0x00000004ebd07825 */ /* 0x000fc600078e0298 */
[----:B------:R-:W4:Y:S04]  /*38aa0*/  LDL.LU.64 R136, [R1+0x58] ;  /* 0x0000580001887983 */ /* 0x000f280000300a00 */
[----:B------:R-:W4:Y:S01]  /*38ab0*/  LDL.LU.64 R152, [R1+0x18] ;  /* 0x0000180001987983 */ /* 0x000f220000300a00 */
[----:B------:R-:W-:-:S04]  /*38ac0*/  IMAD.WIDE R214, R235, 0x4, R226 ;  /* 0x00000004ebd67825 */ /* 0x000fc800078e02e2 */
[C---:B------:R-:W-:Y:S01]  /*38ad0*/  IMAD.WIDE R212, R235.reuse, 0x4, R228 ;  /* 0x00000004ebd47825 */ /* 0x040fe200078e02e4 */
[----:B------:R-:W-:Y:S03]  /*38ae0*/  STL.64 [R1+0x1988], R214 ;  /* 0x001988d601007387 */ /* 0x000fe60000100a00 */
[C---:B------:R-:W-:Y:S01]  /*38af0*/  IMAD.WIDE R206, R235.reuse, 0x4, R158 ;  /* 0x00000004ebce7825 */ /* 0x040fe200078e029e */
[----:B------:R-:W-:Y:S03]  /*38b00*/  STL.64 [R1+0x1990], R212 ;  /* 0x001990d401007387 */ /* 0x000fe60000100a00 */
[C---:B------:R-:W-:Y:S01]  /*38b10*/  IMAD.WIDE R204, R235.reuse, 0x4, R86 ;  /* 0x00000004ebcc7825 */ /* 0x040fe200078e0256 */
[----:B------:R-:W-:Y:S03]  /*38b20*/  STL.64 [R1+0x1998], R210 ;  /* 0x001998d201007387 */ /* 0x000fe60000100a00 */
[C---:B--2---:R-:W-:Y:S01]  /*38b30*/  IMAD.WIDE R202, R235.reuse, 0x4, R102 ;  /* 0x00000004ebca7825 */ /* 0x044fe200078e0266 */
[----:B------:R-:W-:Y:S03]  /*38b40*/  STL.64 [R1+0x19a0], R208 ;  /* 0x0019a0d001007387 */ /* 0x000fe60000100a00 */
[C---:B------:R-:W-:Y:S01]  /*38b50*/  IMAD.WIDE R200, R235.reuse, 0x4, R118 ;  /* 0x00000004ebc87825 */ /* 0x040fe200078e0276 */
[----:B------:R-:W-:Y:S03]  /*38b60*/  STL.64 [R1+0x19a8], R206 ;  /* 0x0019a8ce01007387 */ /* 0x000fe60000100a00 */
[C---:B------:R-:W-:Y:S01]  /*38b70*/  IMAD.WIDE R198, R235.reuse, 0x4, R134 ;  /* 0x00000004ebc67825 */ /* 0x040fe200078e0286 */
[----:B------:R-:W-:Y:S03]  /*38b80*/  STL.64 [R1+0x19b0], R204 ;  /* 0x0019b0cc01007387 */ /* 0x000fe60000100a00 */
[C---:B------:R-:W-:Y:S01]  /*38b90*/  IMAD.WIDE R134, R235.reuse, 0x4, R150 ;  /* 0x00000004eb867825 */ /* 0x040fe200078e0296 */
[----:B------:R-:W-:Y:S04]  /*38ba0*/  STL.64 [R1+0x19b8], R202 ;  /* 0x0019b8ca01007387 */ /* 0x000fe80000100a00 */
[----:B------:R-:W-:Y:S04]  /*38bb0*/  STL.64 [R1+0x19c0], R200 ;  /* 0x0019c0c801007387 */ /* 0x000fe80000100a00 */
[----:B------:R-:W-:Y:S04]  /*38bc0*/  STL.64 [R1+0x1a80], R198 ;  /* 0x001a80c601007387 */ /* 0x000fe80000100a00 */
[----:B------:R2:W-:Y:S01]  /*38bd0*/  STL.64 [R1+0x1a78], R134 ;  /* 0x001a788601007387 */ /* 0x0005e20000100a00 */
[----:B------:R-:W-:-:S04]  /*38be0*/  IMAD.WIDE R190, R235, 0x4, R156 ;  /* 0x00000004ebbe7825 */ /* 0x000fc800078e029c */
[----:B------:R-:W-:-:S04]  /*38bf0*/  IMAD.WIDE R158, R235, 0x4, R124 ;  /* 0x00000004eb9e7825 */ /* 0x000fc800078e027c */
[----:B------:R-:W-:-:S04]  /*38c00*/  IMAD.WIDE R150, R235, 0x4, R76 ;  /* 0x00000004eb967825 */ /* 0x000fc800078e024c */
[----:B------:R-:W-:-:S04]  /*38c10*/  IMAD.WIDE R142, R235, 0x4, R60 ;  /* 0x00000004eb8e7825 */ /* 0x000fc800078e023c */
[----:B------:R-:W-:-:S04]  /*38c20*/  IMAD.WIDE R118, R235, 0x4, R44 ;  /* 0x00000004eb767825 */ /* 0x000fc800078e022c */
[----:B------:R-:W-:-:S04]  /*38c30*/  IMAD.WIDE R24, R235, 0x4, R24 ;  /* 0x00000004eb187825 */ /* 0x000fc800078e0218 */
[C---:B---3--:R-:W-:Y:S01]  /*38c40*/  IMAD.WIDE R8, R235.reuse, 0x4, R8 ;  /* 0x00000004eb087825 */ /* 0x048fe200078e0208 */
[----:B------:R-:W-:Y:S03]  /*38c50*/  STL.64 [R1+0x1a70], R24 ;  /* 0x001a701801007387 */ /* 0x000fe60000100a00 */
[C---:B------:R-:W-:Y:S01]  /*38c60*/  IMAD.WIDE R40, R235.reuse, 0x4, R40 ;  /* 0x00000004eb287825 */ /* 0x040fe200078e0228 */
[----:B------:R3:W-:Y:S03]  /*38c70*/  STL.64 [R1+0x1a68], R8 ;  /* 0x001a680801007387 */ /* 0x0007e60000100a00 */
[C---:B------:R-:W-:Y:S01]  /*38c80*/  IMAD.WIDE R196, R235.reuse, 0x4, R56 ;  /* 0x00000004ebc47825 */ /* 0x040fe200078e0238 */
[----:B------:R1:W-:Y:S03]  /*38c90*/  STL.64 [R1+0x1a60], R40 ;  /* 0x001a602801007387 */ /* 0x0003e60000100a00 */
[C---:B------:R-:W-:Y:S01]  /*38ca0*/  IMAD.WIDE R56, R235.reuse, 0x4, R72 ;  /* 0x00000004eb387825 */ /* 0x040fe200078e0248 */
[----:B------:R-:W-:Y:S03]  /*38cb0*/  STL.64 [R1+0x1a48], R196 ;  /* 0x001a48c401007387 */ /* 0x000fe60000100a00 */
[C---:B------:R-:W-:Y:S01]  /*38cc0*/  IMAD.WIDE R194, R235.reuse, 0x4, R88 ;  /* 0x00000004ebc27825 */ /* 0x040fe200078e0258 */
[----:B------:R1:W-:Y:S04]  /*38cd0*/  STL.64 [R1+0x1a40], R56 ;  /* 0x001a403801007387 */ /* 0x0003e80000100a00 */
[----:B------:R-:W-:Y:S04]  /*38ce0*/  STL.64 [R1+0x1a38], R194 ;  /* 0x001a38c201007387 */ /* 0x000fe80000100a00 */
[----:B------:R-:W2:Y:S04]  /*38cf0*/  LDL.LU.64 R164, [R1+0xfb8] ;  /* 0x000fb80001a47983 */ /* 0x000ea80000300a00 */
[----:B------:R-:W3:Y:S04]  /*38d00*/  LDL.LU.64 R172, [R1+0xfd8] ;  /* 0x000fd80001ac7983 */ /* 0x000ee80000300a00 */
[----:B------:R-:W3:Y:S04]  /*38d10*/  LDL.LU.64 R180, [R1+0xff8] ;  /* 0x000ff80001b47983 */ /* 0x000ee80000300a00 */
[----:B------:R-:W3:Y:S04]  /*38d20*/  LDL.LU.64 R188, [R1+0x1018] ;  /* 0x0010180001bc7983 */ /* 0x000ee80000300a00 */
[----:B------:R-:W3:Y:S04]  /*38d30*/  LDL.LU.64 R228, [R1+0xfc0] ;  /* 0x000fc00001e47983 */ /* 0x000ee80000300a00 */
[----:B------:R-:W3:Y:S04]  /*38d40*/  LDL.LU.64 R226, [R1+0xfc8] ;  /* 0x000fc80001e27983 */ /* 0x000ee80000300a00 */
[----:B------:R-:W3:Y:S04]  /*38d50*/  LDL.LU.64 R162, [R1+0xfd0] ;  /* 0x000fd00001a27983 */ /* 0x000ee80000300a00 */
[----:B------:R-:W3:Y:S01]  /*38d60*/  LDL.LU.64 R166, [R1+0xfe0] ;  /* 0x000fe00001a67983 */ /* 0x000ee20000300a00 */
[----:B------:R-:W-:-:S03]  /*38d70*/  IMAD.WIDE R72, R235, 0x4, R104 ;  /* 0x00000004eb487825 */ /* 0x000fc600078e0268 */
[----:B------:R-:W3:Y:S04]  /*38d80*/  LDL.LU.64 R168, [R1+0xfe8] ;  /* 0x000fe80001a87983 */ /* 0x000ee80000300a00 */
[----:B------:R-:W3:Y:S04]  /*38d90*/  LDL.LU.64 R170, [R1+0xff0] ;  /* 0x000ff00001aa7983 */ /* 0x000ee80000300a00 */
[----:B------:R-:W3:Y:S04]  /*38da0*/  LDL.LU.64 R174, [R1+0x1000] ;  /* 0x0010000001ae7983 */ /* 0x000ee80000300a00 */
[----:B------:R-:W3:Y:S04]  /*38db0*/  LDL.LU.64 R176, [R1+0x1008] ;  /* 0x0010080001b07983 */ /* 0x000ee80000300a00 */
[----:B------:R-:W3:Y:S04]  /*38dc0*/  LDL.LU.64 R178, [R1+0x1010] ;  /* 0x0010100001b27983 */ /* 0x000ee80000300a00 */
[----:B------:R-:W3:Y:S04]  /*38dd0*/  LDL.LU.64 R182, [R1+0x1020] ;  /* 0x0010200001b67983 */ /* 0x000ee80000300a00 */
[----:B------:R-:W3:Y:S04]  /*38de0*/  LDL.LU.64 R184, [R1+0x1028] ;  /* 0x0010280001b87983 */ /* 0x000ee80000300a00 */
[----:B------:R-:W3:Y:S04]  /*38df0*/  LDL.LU.64 R186, [R1+0x1030] ;  /* 0x0010300001ba7983 */ /* 0x000ee80000300a00 */
[----:B------:R1:W-:Y:S04]  /*38e00*/  STL.64 [R1+0x1a30], R72 ;  /* 0x001a304801007387 */ /* 0x0003e80000100a00 */
[----:B------:R-:W3:Y:S01]  /*38e10*/  LDL.LU.64 R156, [R1+0xfb0] ;  /* 0x000fb000019c7983 */ /* 0x000ee20000300a00 */
[----:B----4-:R-:W-:-:S04]  /*38e20*/  IMAD.WIDE R88, R235, 0x4, R120 ;  /* 0x00000004eb587825 */ /* 0x010fc800078e0278 */
[C---:B------:R-:W-:Y:S01]  /*38e30*/  IMAD.WIDE R120, R235.reuse, 0x4, R140 ;  /* 0x00000004eb787825 */ /* 0x040fe200078e028c */
[----:B------:R4:W-:Y:S03]  /*38e40*/  STL.64 [R1+0x1a28], R88 ;  /* 0x001a285801007387 */ /* 0x0009e60000100a00 */
[C---:B------:R-:W-:Y:S01]  /*38e50*/  IMAD.WIDE R192, R235.reuse, 0x4, R136 ;  /* 0x00000004ebc07825 */ /* 0x040fe200078e0288 */
[----:B------:R-:W4:Y:S03]  /*38e60*/  LDL.LU.64 R140, [R1+0xfa8] ;  /* 0x000fa800018c7983 */ /* 0x000f260000300a00 */
[C---:B------:R-:W-:Y:S01]  /*38e70*/  IMAD.WIDE R104, R235.reuse, 0x4, R152 ;  /* 0x00000004eb687825 */ /* 0x040fe200078e0298 */
[----:B------:R-:W-:Y:S03]  /*38e80*/  STL.64 [R1+0x1a20], R192 ;  /* 0x001a20c001007387 */ /* 0x000fe60000100a00 */
[C---:B------:R-:W-:Y:S01]  /*38e90*/  IMAD.WIDE R136, R235.reuse, 0x4, R108 ;  /* 0x00000004eb887825 */ /* 0x040fe200078e026c */
[----:B------:R-:W4:Y:S04]  /*38ea0*/  LDL.LU.64 R124, [R1+0xf98] ;  /* 0x000f9800017c7983 */ /* 0x000f280000300a00 */
[----:B------:R1:W-:Y:S01]  /*38eb0*/  STL.64 [R1+0x1a18], R104 ;  /* 0x001a186801007387 */ /* 0x0003e20000100a00 */
[----:B------:R-:W-:-:S03]  /*38ec0*/  IMAD.WIDE R152, R235, 0x4, R92 ;  /* 0x00000004eb987825 */ /* 0x000fc600078e025c */
[----:B------:R-:W4:Y:S04]  /*38ed0*/  LDL.LU.64 R108, [R1+0xfa0] ;  /* 0x000fa000016c7983 */ /* 0x000f280000300a00 */
[----:B------:R-:W-:Y:S04]  /*38ee0*/  STL.64 [R1+0x1a10], R190 ;  /* 0x001a10be01007387 */ /* 0x000fe80000100a00 */
[----:B------:R-:W4:Y:S04]  /*38ef0*/  LDL.LU.64 R92, [R1+0xf90] ;  /* 0x000f9000015c7983 */ /* 0x000f280000300a00 */
[----:B------:R1:W-:Y:S04]  /*38f00*/  STL.64 [R1+0x1a08], R120 ;  /* 0x001a087801007387 */ /* 0x0003e80000100a00 */
[----:B------:R-:W4:Y:S04]  /*38f10*/  LDL.LU.64 R76, [R1+0xf88] ;  /* 0x000f8800014c7983 */ /* 0x000f280000300a00 */
[----:B------:R-:W-:Y:S04]  /*38f20*/  STL.64 [R1+0x1a00], R158 ;  /* 0x001a009e01007387 */ /* 0x000fe80000100a00 */
[----:B------:R-:W4:Y:S04]  /*38f30*/  LDL.LU.64 R60, [R1+0xf78] ;  /* 0x000f7800013c7983 */ /* 0x000f280000300a00 */
[----:B------:R1:W-:Y:S04]  /*38f40*/  STL.64 [R1+0x19f8], R136 ;  /* 0x0019f88801007387 */ /* 0x0003e80000100a00 */
[----:B------:R-:W4:Y:S01]  /*38f50*/  LDL.LU.64 R44, [R1+0xf80] ;  /* 0x000f8000012c7983 */ /* 0x000f220000300a00 */
[----:B------:R-:W-:-:S04]  /*38f60*/  IMAD.WIDE R86, R235, 0x4, R12 ;  /* 0x00000004eb567825 */ /* 0x000fc800078e020c */
[----:B------:R-:W-:Y:S01]  /*38f70*/  IMAD.WIDE R102, R235, 0x4, R28 ;  /* 0x00000004eb667825 */ /* 0x000fe200078e021c */
[----:B------:R1:W-:Y:S04]  /*38f80*/  STL.64 [R1+0x19f0], R152 ;  /* 0x0019f09801007387 */ /* 0x0003e80000100a00 */
[----:B------:R1:W-:Y:S04]  /*38f90*/  STL.64 [R1+0x19e8], R150 ;  /* 0x0019e89601007387 */ /* 0x0003e80000100a00 */
[----:B------:R-:W-:Y:S04]  /*38fa0*/  STL.64 [R1+0x19e0], R142 ;  /* 0x0019e08e01007387 */ /* 0x000fe80000100a00 */
[----:B------:R-:W-:Y:S04]  /*38fb0*/  STL.64 [R1+0x19d8], R118 ;  /* 0x0019d87601007387 */ /* 0x000fe80000100a00 */
[----:B------:R-:W-:Y:S04]  /*38fc0*/  STL.64 [R1+0x19d0], R102 ;  /* 0x0019d06601007387 */ /* 0x000fe80000100a00 */
[----:B------:R1:W-:Y:S01]  /*38fd0*/  STL.64 [R1+0x19c8], R86 ;  /* 0x0019c85601007387 */ /* 0x0003e20000100a00 */
[----:B--2---:R-:W-:-:S04]  /*38fe0*/  IMAD.WIDE R164, R234, 0x4, R164 ;  /* 0x00000004eaa47825 */ /* 0x004fc800078e02a4 */
[----:B---3--:R-:W-:-:S04]  /*38ff0*/  IMAD.WIDE R172, R234, 0x4, R172 ;  /* 0x00000004eaac7825 */ /* 0x008fc800078e02ac */
[----:B------:R-:W-:-:S04]  /*39000*/  IMAD.WIDE R180, R234, 0x4, R180 ;  /* 0x00000004eab47825 */ /* 0x000fc800078e02b4 */
        /* <DEDUP_REMOVED lines=11> */
[----:B----4-:R-:W-:-:S04]  /*390c0*/  IMAD.WIDE R124, R234, 0x4, R124 ;  /* 0x00000004ea7c7825 */ /* 0x010fc800078e027c */
[----:B------:R-:W-:-:S04]  /*390d0*/  IMAD.WIDE R28, R234, 0x4, R76 ;  /* 0x00000004ea1c7825 */ /* 0x000fc800078e024c */
[----:B------:R-:W-:-:S04]  /*390e0*/  IMAD.WIDE R60, R234, 0x4, R60 ;  /* 0x00000004ea3c7825 */ /* 0x000fc800078e023c */
[C---:B------:R-:W-:Y:S01]  /*390f0*/  IMAD.WIDE R76, R234.reuse, 0x4, R108 ;  /* 0x00000004ea4c7825 */ /* 0x040fe200078e026c */
[----:B------:R-:W-:Y:S03]  /*39100*/  LDGSTS.E [R245+0x25600], desc[UR34][R60.64], !P2 ;  /* 0x256000003cf57fae */ /* 0x000fe6000d1a1022 */
[----:B------:R-:W-:-:S04]  /*39110*/  IMAD.WIDE R12, R234, 0x4, R44 ;  /* 0x00000004ea0c7825 */ /* 0x000fc800078e022c */
[C---:B------:R-:W-:Y:S01]  /*39120*/  IMAD.WIDE R44, R234.reuse, 0x4, R92 ;  /* 0x00000004ea2c7825 */ /* 0x040fe200078e025c */
[----:B------:R-:W-:Y:S03]  /*39130*/  LDGSTS.E [R245+0x25680], desc[UR34][R12.64], !P2 ;  /* 0x256800000cf57fae */ /* 0x000fe6000d1a1022 */
[C---:B------:R-:W-:Y:S01]  /*39140*/  IMAD.WIDE R92, R234.reuse, 0x4, R140 ;  /* 0x00000004ea5c7825 */ /* 0x040fe200078e028c */
[----:B------:R-:W-:Y:S03]  /*39150*/  LDGSTS.E [R245+0x25700], desc[UR34][R28.64], !P2 ;  /* 0x257000001cf57fae */ /* 0x000fe6000d1a1022 */
[C---:B------:R-:W-:Y:S01]  /*39160*/  IMAD.WIDE R108, R234.reuse, 0x4, R156 ;  /* 0x00000004ea6c7825 */ /* 0x040fe200078e029c */
[----:B------:R-:W-:Y:S03]  /*39170*/  LDGSTS.E [R245+0x25780], desc[UR34][R44.64], !P2 ;  /* 0x257800002cf57fae */ /* 0x000fe6000d1a1022 */
[C---:B------:R-:W-:Y:S01]  /*39180*/  IMAD.WIDE R140, R234.reuse, 0x4, R228 ;  /* 0x00000004ea8c7825 */ /* 0x040fe200078e02e4 */
[----:B------:R-:W-:Y:S03]  /*39190*/  LDGSTS.E [R245+0x25e00], desc[UR34][R124.64], !P1 ;  /* 0x25e000007cf57fae */ /* 0x000fe6000c9a1022 */
[----:B------:R-:W-:Y:S01]  /*391a0*/  IMAD.WIDE R156, R234, 0x4, R226 ;  /* 0x00000004ea9c7825 */ /* 0x000fe200078e02e2 */
[----:B------:R-:W-:Y:S04]  /*391b0*/  LDGSTS.E [R245+0x25e80], desc[UR34][R76.64], !P1 ;  /* 0x25e800004cf57fae */ /* 0x000fe8000c9a1022 */
        /* <DEDUP_REMOVED lines=15> */
[----:B------:R-:W-:Y:S04]  /*392b0*/  STL.64 [R1+0x4ec8], R60 ;  /* 0x004ec83c01007387 */ /* 0x000fe80000100a00 */
[----:B------:R-:W-:Y:S04]  /*392c0*/  LDGSTS.E [R245+0x27e80], desc[UR34][R182.64], !P3 ;  /* 0x27e80000b6f57fae */ /* 0x000fe8000d9a1022 */
[----:B------:R-:W-:Y:S04]  /*392d0*/  STL.64 [R1+0x4ed0], R12 ;  /* 0x004ed00c01007387 */ /* 0x000fe80000100a00 */
[----:B------:R-:W-:Y:S04]  /*392e0*/  LDGSTS.E [R245+0x27f00], desc[UR34][R184.64], !P3 ;  /* 0x27f00000b8f57fae */ /* 0x000fe8000d9a1022 */
[----:B------:R-:W-:Y:S04]  /*392f0*/  STL.64 [R1+0x4ed8], R28 ;  /* 0x004ed81c01007387 */ /* 0x000fe80000100a00 */
[----:B------:R-:W-:Y:S04]  /*39300*/  LDGSTS.E [R245+0x27f80], desc[UR34][R186.64], !P3 ;  /* 0x27f80000baf57fae */ /* 0x000fe8000d9a1022 */
[----:B------:R-:W-:Y:S04]  /*39310*/  STL.64 [R1+0x4ee0], R44 ;  /* 0x004ee02c01007387 */ /* 0x000fe80000100a00 */
[----:B------:R-:W0:Y:S04]  /*39320*/  LDGDEPBAR ;  /* 0x00000000000079af */ /* 0x000e280000000000 */
[----:B------:R-:W-:Y:S04]  /*39330*/  STL.64 [R1+0x4ee8], R124 ;  /* 0x004ee87c01007387 */ /* 0x000fe80000100a00 */
[----:B------:R-:W-:Y:S04]  /*39340*/  LDGSTS.E [R246+0x10000], desc[UR34][R20.64], P0 ;  /* 0x1000000014f67fae */ /* 0x000fe800081a1022 */
[----:B------:R-:W-:Y:S04]  /*39350*/  STL.64 [R1+0x4ef0], R76 ;  /* 0x004ef04c01007387 */ /* 0x000fe80000100a00 */
[----:B------:R-:W-:Y:S04]  /*39360*/  LDGSTS.E [R246+0x10400], desc[UR34][R36.64], P0 ;  /* 0x1040000024f67fae */ /* 0x000fe800081a1022 */
[----:B------:R-:W-:Y:S04]  /*39370*/  STL.64 [R1+0x4ef8], R92 ;  /* 0x004ef85c01007387 */ /* 0x000fe80000100a00 */
[----:B------:R-:W-:Y:S04]  /*39380*/  LDGSTS.E [R246+0x10800], desc[UR34][R52.64], P0 ;  /* 0x1080000034f67fae */ /* 0x000fe800081a1022 */
[----:B------:R-:W-:Y:S04]  /*39390*/  STL.64 [R1+0x4f00], R108 ;  /* 0x004f006c01007387 */ /* 0x000fe80000100a00 */
[----:B------:R-:W-:Y:S04]  /*393a0*/  LDGSTS.E [R246+0x10c00], desc[UR34][R68.64], P0 ;  /* 0x10c0000044f67fae */ /* 0x000fe800081a1022 */
[----:B------:R2:W-:Y:S04]  /*393b0*/  STL.64 [R1+0x4f08], R164 ;  /* 0x004f08a401007387 */ /* 0x0005e80000100a00 */
[----:B------:R-:W-:Y:S04]  /*393c0*/  LDGSTS.E [R246+0x11000], desc[UR34][R84.64], P0 ;  /* 0x1100000054f67fae */ /* 0x000fe800081a1022 */
        /* <DEDUP_REMOVED lines=26> */
[----:B------:R4:W-:Y:S04]  /*39570*/  STL.64 [R1+0x4f78], R184 ;  /* 0x004f78b801007387 */ /* 0x0009e80000100a00 */
        /* <DEDUP_REMOVED lines=17> */
[----:B-1----:R-:W2:Y:S04]  /*39690*/  LDL.LU.64 R148, [R1+0x5088] ;  /* 0x0050880001947983 */ /* 0x002ea80000300a00 */
        /* <DEDUP_REMOVED lines=33> */
[----:B------:R-:W-:Y:S04]  /*398b0*/  LDGSTS.E [R246+0x1b000], desc[UR34][R24.64], P0 ;  /* 0x1b00000018f67fae */ /* 0x000fe800081a1022 */
[----:B------:R-:W-:Y:S04]  /*398c0*/  LDGSTS.E [R246+0x1b400], desc[UR34][R8.64], P0 ;  /* 0x1b40000008f67fae */ /* 0x000fe800081a1022 */
[----:B------:R-:W2:Y:S04]  /*398d0*/  LDL.LU.64 R134, [R1+0xc58] ;  /* 0x000c580001867983 */ /* 0x000ea80000300a00 */
[----:B------:R-:W-:Y:S04]  /*398e0*/  LDGSTS.E [R246+0x1b800], desc[UR34][R40.64], P0 ;  /* 0x1b80000028f67fae */ /* 0x000fe800081a1022 */
[----:B------:R-:W3:Y:S04]  /*398f0*/  LDL.LU.64 R8, [R1+0xc20] ;  /* 0x000c200001087983 */ /* 0x000ee80000300a00 */
[----:B------:R-:W3:Y:S04]  /*39900*/  LDL.LU.64 R24, [R1+0xbe8] ;  /* 0x000be80001187983 */ /* 0x000ee80000300a00 */
[----:B------:R-:W4:Y:S04]  /*39910*/  LDL.LU.64 R40, [R1+0xbb0] ;  /* 0x000bb00001287983 */ /* 0x000f280000300a00 */
[----:B------:R-:W-:Y:S04]  /*39920*/  LDGSTS.E [R246+0x1bc00], desc[UR34][R196.64], P0 ;  /* 0x1bc00000c4f67fae */ /* 0x000fe800081a1022 */
[----:B------:R-:W-:Y:S04]  /*39930*/  LDGSTS.E [R246+0x1c000], desc[UR34][R56.64], P0 ;  /* 0x1c00000038f67fae */ /* 0x000fe800081a1022 */
[----:B------:R-:W-:Y:S04]  /*39940*/  LDGSTS.E [R246+0x1c400], desc[UR34][R194.64], P0 ;  /* 0x1c400000c2f67fae */ /* 0x000fe800081a1022 */
[----:B------:R-:W-:Y:S04]  /*39950*/  LDGSTS.E [R246+0x1c800], desc[UR34][R72.64], P0 ;  /* 0x1c80000048f67fae */ /* 0x000fe800081a1022 */
[----:B------:R-:W4:Y:S04]  /*39960*/  LDL.LU.64 R56, [R1+0xb78] ;  /* 0x000b780001387983 */ /* 0x000f280000300a00 */
[----:B------:R-:W-:Y:S04]  /*39970*/  LDGSTS.E [R246+0x1cc00], desc[UR34][R88.64], P0 ;  /* 0x1cc0000058f67fae */ /* 0x000fe800081a1022 */
[----:B------:R-:W4:Y:S04]  /*39980*/  LDL.LU.64 R72, [R1+0xb40] ;  /* 0x000b400001487983 */ /* 0x000f280000300a00 */
[----:B------:R-:W-:Y:S04]  /*39990*/  LDGSTS.E [R246+0x1d000], desc[UR34][R192.64], P0 ;  /* 0x1d000000c0f67fae */ /* 0x000fe800081a1022 */
[----:B------:R-:W4:Y:S04]  /*399a0*/  LDL.LU.64 R88, [R1+0xb08] ;  /* 0x000b080001587983 */ /* 0x000f280000300a00 */
[----:B------:R-:W-:Y:S04]  /*399b0*/  LDGSTS.E [R246+0x1d400], desc[UR34][R104.64], P0 ;  /* 0x1d40000068f67fae */ /* 0x000fe800081a1022 */
[----:B------:R-:W-:Y:S04]  /*399c0*/  LDGSTS.E [R246+0x1d800], desc[UR34][R190.64], P0 ;  /* 0x1d800000bef67fae */ /* 0x000fe800081a1022 */
[----:B------:R-:W-:Y:S04]  /*399d0*/  LDGSTS.E [R246+0x1dc00], desc[UR34][R120.64], P0 ;  /* 0x1dc0000078f67fae */ /* 0x000fe800081a1022 */
[----:B------:R-:W4:Y:S04]  /*399e0*/  LDL.LU.64 R104, [R1+0xac8] ;  /* 0x000ac80001687983 */ /* 0x000f280000300a00 */
        /* <DEDUP_REMOVED lines=9> */
[----:B------:R-:W4:Y:S04]  /*39a80*/  LDL.LU.64 R150, [R1+0x9e8] ;  /* 0x0009e80001967983 */ /* 0x000f280000300a00 */
[----:B------:R-:W-:Y:S04]  /*39a90*/  LDGSTS.E [R246+0x1f800], desc[UR34][R102.64], P0 ;  /* 0x1f80000066f67fae */ /* 0x000fe800081a1022 */
[----:B------:R1:W-:Y:S04]  /*39aa0*/  LDGSTS.E [R246+0x1fc00], desc[UR34][R86.64], P0 ;  /* 0x1fc0000056f67fae */ /* 0x0003e800081a1022 */
[----:B------:R-:W4:Y:S01]  /*39ab0*/  LDL.LU.64 R236, [R1+0x9b0] ;  /* 0x0009b00001ec7983 */ /* 0x000f220000300a00 */
[----:B------:R-:W-:-:S04]  /*39ac0*/  IMAD.WIDE R4, R235, 0x4, R4 ;  /* 0x00000004eb047825 */ /* 0x000fc800078e0204 */
[C---:B------:R-:W-:Y:S01]  /*39ad0*/  IMAD.WIDE R2, R235.reuse, 0x4, R2 ;  /* 0x00000004eb027825 */ /* 0x040fe200078e0202 */
[----:B-1----:R-:W1:Y:S03]  /*39ae0*/  LDC R246, c[0x0][0x3a0] ;  /* 0x0000e800fff67b82 */ /* 0x002e660000000800 */
[C---:B--2---:R-:W-:Y:S02]  /*39af0*/  IMAD.WIDE R86, R235.reuse, 0x4, R134 ;  /* 0x00000004eb567825 */ /* 0x044fe400078e0286 */
[----:B------:R-:W2:Y:S04]  /*39b00*/  LDL.LU.64 R134, [R1+0x978] ;  /* 0x0009780001867983 */ /* 0x000ea80000300a00 */
[----:B------:R-:W2:Y:S04]  /*39b10*/  LDL.LU.64 R118, [R1+0x940] ;  /* 0x0009400001767983 */ /* 0x000ea80000300a00 */
[----:B------:R1:W-:Y:S04]  /*39b20*/  STL.64 [R1+0x58], R86 ;  /* 0x0000585601007387 */ /* 0x0003e80000100a00 */
[----:B------:R-:W2:Y:S01]  /*39b30*/  LDL.LU.64 R158, [R1+0x908] ;  /* 0x00090800019e7983 */ /* 0x000ea20000300a00 */
[----:B---3--:R-:W-:-:S04]  /*39b40*/  IMAD.WIDE R8, R235, 0x4, R8 ;  /* 0x00000004eb087825 */ /* 0x008fc800078e0208 */
[C---:B------:R-:W-:Y:S01]  /*39b50*/  IMAD.WIDE R24, R235.reuse, 0x4, R24 ;  /* 0x00000004eb187825 */ /* 0x040fe200078e0218 */
[----:B------:R3:W-:Y:S04]  /*39b60*/  STL.64 [R1+0x98], R8 ;  /* 0x0000980801007387 */ /* 0x0007e80000100a00 */
[----:B------:R1:W-:Y:S04]  /*39b70*/  STL.64 [R1+0xe30], R24 ;  /* 0x000e301801007387 */ /* 0x0003e80000100a00 */
[----:B------:R-:W3:Y:S01]  /*39b80*/  LDL.LU.64 R142, [R1+0x8d0] ;  /* 0x0008d000018e7983 */ /* 0x000ee20000300a00 */
[----:B----4-:R-:W-:-:S04]  /*39b90*/  IMAD.WIDE R40, R235, 0x4, R40 ;  /* 0x00000004eb287825 */ /* 0x010fc800078e0228 */
[C---:B------:R-:W-:Y:S01]  /*39ba0*/  IMAD.WIDE R56, R235.reuse, 0x4, R56 ;  /* 0x00000004eb387825 */ /* 0x040fe200078e0238 */
[----:B------:R4:W-:Y:S04]  /*39bb0*/  STL.64 [R1+0xbb0], R40 ;  /* 0x000bb02801007387 */ /* 0x0009e80000100a00 */
[----:B------:R-:W4:Y:S01]  /*39bc0*/  LDL.LU.64 R194, [R1+0x898] ;  /* 0x0008980001c27983 */ /* 0x000f220000300a00 */
[----:B------:R-:W-:-:S03]  /*39bd0*/  IMAD.WIDE R72, R235, 0x4, R72 ;  /* 0x00000004eb487825 */ /* 0x000fc600078e0248 */
[----:B------:R1:W-:Y:S04]  /*39be0*/  STL.64 [R1+0xe38], R56 ;  /* 0x000e383801007387 */ /* 0x0003e80000100a00 */
[----:B------:R-:W4:Y:S01]  /*39bf0*/  LDL.LU.64 R192, [R1+0x860] ;  /* 0x0008600001c07983 */ /* 0x000f220000300a00 */
[----:B------:R-:W-:-:S03]  /*39c00*/  IMAD.WIDE R88, R235, 0x4, R88 ;  /* 0x00000004eb587825 */ /* 0x000fc600078e0258 */
[----:B------:R1:W-:Y:S04]  /*39c10*/  STL.64 [R1+0xe40], R72 ;  /* 0x000e404801007387 */ /* 0x0003e80000100a00 */
[----:B------:R-:W4:Y:S04]  /*39c20*/  LDL.LU.64 R190, [R1+0x828] ;  /* 0x0008280001be7983 */ /* 0x000f280000300a00 */
[----:B------:R1:W-:Y:S04]  /*39c30*/  STL.64 [R1+0xb08], R88 ;  /* 0x000b085801007387 */ /* 0x0003e80000100a00 */
[----:B------:R-:W4:Y:S01]  /*39c40*/  LDL.LU.64 R200, [R1+0x7f0] ;  /* 0x0007f00001c87983 */ /* 0x000f220000300a00 */
[----:B------:R-:W-:-:S03]  /*39c50*/  IMAD.WIDE R104, R235, 0x4, R104 ;  /* 0x00000004eb687825 */ /* 0x000fc600078e0268 */
[----:B------:R-:W4:Y:S04]  /*39c60*/  LDL.LU.64 R102, [R1+0x7b8] ;  /* 0x0007b80001667983 */ /* 0x000f280000300a00 */
[----:B------:R1:W-:Y:S01]  /*39c70*/  STL.64 [R1+0xe58], R104 ;  /* 0x000e586801007387 */ /* 0x0003e20000100a00 */
[----:B------:R-:W-:-:S04]  /*39c80*/  IMAD.WIDE R120, R235, 0x4, R120 ;  /* 0x00000004eb787825 */ /* 0x000fc800078e0278 */
[----:B------:R-:W-:-:S04]  /*39c90*/  IMAD.WIDE R136, R235, 0x4, R136 ;  /* 0x00000004eb887825 */ /* 0x000fc800078e0288 */
[----:B------:R-:W-:-:S04]  /*39ca0*/  IMAD.WIDE R152, R235, 0x4, R152 ;  /* 0x00000004eb987825 */ /* 0x000fc800078e0298 */
[C---:B------:R-:W-:Y:S02]  /*39cb0*/  IMAD.WIDE R240, R235.reuse, 0x4, R150 ;  /* 0x00000004ebf07825 */ /* 0x040fe400078e0296 */
[----:B------:R-:W4:Y:S04]  /*39cc0*/  LDL.LU.64 R150, [R1+0x780] ;  /* 0x0007800001967983 */ /* 0x000f280000300a00 */
[----:B------:R1:W-:Y:S04]  /*39cd0*/  STL.64 [R1+0xe70], R120 ;  /* 0x000e707801007387 */ /* 0x0003e80000100a00 */
[----:B------:R-:W4:Y:S01]  /*39ce0*/  LDL.LU.64 R198, [R1+0x748] ;  /* 0x0007480001c67983 */ /* 0x000f220000300a00 */
[----:B------:R-:W-:-:S03]  /*39cf0*/  IMAD.WIDE R238, R235, 0x4, R236 ;  /* 0x00000004ebee7825 */ /* 0x000fc600078e02ec */
[----:B------:R1:W-:Y:S01]  /*39d00*/  STL.64 [R1+0xe90], R136 ;  /* 0x000e908801007387 */ /* 0x0003e20000100a00 */
[----:B--2---:R-:W-:-:S03]  /*39d10*/  IMAD.WIDE R236, R235, 0x4, R134 ;  /* 0x00000004ebec7825 */ /* 0x004fc600078e0286 */
[----:B------:R-:W2:Y:S01]  /*39d20*/  LDL.LU.64 R134, [R1+0x710] ;  /* 0x0007100001867983 */ /* 0x000ea20000300a00 */
[----:B------:R-:W-:-:S03]  /*39d30*/  IMAD.WIDE R230, R235, 0x4, R118 ;  /* 0x00000004ebe67825 */ /* 0x000fc600078e0276 */
[----:B------:R1:W-:Y:S04]  /*39d40*/  STL.64 [R1+0xeb0], R152 ;  /* 0x000eb09801007387 */ /* 0x0003e80000100a00 */
[----:B------:R-:W2:Y:S01]  /*39d50*/  LDL.LU.64 R118, [R1+0x6d8] ;  /* 0x0006d80001767983 */ /* 0x000ea20000300a00 */
[----:B------:R-:W-:-:S03]  /*39d60*/  IMAD.WIDE R228, R235, 0x4, R158 ;  /* 0x00000004ebe47825 */ /* 0x000fc600078e029e */
[----:B------:R-:W-:Y:S04]  /*39d70*/  STL.64 [R1+0xee0], R240 ;  /* 0x000ee0f001007387 */ /* 0x000fe80000100a00 */
[----:B------:R-:W2:Y:S04]  /*39d80*/  LDL.LU.64 R196, [R1+0x6a0] ;  /* 0x0006a00001c47983 */ /* 0x000ea80000300a00 */
[----:B------:R-:W2:Y:S04]  /*39d90*/  LDL.LU.64 R158, [R1+0x668] ;  /* 0x00066800019e7983 */ /* 0x000ea80000300a00 */
[----:B------:R-:W-:Y:S01]  /*39da0*/  STL.64 [R1+0xf28], R238 ;  /* 0x000f28ee01007387 */ /* 0x000fe20000100a00 */
[----:B---3--:R-:W-:-:S03]  /*39db0*/  IMAD.WIDE R226, R235, 0x4, R142 ;  /* 0x00000004ebe27825 */ /* 0x008fc600078e028e */
[----:B------:R-:W3:Y:S04]  /*39dc0*/  LDL.LU.64 R142, [R1+0x630] ;  /* 0x00063000018e7983 */ /* 0x000ee80000300a00 */
[----:B------:R-:W-:Y:S01]  /*39dd0*/  STL.64 [R1+0xf78], R236 ;  /* 0x000f78ec01007387 */ /* 0x000fe20000100a00 */
[----:B----4-:R-:W-:-:S03]  /*39de0*/  IMAD.WIDE R224, R235, 0x4, R194 ;  /* 0x00000004ebe07825 */ /* 0x010fc600078e02c2 */
[----:B------:R-:W4:Y:S04]  /*39df0*/  LDL.LU.64 R194, [R1+0x5f8] ;  /* 0x0005f80001c27983 */ /* 0x000f280000300a00 */
[----:B------:R-:W-:Y:S01]  /*39e00*/  STL.64 [R1+0xfa8], R230 ;  /* 0x000fa8e601007387 */ /* 0x000fe20000100a00 */
[----:B------:R-:W-:-:S03]  /*39e10*/  IMAD.WIDE R222, R235, 0x4, R192 ;  /* 0x00000004ebde7825 */ /* 0x000fc600078e02c0 */
[----:B------:R-:W4:Y:S04]  /*39e20*/  LDL.LU.64 R192, [R1+0x5c0] ;  /* 0x0005c00001c07983 */ /* 0x000f280000300a00 */
[----:B------:R-:W-:Y:S01]  /*39e30*/  STL.64 [R1+0xfd8], R228 ;  /* 0x000fd8e401007387 */ /* 0x000fe20000100a00 */
[----:B------:R-:W-:-:S03]  /*39e40*/  IMAD.WIDE R220, R235, 0x4, R190 ;  /* 0x00000004ebdc7825 */ /* 0x000fc600078e02be */
[----:B------:R-:W4:Y:S04]  /*39e50*/  LDL.LU.64 R190, [R1+0x588] ;  /* 0x0005880001be7983 */ /* 0x000f280000300a00 */
[----:B------:R-:W-:Y:S01]  /*39e60*/  STL.64 [R1+0x1010], R226 ;  /* 0x001010e201007387 */ /* 0x000fe20000100a00 */
[----:B------:R-:W-:-:S03]  /*39e70*/  IMAD.WIDE R218, R235, 0x4, R200 ;  /* 0x00000004ebda7825 */ /* 0x000fc600078e02c8 */
        /* <DEDUP_REMOVED lines=9> */
[----:B--2---:R-:W-:-:S03]  /*39f10*/  IMAD.WIDE R210, R235, 0x4, R134 ;  /* 0x00000004ebd27825 */ /* 0x004fc600078e0286 */
[----:B------:R-:W2:Y:S04]  /*39f20*/  LDL.LU.64 R134, [R1+0x4d8] ;  /* 0x0004d80001867983 */ /* 0x000ea80000300a00 */
[----:B------:R-:W-:Y:S01]  /*39f30*/  STL.64 [R1+0x1388], R216 ;  /* 0x001388d801007387 */ /* 0x000fe20000100a00 */
[----:B------:R-:W-:-:S03]  /*39f40*/  IMAD.WIDE R208, R235, 0x4, R118 ;  /* 0x00000004ebd07825 */ /* 0x000fc600078e0276 */
[----:B------:R-:W2:Y:S04]  /*39f50*/  LDL.LU.64 R118, [R1+0x4a0] ;  /* 0x0004a00001767983 */ /* 0x000ea80000300a00 */
[----:B------:R-:W-:Y:S04]  /*39f60*/  STL.64 [R1+0x13b8], R214 ;  /* 0x0013b8d601007387 */ /* 0x000fe80000100a00 */
[----:B------:R-:W-:Y:S01]  /*39f70*/  STL.64 [R1+0x1460], R212 ;  /* 0x001460d401007387 */ /* 0x000fe20000100a00 */
[----:B------:R-:W-:-:S03]  /*39f80*/  IMAD.WIDE R204, R235, 0x4, R158 ;  /* 0x00000004ebcc7825 */ /* 0x000fc600078e029e */
[----:B------:R-:W2:Y:S04]  /*39f90*/  LDL.LU.64 R158, [R1+0x460] ;  /* 0x00046000019e7983 */ /* 0x000ea80000300a00 */
[----:B------:R-:W-:Y:S01]  /*39fa0*/  STL.64 [R1+0x1490], R210 ;  /* 0x001490d201007387 */ /* 0x000fe20000100a00 */
[----:B---3--:R-:W-:-:S03]  /*39fb0*/  IMAD.WIDE R202, R235, 0x4, R142 ;  /* 0x00000004ebca7825 */ /* 0x008fc600078e028e */
[----:B------:R-:W3:Y:S01]  /*39fc0*/  LDL.LU.64 R142, [R1+0x420] ;  /* 0x00042000018e7983 */ /* 0x000ee20000300a00 */
[----:B------:R-:W-:-:S03]  /*39fd0*/  IMAD.WIDE R206, R235, 0x4, R196 ;  /* 0x00000004ebce7825 */ /* 0x000fc600078e02c4 */
[----:B------:R-:W-:Y:S04]  /*39fe0*/  STL.64 [R1+0x14e0], R208 ;  /* 0x0014e0d001007387 */ /* 0x000fe80000100a00 */
[----:B------:R-:W-:Y:S01]  /*39ff0*/  STL.64 [R1+0x1598], R206 ;  /* 0x001598ce01007387 */ /* 0x000fe20000100a00 */
[----:B----4-:R-:W-:-:S03]  /*3a000*/  IMAD.WIDE R200, R235, 0x4, R194 ;  /* 0x00000004ebc87825 */ /* 0x010fc600078e02c2 */
[----:B------:R-:W4:Y:S04]  /*3a010*/  LDL.LU.64 R164, [R1+0x3e0] ;  /* 0x0003e00001a47983 */ /* 0x000f280000300a00 */
[----:B------:R-:W4:Y:S04]  /*3a020*/  LDL.LU.64 R108, [R1+0x3a0] ;  /* 0x0003a000016c7983 */ /* 0x000f280000300a00 */
[----:B------:R-:W-:Y:S01]  /*3a030*/  STL.64 [R1+0x15c0], R204 ;  /* 0x0015c0cc01007387 */ /* 0x000fe20000100a00 */
[----:B------:R-:W-:-:S03]  /*3a040*/  IMAD.WIDE R198, R235, 0x4, R192 ;  /* 0x00000004ebc67825 */ /* 0x000fc600078e02c0 */
[----:B------:R-:W4:Y:S04]  /*3a050*/  LDL.LU.64 R92, [R1+0x360] ;  /* 0x00036000015c7983 */ /* 0x000f280000300a00 */
[----:B------:R-:W4:Y:S01]  /*3a060*/  LDL.LU.64 R76, [R1+0x320] ;  /* 0x00032000014c7983 */ /* 0x000f220000300a00 */
[----:B------:R-:W-:-:S03]  /*3a070*/  IMAD.WIDE R196, R235, 0x4, R190 ;  /* 0x00000004ebc47825 */ /* 0x000fc600078e02be */
[----:B------:R-:W-:Y:S04]  /*3a080*/  STL.64 [R1+0x1690], R202 ;  /* 0x001690ca01007387 */ /* 0x000fe80000100a00 */
[----:B------:R-:W4:Y:S04]  /*3a090*/  LDL.LU.64 R124, [R1+0x2e0] ;  /* 0x0002e000017c7983 */ /* 0x000f280000300a00 */
[----:B------:R-:W4:Y:S04]  /*3a0a0*/  LDL.LU.64 R44, [R1+0x2a0] ;  /* 0x0002a000012c7983 */ /* 0x000f280000300a00 */
[----:B------:R-:W-:Y:S01]  /*3a0b0*/  STL.64 [R1+0x16a0], R200 ;  /* 0x0016a0c801007387 */ /* 0x000fe20000100a00 */
[----:B------:R-:W-:-:S03]  /*3a0c0*/  IMAD.WIDE R192, R235, 0x4, R102 ;  /* 0x00000004ebc07825 */ /* 0x000fc600078e0266 */
[----:B------:R-:W4:Y:S01]  /*3a0d0*/  LDL.LU.64 R28, [R1+0x260] ;  /* 0x00026000011c7983 */ /* 0x000f220000300a00 */
[----:B------:R-:W-:-:S03]  /*3a0e0*/  IMAD.WIDE R190, R235, 0x4, R150 ;  /* 0x00000004ebbe7825 */ /* 0x000fc600078e0296 */
[----:B------:R-:W4:Y:S04]  /*3a0f0*/  LDL.LU.64 R150, [R1+0x220] ;  /* 0x0002200001967983 */ /* 0x000f280000300a00 */
[----:B------:R-:W-:Y:S01]  /*3a100*/  STL.64 [R1+0x16b8], R198 ;  /* 0x0016b8c601007387 */ /* 0x000fe20000100a00 */
[----:B--2---:R-:W-:-:S03]  /*3a110*/  IMAD.WIDE R188, R235, 0x4, R134 ;  /* 0x00000004ebbc7825 */ /* 0x004fc600078e0286 */
[----:B------:R-:W2:Y:S04]  /*3a120*/  LDL.LU.64 R134, [R1+0x1e0] ;  /* 0x0001e00001867983 */ /* 0x000ea80000300a00 */
[----:B------:R-:W2:Y:S01]  /*3a130*/  LDL.LU.64 R102, [R1+0x1a0] ;  /* 0x0001a00001667983 */ /* 0x000ea20000300a00 */
[----:B------:R-:W-:-:S03]  /*3a140*/  IMAD.WIDE R184, R235, 0x4, R118 ;  /* 0x00000004ebb87825 */ /* 0x000fc600078e0276 */
[----:B------:R-:W-:Y:S04]  /*3a150*/  STL.64 [R1+0x16c8], R196 ;  /* 0x0016c8c401007387 */ /* 0x000fe80000100a00 */
[----:B------:R-:W2:Y:S04]  /*3a160*/  LDL.LU.64 R118, [R1+0x160] ;  /* 0x0001600001767983 */ /* 0x000ea80000300a00 */
[----:B------:R-:W2:Y:S01]  /*3a170*/  LDL.LU.64 R12, [R1+0x120] ;  /* 0x00012000010c7983 */ /* 0x000ea20000300a00 */
[----:B------:R-:W-:-:S03]  /*3a180*/  IMAD.WIDE R182, R235, 0x4, R158 ;  /* 0x00000004ebb67825 */ /* 0x000fc600078e029e */
[----:B------:R1:W-:Y:S04]  /*3a190*/  STL.64 [R1+0x16e0], R192 ;  /* 0x0016e0c001007387 */ /* 0x0003e80000100a00 */
[----:B------:R-:W2:Y:S04]  /*3a1a0*/  LDL.LU.64 R60, [R1+0xe0] ;  /* 0x0000e000013c7983 */ /* 0x000ea80000300a00 */
[----:B------:R-:W2:Y:S04]  /*3a1b0*/  LDL.LU.64 R158, [R1+0x90] ;  /* 0x00009000019e7983 */ /* 0x000ea80000300a00 */
[----:B------:R1:W-:Y:S04]  /*3a1c0*/  STL.64 [R1+0x1798], R190 ;  /* 0x001798be01007387 */ /* 0x0003e80000100a00 */
[----:B------:R-:W2:Y:S01]  /*3a1d0*/  LDL.LU.64 R194, [R1+0x50] ;  /* 0x0000500001c27983 */ /* 0x000ea20000300a00 */
[----:B---3--:R-:W-:-:S03]  /*3a1e0*/  IMAD.WIDE R180, R235, 0x4, R142 ;  /* 0x00000004ebb47825 */ /* 0x008fc600078e028e */
[----:B------:R-:W3:Y:S01]  /*3a1f0*/  LDL.LU.64 R142, [R1+0x10] ;  /* 0x00001000018e7983 */ /* 0x000ee20000300a00 */
[----:B----4-:R-:W-:-:S03]  /*3a200*/  IMAD.WIDE R178, R235, 0x4, R164 ;  /* 0x00000004ebb27825 */ /* 0x010fc600078e02a4 */
[----:B------:R-:W-:Y:S01]  /*3a210*/  STL.64 [R1+0x17a0], R188 ;  /* 0x0017a0bc01007387 */ /* 0x000fe20000100a00 */
[----:B------:R-:W-:-:S03]  /*3a220*/  IMAD.WIDE R176, R235, 0x4, R108 ;  /* 0x00000004ebb07825 */ /* 0x000fc600078e026c */
[----:B------:R-:W-:Y:S01]  /*3a230*/  STL.64 [R1+0x17b0], R184 ;  /* 0x0017b0b801007387 */ /* 0x000fe20000100a00 */
[----:B------:R-:W-:-:S03]  /*3a240*/  IMAD.WIDE R174, R235, 0x4, R92 ;  /* 0x00000004ebae7825 */ /* 0x000fc600078e025c */
[----:B------:R-:W-:Y:S01]  /*3a250*/  STL.64 [R1+0x17b8], R182 ;  /* 0x0017b8b601007387 */ /* 0x000fe20000100a00 */
[----:B------:R-:W-:-:S03]  /*3a260*/  IMAD.WIDE R172, R235, 0x4, R76 ;  /* 0x00000004ebac7825 */ /* 0x000fc600078e024c */
[----:B------:R-:W-:Y:S04]  /*3a270*/  STL.64 [R1+0x17c8], R180 ;  /* 0x0017c8b401007387 */ /* 0x000fe80000100a00 */
[----:B------:R-:W-:Y:S01]  /*3a280*/  STL.64 [R1+0x17d0], R178 ;  /* 0x0017d0b201007387 */ /* 0x000fe20000100a00 */
[----:B------:R-:W-:-:S03]  /*3a290*/  IMAD.WIDE R170, R235, 0x4, R124 ;  /* 0x00000004ebaa7825 */ /* 0x000fc600078e027c */
[----:B------:R-:W-:Y:S01]  /*3a2a0*/  STL.64 [R1+0x1890], R176 ;  /* 0x001890b001007387 */ /* 0x000fe20000100a00 */
[----:B------:R-:W-:-:S03]  /*3a2b0*/  IMAD.WIDE R168, R235, 0x4, R44 ;  /* 0x00000004eba87825 */ /* 0x000fc600078e022c */
[----:B------:R-:W-:Y:S04]  /*3a2c0*/  STL.64 [R1+0x1898], R174 ;  /* 0x001898ae01007387 */ /* 0x000fe80000100a00 */
[----:B------:R-:W-:Y:S01]  /*3a2d0*/  STL.64 [R1+0x18a8], R172 ;  /* 0x0018a8ac01007387 */ /* 0x000fe20000100a00 */
[----:B------:R-:W-:-:S03]  /*3a2e0*/  IMAD.WIDE R166, R235, 0x4, R28 ;  /* 0x00000004eba67825 */ /* 0x000fc600078e021c */
[----:B------:R-:W-:Y:S04]  /*3a2f0*/  STL.64 [R1+0x1978], R170 ;  /* 0x001978aa01007387 */ /* 0x000fe80000100a00 */
[----:B------:R-:W-:Y:S04]  /*3a300*/  STL.64 [R1+0x1970], R168 ;  /* 0x001970a801007387 */ /* 0x000fe80000100a00 */
[----:B------:R-:W-:Y:S01]  /*3a310*/  STL.64 [R1+0x1968], R166 ;  /* 0x001968a601007387 */ /* 0x000fe20000100a00 */
[----:B------:R-:W-:-:S04]  /*3a320*/  IMAD.WIDE R140, R235, 0x4, R154 ;  /* 0x00000004eb8c7825 */ /* 0x000fc800078e029a */
[----:B------:R-:W-:-:S04]  /*3a330*/  IMAD.WIDE R124, R235, 0x4, R138 ;  /* 0x00000004eb7c7825 */ /* 0x000fc800078e028a */
[----:B------:R-:W-:-:S04]  /*3a340*/  IMAD.WIDE R108, R235, 0x4, R122 ;  /* 0x00000004eb6c7825 */ /* 0x000fc800078e027a */
[----:B------:R-:W-:-:S05]  /*3a350*/  IMAD.WIDE R150, R235, 0x4, R150 ;  /* 0x00000004eb967825 */ /* 0x000fca00078e0296 */
[----:B------:R-:W-:Y:S01]  /*3a360*/  STL.64 [R1+0x1960], R150 ;  /* 0x0019609601007387 */ /* 0x000fe20000100a00 */
[----:B------:R-:W-:-:S04]  /*3a370*/  IMAD.WIDE R92, R235, 0x4, R106 ;  /* 0x00000004eb5c7825 */ /* 0x000fc800078e026a */
[----:B------:R-:W-:-:S04]  /*3a380*/  IMAD.WIDE R76, R235, 0x4, R90 ;  /* 0x00000004eb4c7825 */ /* 0x000fc800078e025a */
[----:B------:R-:W-:-:S04]  /*3a390*/  IMAD.WIDE R44, R235, 0x4, R58 ;  /* 0x00000004eb2c7825 */ /* 0x000fc800078e023a */
[----:B------:R-:W-:-:S04]  /*3a3a0*/  IMAD.WIDE R28, R235, 0x4, R42 ;  /* 0x00000004eb1c7825 */ /* 0x000fc800078e022a */
[----:B------:R-:W-:-:S04]  /*3a3b0*/  IMAD.WIDE R10, R235, 0x4, R10 ;  /* 0x00000004eb0a7825 */ /* 0x000fc800078e020a */
[C---:B--2---:R-:W-:Y:S02]  /*3a3c0*/  IMAD.WIDE R156, R235.reuse, 0x4, R194 ;  /* 0x00000004eb9c7825 */ /* 0x044fe400078e02c2 */
[----:B------:R-:W2:Y:S02]  /*3a3d0*/  S2R R195, SR_TID.X ;  /* 0x0000000000c37919 */ /* 0x000ea40000002100 */
[----:B------:R-:W-:-:S04]  /*3a3e0*/  IMAD.WIDE R134, R235, 0x4, R134 ;  /* 0x00000004eb867825 */ /* 0x000fc800078e0286 */
[C---:B------:R-:W-:Y:S01]  /*3a3f0*/  IMAD.WIDE R102, R235.reuse, 0x4, R102 ;  /* 0x00000004eb667825 */ /* 0x040fe200078e0266 */
[----:B------:R-:W-:Y:S03]  /*3a400*/  STL.64 [R1+0x1958], R134 ;  /* 0x0019588601007387 */ /* 0x000fe60000100a00 */
[----:B------:R-:W-:Y:S01]  /*3a410*/  IMAD.WIDE R118, R235, 0x4, R118 ;  /* 0x00000004eb767825 */ /* 0x000fe200078e0276 */
[----:B--2---:R-:W-:-:S05]  /*3a420*/  LOP3.LUT R195, R195, 0x1f, RZ, 0xc0, !PT ;  /* 0x0000001fc3c37812 */ /* 0x004fca00078ec0ff */
[----:B------:R-:W-:-:S05]  /*3a430*/  IMAD.SHL.U32 R195, R195, 0x4, RZ ;  /* 0x00000004c3c37824 */ /* 0x000fca00078e00ff */
[----:B------:R-:W-:-:S05]  /*3a440*/  LOP3.LUT R195, R195, 0x10, RZ, 0x3c, !PT ;  /* 0x00000010c3c37812 */ /* 0x000fca00078e3cff */
[----:B------:R-:W-:Y:S02]  /*3a450*/  VIADD R195, R195, UR4 ;  /* 0x00000004c3c37c36 */ /* 0x000fe40008000000 */
[----:B------:R-:W-:-:S03]  /*3a460*/  IMAD.WIDE R164, R235, 0x4, R12 ;  /* 0x00000004eba47825 */ /* 0x000fc600078e020c */
[----:B------:R-:W-:Y:S01]  /*3a470*/  LDGSTS.E [R195+0x10080], desc[UR34][R86.64], P0 ;  /* 0x1008000056c37fae */ /* 0x000fe200081a1022 */
[----:B------:R-:W-:-:S03]  /*3a480*/  IMAD.WIDE R162, R235, 0x4, R60 ;  /* 0x00000004eba27825 */ /* 0x000fc600078e023c */
[----:B------:R-:W-:Y:S01]  /*3a490*/  LDGSTS.E [R195+0x10480], desc[UR34][R8.64], P0 ;  /* 0x1048000008c37fae */ /* 0x000fe200081a1022 */
[----:B------:R-:W-:-:S03]  /*3a4a0*/  IMAD.WIDE R158, R235, 0x4, R158 ;  /* 0x00000004eb9e7825 */ /* 0x000fc600078e029e */
[----:B------:R-:W-:Y:S01]  /*3a4b0*/  LDGSTS.E [R195+0x10880], desc[UR34][R24.64], P0 ;  /* 0x1088000018c37fae */ /* 0x000fe200081a1022 */
[----:B---3--:R-:W-:-:S03]  /*3a4c0*/  IMAD.WIDE R142, R235, 0x4, R142 ;  /* 0x00000004eb8e7825 */ /* 0x008fc600078e028e */
[----:B------:R-:W-:Y:S04]  /*3a4d0*/  LDGSTS.E [R195+0x10c80], desc[UR34][R40.64], P0 ;  /* 0x10c8000028c37fae */ /* 0x000fe800081a1022 */
[----:B------:R-:W-:Y:S04]  /*3a4e0*/  LDGSTS.E [R195+0x11080], desc[UR34][R56.64], P0 ;  /* 0x1108000038c37fae */ /* 0x000fe800081a1022 */
[----:B------:R2:W-:Y:S04]  /*3a4f0*/  STL.64 [R1+0x1950], R102 ;  /* 0x0019506601007387 */ /* 0x0005e80000100a00 */
[----:B------:R-:W-:Y:S04]  /*3a500*/  LDGSTS.E [R195+0x11480], desc[UR34][R72.64], P0 ;  /* 0x1148000048c37fae */ /* 0x000fe800081a1022 */
[----:B------:R3:W-:Y:S04]  /*3a510*/  STL.64 [R1+0x1948], R118 ;  /* 0x0019487601007387 */ /* 0x0007e80000100a00 */
[----:B------:R-:W-:Y:S04]  /*3a520*/  LDGSTS.E [R195+0x11880], desc[UR34][R88.64], P0 ;  /* 0x1188000058c37fae */ /* 0x000fe800081a1022 */
[----:B------:R-:W-:Y:S04]  /*3a530*/  STL.64 [R1+0x1940], R164 ;  /* 0x001940a401007387 */ /* 0x000fe80000100a00 */
[----:B------:R-:W-:Y:S04]  /*3a540*/  LDGSTS.E [R195+0x11c80], desc[UR34][R104.64], P0 ;  /* 0x11c8000068c37fae */ /* 0x000fe800081a1022 */
[----:B------:R-:W-:Y:S04]  /*3a550*/  STL.64 [R1+0x1938], R162 ;  /* 0x001938a201007387 */ /* 0x000fe80000100a00 */
[----:B------:R-:W-:Y:S01]  /*3a560*/  LDGSTS.E [R195+0x12080], desc[UR34][R120.64], P0 ;  /* 0x1208000078c37fae */ /* 0x000fe200081a1022 */
[----:B------:R-:W-:-:S03]  /*3a570*/  IMAD.WIDE R60, R235, 0x4, R74 ;  /* 0x00000004eb3c7825 */ /* 0x000fc600078e024a */
[----:B------:R4:W-:Y:S04]  /*3a580*/  STL.64 [R1+0x1930], R158 ;  /* 0x0019309e01007387 */ /* 0x0009e80000100a00 */
        /* <DEDUP_REMOVED lines=18> */
[----:B------:R2:W-:Y:S04]  /*3a6b0*/  STL.64 [R1+0x18e8], R44 ;  /* 0x0018e82c01007387 */ /* 0x0005e80000100a00 */
[----:B------:R-:W-:Y:S04]  /*3a6c0*/  LDGSTS.E [R195+0x14880], desc[UR34][R222.64], P0 ;  /* 0x14880000dec37fae */ /* 0x000fe800081a1022 */
[----:B-1----:R-:W4:Y:S04]  /*3a6d0*/  LDL.LU.64 R86, [R1+0x5000] ;  /* 0x0050000001567983 */ /* 0x002f280000300a00 */
[----:B------:R-:W-:Y:S04]  /*3a6e0*/  LDGSTS.E [R195+0x14c80], desc[UR34][R220.64], P0 ;  /* 0x14c80000dcc37fae */ /* 0x000fe800081a1022 */
[----:B------:R1:W-:Y:S04]  /*3a6f0*/  STL.64 [R1+0x18e0], R28 ;  /* 0x0018e01c01007387 */ /* 0x0003e80000100a00 */
[----:B------:R-:W-:Y:S04]  /*3a700*/  LDGSTS.E [R195+0x15080], desc[UR34][R218.64], P0 ;  /* 0x15080000dac37fae */ /* 0x000fe800081a1022 */
[----:B------:R-:W4:Y:S04]  /*3a710*/  LDL.LU.64 R8, [R1+0x4ff8] ;  /* 0x004ff80001087983 */ /* 0x000f280000300a00 */
        /* <DEDUP_REMOVED lines=9> */
[----:B------:R-:W4:Y:S04]  /*3a7b0*/  LDL.LU.64 R56, [R1+0x4fe0] ;  /* 0x004fe00001387983 */ /* 0x000f280000300a00 */
[----:B------:R-:W-:Y:S04]  /*3a7c0*/  LDGSTS.E [R195+0x16880], desc[UR34][R206.64], P0 ;  /* 0x16880000cec37fae */ /* 0x000fe800081a1022 */
[----:B------:R-:W4:Y:S04]  /*3a7d0*/  LDL.LU.64 R72, [R1+0x4fd8] ;  /* 0x004fd80001487983 */ /* 0x000f280000300a00 */
[----:B------:R1:W-:Y:S04]  /*3a7e0*/  LDGSTS.E [R195+0x16c80], desc[UR34][R204.64], P0 ;  /* 0x16c80000ccc37fae */ /* 0x0003e800081a1022 */
[----:B------:R-:W4:Y:S04]  /*3a7f0*/  LDL.LU.64 R88, [R1+0x4fd0] ;  /* 0x004fd00001587983 */ /* 0x000f280000300a00 */
[----:B------:R-:W-:Y:S04]  /*3a800*/  LDGSTS.E [R195+0x17080], desc[UR34][R202.64], P0 ;  /* 0x17080000cac37fae */ /* 0x000fe800081a1022 */
        /* <DEDUP_REMOVED lines=10> */
[----:B------:R-:W1:Y:S04]  /*3a8b0*/  LDL.LU.64 R192, [R1+0xc50] ;  /* 0x000c500001c07983 */ /* 0x000e680000300a00 */
[----:B------:R-:W4:Y:S04]  /*3a8c0*/  LDL.LU.64 R190, [R1+0xc18] ;  /* 0x000c180001be7983 */ /* 0x000f280000300a00 */
        /* <DEDUP_REMOVED lines=12> */
[----:B------:R1:W-:Y:S04]  /*3a990*/  LDGSTS.E [R195+0x1bc80], desc[UR34][R102.64], P0 ;  /* 0x1bc8000066c37fae */ /* 0x0003e800081a1022 */
[----:B------:R-:W4:Y:S04]  /*3a9a0*/  LDL.LU.64 R240, [R1+0xbe0] ;  /* 0x000be00001f07983 */ /* 0x000f280000300a00 */
[----:B------:R1:W-:Y:S04]  /*3a9b0*/  LDGSTS.E [R195+0x1c080], desc[UR34][R118.64], P0 ;  /* 0x1c08000076c37fae */ /* 0x0003e800081a1022 */
[----:B--2---:R-:W2:Y:S04]  /*3a9c0*/  LDL.LU.64 R102, [R1+0xba8] ;  /* 0x000ba80001667983 */ /* 0x004ea80000300a00 */
[----:B------:R-:W-:Y:S04]  /*3a9d0*/  LDGSTS.E [R195+0x1c480], desc[UR34][R164.64], P0 ;  /* 0x1c480000a4c37fae */ /* 0x000fe800081a1022 */
[----:B---3--:R-:W3:Y:S04]  /*3a9e0*/  LDL.LU.64 R118, [R1+0xb70] ;  /* 0x000b700001767983 */ /* 0x008ee80000300a00 */
[----:B------:R-:W3:Y:S04]  /*3a9f0*/  LDL.LU.64 R134, [R1+0xb38] ;  /* 0x000b380001867983 */ /* 0x000ee80000300a00 */
[----:B------:R-:W3:Y:S04]  /*3aa00*/  LDL.LU.64 R150, [R1+0xb00] ;  /* 0x000b000001967983 */ /* 0x000ee80000300a00 */
[----:B------:R-:W-:Y:S04]  /*3aa10*/  LDGSTS.E [R195+0x1c880], desc[UR34][R162.64], P0 ;  /* 0x1c880000a2c37fae */ /* 0x000fe800081a1022 */
[----:B------:R-:W3:Y:S04]  /*3aa20*/  LDL.LU.64 R238, [R1+0xac0] ;  /* 0x000ac00001ee7983 */ /* 0x000ee80000300a00 */
[----:B------:R-:W-:Y:S04]  /*3aa30*/  LDGSTS.E [R195+0x1cc80], desc[UR34][R158.64], P0 ;  /* 0x1cc800009ec37fae */ /* 0x000fe800081a1022 */
[----:B------:R-:W3:Y:S04]  /*3aa40*/  LDL.LU.64 R236, [R1+0xa88] ;  /* 0x000a880001ec7983 */ /* 0x000ee80000300a00 */
[----:B------:R-:W-:Y:S04]  /*3aa50*/  LDGSTS.E [R195+0x1d080], desc[UR34][R156.64], P0 ;  /* 0x1d0800009cc37fae */ /* 0x000fe800081a1022 */
[----:B----4-:R-:W4:Y:S04]  /*3aa60*/  LDL.LU.64 R158, [R1+0xa50] ;  /* 0x000a5000019e7983 */ /* 0x010f280000300a00 */
[----:B------:R-:W-:Y:S04]  /*3aa70*/  LDGSTS.E [R195+0x1d480], desc[UR34][R142.64], P0 ;  /* 0x1d4800008ec37fae */ /* 0x000fe800081a1022 */
[----:B------:R-:W-:Y:S04]  /*3aa80*/  LDGSTS.E [R195+0x1d880], desc[UR34][R140.64], P0 ;  /* 0x1d8800008cc37fae */ /* 0x000fe800081a1022 */
[----:B------:R-:W-:Y:S04]  /*3aa90*/  LDGSTS.E [R195+0x1dc80], desc[UR34][R124.64], P0 ;  /* 0x1dc800007cc37fae */ /* 0x000fe800081a1022 */
[----:B------:R-:W4:Y:S04]  /*3aaa0*/  LDL.LU.64 R230, [R1+0xa18] ;  /* 0x000a180001e67983 */ /* 0x000f280000300a00 */
[----:B------:R-:W-:Y:S04]  /*3aab0*/  LDGSTS.E [R195+0x1e080], desc[UR34][R108.64], P0 ;  /* 0x1e0800006cc37fae */ /* 0x000fe800081a1022 */
[----:B------:R-:W4:Y:S04]  /*3aac0*/  LDL.LU.64 R142, [R1+0x9e0] ;  /* 0x0009e000018e7983 */ /* 0x000f280000300a00 */
[----:B------:R-:W-:Y:S04]  /*3aad0*/  LDGSTS.E [R195+0x1e480], desc[UR34][R92.64], P0 ;  /* 0x1e4800005cc37fae */ /* 0x000fe800081a1022 */
[----:B------:R-:W-:Y:S04]  /*3aae0*/  LDGSTS.E [R195+0x1e880], desc[UR34][R76.64], P0 ;  /* 0x1e8800004cc37fae */ /* 0x000fe800081a1022 */
[----:B------:R-:W-:Y:S04]  /*3aaf0*/  LDGSTS.E [R195+0x1ec80], desc[UR34][R60.64], P0 ;  /* 0x1ec800003cc37fae */ /* 0x000fe800081a1022 */
[----:B------:R-:W-:Y:S04]  /*3ab00*/  LDGSTS.E [R195+0x1f080], desc[UR34][R44.64], P0 ;  /* 0x1f0800002cc37fae */ /* 0x000fe800081a1022 */
[----:B------:R-:W-:Y:S04]  /*3ab10*/  LDGSTS.E [R195+0x1f480], desc[UR34][R28.64], P0 ;  /* 0x1f4800001cc37fae */ /* 0x000fe800081a1022 */
[----:B------:R-:W4:Y:S04]  /*3ab20*/  LDL.LU.64 R196, [R1+0x9a8] ;  /* 0x0009a80001c47983 */ /* 0x000f280000300a00 */
[----:B------:R-:W-:Y:S04]  /*3ab30*/  LDGSTS.E [R195+0x1f880], desc[UR34][R12.64], P0 ;  /* 0x1f8800000cc37fae */ /* 0x000fe800081a1022 */
[----:B------:R1:W-:Y:S04]  /*3ab40*/  LDGSTS.E [R195+0x1fc80], desc[UR34][R10.64], P0 ;  /* 0x1fc800000ac37fae */ /* 0x0003e800081a1022 */
[----:B------:R-:W4:Y:S01]  /*3ab50*/  LDL.LU.64 R194, [R1+0x970] ;  /* 0x0009700001c27983 */ /* 0x000f220000300a00 */
[----:B-1----:R-:W-:-:S03]  /*3ab60*/  IMAD.WIDE R204, R235, 0x4, R192 ;  /* 0x00000004ebcc7825 */ /* 0x002fc600078e02c0 */
[----:B------:R-:W4:Y:S01]  /*3ab70*/  LDL.LU.64 R192, [R1+0x938] ;  /* 0x0009380001c07983 */ /* 0x000f220000300a00 */
[----:B------:R-:W-:-:S03]  /*3ab80*/  IMAD.WIDE R216, R235, 0x4, R190 ;  /* 0x00000004ebd87825 */ /* 0x000fc600078e02be */
[----:B------:R-:W4:Y:S04]  /*3ab90*/  LDL.LU.64 R190, [R1+0x900] ;  /* 0x0009000001be7983 */ /* 0x000f280000300a00 */
[----:B------:R-:W4:Y:S04]  /*3aba0*/  LDL.LU.64 R210, [R1+0x8c8] ;  /* 0x0008c80001d27983 */ /* 0x000f280000300a00 */
[----:B------:R-:W-:Y:S04]  /*3abb0*/  LDGSTS.E [R0+0x10100], desc[UR34][R204.64], P0 ;  /* 0x10100000cc007fae */ /* 0x000fe800081a1022 */
[----:B------:R-:W-:Y:S01]  /*3abc0*/  LDGSTS.E [R0+0x10500], desc[UR34][R216.64], P0 ;  /* 0x10500000d8007fae */ /* 0x000fe200081a1022 */
[----:B------:R-:W-:-:S05]  /*3abd0*/  IMAD.WIDE R228, R235, 0x4, R240 ;  /* 0x00000004ebe47825 */ /* 0x000fca00078e02f0 */
[----:B------:R-:W-:Y:S01]  /*3abe0*/  LDGSTS.E [R0+0x10900], desc[UR34][R228.64], P0 ;  /* 0x10900000e4007fae */ /* 0x000fe200081a1022 */
[----:B--2---:R-:W-:-:S05]  /*3abf0*/  IMAD.WIDE R102, R235, 0x4, R102 ;  /* 0x00000004eb667825 */ /* 0x004fca00078e0266 */
[----:B------:R1:W-:Y:S01]  /*3ac00*/  STL.64 [R1+0x10], R102 ;  /* 0x0000106601007387 */ /* 0x0003e20000100a00 */
[----:B---3--:R-:W-:-:S03]  /*3ac10*/  IMAD.WIDE R118, R235, 0x4, R118 ;  /* 0x00000004eb767825 */ /* 0x008fc600078e0276 */
[----:B------:R-:W2:Y:S01]  /*3ac20*/  LDL.LU.64 R208, [R1+0x890] ;  /* 0x0008900001d07983 */ /* 0x000ea20000300a00 */
[----:B------:R-:W-:-:S03]  /*3ac30*/  IMAD.WIDE R134, R235, 0x4, R134 ;  /* 0x00000004eb867825 */ /* 0x000fc600078e0286 */
[----:B------:R3:W-:Y:S01]  /*3ac40*/  STL.64 [R1+0x50], R118 ;  /* 0x0000507601007387 */ /* 0x0007e20000100a00 */
[----:B------:R-:W-:-:S03]  /*3ac50*/  IMAD.WIDE R150, R235, 0x4, R150 ;  /* 0x00000004eb967825 */ /* 0x000fc600078e0296 */
[----:B------:R-:W3:Y:S04]  /*3ac60*/  LDL.LU.64 R206, [R1+0x858] ;  /* 0x0008580001ce7983 */ /* 0x000ee80000300a00 */
[----:B------:R1:W-:Y:S01]  /*3ac70*/  STL.64 [R1+0x90], R134 ;  /* 0x0000908601007387 */ /* 0x0003e20000100a00 */
[----:B------:R-:W-:-:S03]  /*3ac80*/  IMAD.WIDE R240, R235, 0x4, R238 ;  /* 0x00000004ebf07825 */ /* 0x000fc600078e02ee */
[----:B------:R-:W-:Y:S04]  /*3ac90*/  LDGSTS.E [R0+0x10d00], desc[UR34][R102.64], P0 ;  /* 0x10d0000066007fae */ /* 0x000fe800081a1022 */
[----:B------:R-:W-:Y:S01]  /*3aca0*/  LDGSTS.E [R0+0x11100], desc[UR34][R118.64], P0 ;  /* 0x1110000076007fae */ /* 0x000fe200081a1022 */
[----:B------:R-:W-:-:S03]  /*3acb0*/  IMAD.WIDE R238, R235, 0x4, R236 ;  /* 0x00000004ebee7825 */ /* 0x000fc600078e02ec */
[----:B------:R-:W-:Y:S04]  /*3acc0*/  LDGSTS.E [R0+0x11500], desc[UR34][R134.64], P0 ;  /* 0x1150000086007fae */ /* 0x000fe800081a1022 */
[----:B------:R-:W-:Y:S01]  /*3acd0*/  LDGSTS.E [R0+0x11900], desc[UR34][R150.64], P0 ;  /* 0x1190000096007fae */ /* 0x000fe200081a1022 */
[----:B----4-:R-:W-:-:S03]  /*3ace0*/  IMAD.WIDE R236, R235, 0x4, R158 ;  /* 0x00000004ebec7825 */ /* 0x010fc600078e029e */
[----:B------:R-:W-:Y:S04]  /*3acf0*/  LDGSTS.E [R0+0x11d00], desc[UR34][R240.64], P0 ;  /* 0x11d00000f0007fae */ /* 0x000fe800081a1022 */
[----:B------:R-:W4:Y:S04]  /*3ad00*/  LDL.LU.64 R158, [R1+0x820] ;  /* 0x00082000019e7983 */ /* 0x000f280000300a00 */
[----:B------:R1:W-:Y:S04]  /*3ad10*/  STL.64 [R1+0x6a0], R150 ;  /* 0x0006a09601007387 */ /* 0x0003e80000100a00 */
[----:B------:R-:W4:Y:S04]  /*3ad20*/  LDL.LU.64 R202, [R1+0x7e8] ;  /* 0x0007e80001ca7983 */ /* 0x000f280000300a00 */
[----:B------:R-:W4:Y:S01]  /*3ad30*/  LDL.LU.64 R200, [R1+0x7b0] ;  /* 0x0007b00001c87983 */ /* 0x000f220000300a00 */
[----:B------:R-:W-:-:S03]  /*3ad40*/  IMAD.WIDE R230, R235, 0x4, R230 ;  /* 0x00000004ebe67825 */ /* 0x000fc600078e02e6 */
[----:B------:R-:W-:Y:S01]  /*3ad50*/  STL.64 [R1+0x6d8], R240 ;  /* 0x0006d8f001007387 */ /* 0x000fe20000100a00 */
[----:B------:R-:W-:-:S03]  /*3ad60*/  IMAD.WIDE R226, R235, 0x4, R142 ;  /* 0x00000004ebe27825 */ /* 0x000fc600078e028e */
[----:B------:R-:W-:Y:S04]  /*3ad70*/  LDGSTS.E [R0+0x12100], desc[UR34][R238.64], P0 ;  /* 0x12100000ee007fae */ /* 0x000fe800081a1022 */
[----:B------:R-:W4:Y:S04]  /*3ad80*/  LDL.LU.64 R142, [R1+0x778] ;  /* 0x00077800018e7983 */ /* 0x000f280000300a00 */
[----:B------:R-:W-:Y:S04]  /*3ad90*/  STL.64 [R1+0x908], R238 ;  /* 0x000908ee01007387 */ /* 0x000fe80000100a00 */
[----:B------:R-:W4:Y:S04]  /*3ada0*/  LDL.LU.64 R198, [R1+0x740] ;  /* 0x0007400001c67983 */ /* 0x000f280000300a00 */
[----:B------:R-:W-:Y:S04]  /*3adb0*/  STL.64 [R1+0x940], R236 ;  /* 0x000940ec01007387 */ /* 0x000fe80000100a00 */
[----:B------:R-:W-:Y:S01]  /*3adc0*/  LDGSTS.E [R0+0x12500], desc[UR34][R236.64], P0 ;  /* 0x12500000ec007fae */ /* 0x000fe200081a1022 */
[----:B------:R-:W-:-:S03]  /*3add0*/  IMAD.WIDE R224, R235, 0x4, R196 ;  /* 0x00000004ebe07825 */ /* 0x000fc600078e02c4 */
[----:B------:R-:W-:Y:S04]  /*3ade0*/  LDGSTS.E [R0+0x12900], desc[UR34][R230.64], P0 ;  /* 0x12900000e6007fae */ /* 0x000fe800081a1022 */
[----:B------:R-:W4:Y:S04]  /*3adf0*/  LDL.LU.64 R196, [R1+0x708] ;  /* 0x0007080001c47983 */ /* 0x000f280000300a00 */
[----:B------:R-:W-:Y:S04]  /*3ae00*/  STL.64 [R1+0x978], R230 ;  /* 0x000978e601007387 */ /* 0x000fe80000100a00 */
[----:B------:R-:W-:Y:S04]  /*3ae10*/  LDGSTS.E [R0+0x12d00], desc[UR34][R226.64], P0 ;  /* 0x12d00000e2007fae */ /* 0x000fe800081a1022 */
[----:B------:R-:W-:Y:S01]  /*3ae20*/  LDGSTS.E [R0+0x13100], desc[UR34][R224.64], P0 ;  /* 0x13100000e0007fae */ /* 0x000fe200081a1022 */
[----:B------:R-:W-:-:S03]  /*3ae30*/  IMAD.WIDE R222, R235, 0x4, R194 ;  /* 0x00000004ebde7825 */ /* 0x000fc600078e02c2 */
[----:B------:R-:W4:Y:S04]  /*3ae40*/  LDL.LU.64 R194, [R1+0x6d0] ;  /* 0x0006d00001c27983 */ /* 0x000f280000300a00 */
[----:B------:R-:W-:Y:S04]  /*3ae50*/  STL.64 [R1+0xa18], R226 ;  /* 0x000a18e201007387 */ /* 0x000fe80000100a00 */
[----:B------:R-:W-:Y:S01]  /*3ae60*/  LDGSTS.E [R0+0x13500], desc[UR34][R222.64], P0 ;  /* 0x13500000de007fae */ /* 0x000fe200081a1022 */
[----:B------:R-:W-:-:S03]  /*3ae70*/  IMAD.WIDE R220, R235, 0x4, R192 ;  /* 0x00000004ebdc7825 */ /* 0x000fc600078e02c0 */
[----:B------:R-:W4:Y:S01]  /*3ae80*/  LDL.LU.64 R192, [R1+0x698] ;  /* 0x0006980001c07983 */ /* 0x000f220000300a00 */
[----:B------:R-:W-:-:S03]  /*3ae90*/  IMAD.WIDE R218, R235, 0x4, R190 ;  /* 0x00000004ebda7825 */ /* 0x000fc600078e02be */
[----:B------:R-:W4:Y:S04]  /*3aea0*/  LDL.LU.64 R190, [R1+0x660] ;  /* 0x0006600001be7983 */ /* 0x000f280000300a00 */
[----:B------:R-:W-:Y:S04]  /*3aeb0*/  STL.64 [R1+0xe60], R224 ;  /* 0x000e60e001007387 */ /* 0x000fe80000100a00 */
[----:B------:R-:W4:Y:S01]  /*3aec0*/  LDL.LU.64 R60, [R1+0x628] ;  /* 0x00062800013c7983 */ /* 0x000f220000300a00 */
[----:B------:R-:W-:-:S03]  /*3aed0*/  IMAD.WIDE R214, R235, 0x4, R210 ;  /* 0x00000004ebd67825 */ /* 0x000fc600078e02d2 */
[----:B------:R-:W-:Y:S04]  /*3aee0*/  STL.64 [R1+0xe80], R222 ;  /* 0x000e80de01007387 */ /* 0x000fe80000100a00 */
[----:B------:R-:W4:Y:S04]  /*3aef0*/  LDL.LU.64 R92, [R1+0x5f0] ;  /* 0x0005f000015c7983 */ /* 0x000f280000300a00 */
[----:B------:R-:W-:Y:S04]  /*3af00*/  STL.64 [R1+0xea0], R220 ;  /* 0x000ea0dc01007387 */ /* 0x000fe80000100a00 */
[----:B------:R-:W4:Y:S04]  /*3af10*/  LDL.LU.64 R76, [R1+0x5b8] ;  /* 0x0005b800014c7983 */ /* 0x000f280000300a00 */
[----:B------:R-:W-:Y:S04]  /*3af20*/  STL.64 [R1+0xec8], R218 ;  /* 0x000ec8da01007387 */ /* 0x000fe80000100a00 */
[----:B------:R-:W-:Y:S04]  /*3af30*/  LDGSTS.E [R0+0x13900], desc[UR34][R220.64], P0 ;  /* 0x13900000dc007fae */ /* 0x000fe800081a1022 */
[----:B------:R-:W-:Y:S04]  /*3af40*/  LDGSTS.E [R0+0x13d00], desc[UR34][R218.64], P0 ;  /* 0x13d00000da007fae */ /* 0x000fe800081a1022 */
[----:B------:R-:W-:Y:S01]  /*3af50*/  LDGSTS.E [R0+0x14100], desc[UR34][R214.64], P0 ;  /* 0x14100000d6007fae */ /* 0x000fe200081a1022 */
[----:B--2---:R-:W-:-:S05]  /*3af60*/  IMAD.WIDE R212, R235, 0x4, R208 ;  /* 0x00000004ebd47825 */ /* 0x004fca00078e02d0 */
[----:B------:R-:W-:Y:S01]  /*3af70*/  LDGSTS.E [R0+0x14500], desc[UR34][R212.64], P0 ;  /* 0x14500000d4007fae */ /* 0x000fe200081a1022 */
[----:B---3--:R-:W-:-:S05]  /*3af80*/  IMAD.WIDE R210, R235, 0x4, R206 ;  /* 0x00000004ebd27825 */ /* 0x008fca00078e02ce */
[----:B------:R-:W-:Y:S01]  /*3af90*/  LDGSTS.E [R0+0x14900], desc[UR34][R210.64], P0 ;  /* 0x14900000d2007fae */ /* 0x000fe200081a1022 */
[----:B----4-:R-:W-:-:S03]  /*3afa0*/  IMAD.WIDE R208, R235, 0x4, R158 ;  /* 0x00000004ebd07825 */ /* 0x010fc600078e029e */
[----:B------:R-:W2:Y:S04]  /*3afb0*/  LDL.LU.64 R158, [R1+0x580] ;  /* 0x00058000019e7983 */ /* 0x000ea80000300a00 */
[----:B------:R-:W-:Y:S01]  /*3afc0*/  STL.64 [R1+0xf10], R214 ;  /* 0x000f10d601007387 */ /* 0x000fe20000100a00 */
[----:B------:R-:W-:-:S03]  /*3afd0*/  IMAD.WIDE R206, R235, 0x4, R202 ;  /* 0x00000004ebce7825 */ /* 0x000fc600078e02ca */
[----:B------:R-:W-:Y:S01]  /*3afe0*/  STL.64 [R1+0xf68], R212 ;  /* 0x000f68d401007387 */ /* 0x000fe20000100a00 */
[----:B------:R-:W-:-:S03]  /*3aff0*/  IMAD.WIDE R202, R235, 0x4, R200 ;  /* 0x00000004ebca7825 */ /* 0x000fc600078e02c8 */
[----:B------:R-:W3:Y:S04]  /*3b000*/  LDL.LU.64 R124, [R1+0x548] ;  /* 0x00054800017c7983 */ /* 0x000ee80000300a00 */
[----:B------:R4:W-:Y:S04]  /*3b010*/  STL.64 [R1+0xfa0], R210 ;  /* 0x000fa0d201007387 */ /* 0x0009e80000100a00 */
[----:B------:R-:W-:Y:S01]  /*3b020*/  LDGSTS.E [R0+0x14d00], desc[UR34][R208.64], P0 ;  /* 0x14d00000d0007fae */ /* 0x000fe200081a1022 */
[----:B------:R-:W-:-:S03]  /*3b030*/  IMAD.WIDE R200, R235, 0x4, R142 ;  /* 0x00000004ebc87825 */ /* 0x000fc600078e028e */
[----:B------:R-:W4:Y:S04]  /*3b040*/  LDL.LU.64 R142, [R1+0x508] ;  /* 0x00050800018e7983 */ /* 0x000f280000300a00 */
[----:B------:R-:W-:Y:S01]  /*3b050*/  STL.64 [R1+0xfd0], R208 ;  /* 0x000fd0d001007387 */ /* 0x000fe20000100a00 */
[----:B------:R-:W-:-:S03]  /*3b060*/  IMAD.WIDE R198, R235, 0x4, R198 ;  /* 0x00000004ebc67825 */ /* 0x000fc600078e02c6 */
[----:B------:R-:W-:Y:S04]  /*3b070*/  STL.64 [R1+0x1008], R206 ;  /* 0x001008ce01007387 */ /* 0x000fe80000100a00 */
[----:B------:R-:W4:Y:S04]  /*3b080*/  LDL.LU.64 R44, [R1+0x4d0] ;  /* 0x0004d000012c7983 */ /* 0x000f280000300a00 */
[----:B------:R-:W-:Y:S04]  /*3b090*/  STL.64 [R1+0x1240], R202 ;  /* 0x001240ca01007387 */ /* 0x000fe80000100a00 */
[----:B------:R-:W4:Y:S01]  /*3b0a0*/  LDL.LU.64 R28, [R1+0x498] ;  /* 0x00049800011c7983 */ /* 0x000f220000300a00 */
[----:B------:R-:W-:-:S03]  /*3b0b0*/  IMAD.WIDE R196, R235, 0x4, R196 ;  /* 0x00000004ebc47825 */ /* 0x000fc600078e02c4 */
[----:B------:R1:W-:Y:S04]  /*3b0c0*/  STL.64 [R1+0x1280], R200 ;  /* 0x001280c801007387 */ /* 0x0003e80000100a00 */
[----:B------:R-:W-:Y:S04]  /*3b0d0*/  STL.64 [R1+0x12d0], R198 ;  /* 0x0012d0c601007387 */ /* 0x000fe80000100a00 */
[----:B------:R-:W4:Y:S04]  /*3b0e0*/  LDL.LU.64 R12, [R1+0x458] ;  /* 0x00045800010c7983 */ /* 0x000f280000300a00 */
[----:B------:R-:W-:Y:S01]  /*3b0f0*/  STL.64 [R1+0x1300], R196 ;  /* 0x001300c401007387 */ /* 0x000fe20000100a00 */
[----:B------:R-:W-:-:S03]  /*3b100*/  IMAD.WIDE R194, R235, 0x4, R194 ;  /* 0x00000004ebc27825 */ /* 0x000fc600078e02c2 */
[----:B------:R-:W-:Y:S04]  /*3b110*/  LDGSTS.E [R0+0x15100], desc[UR34][R206.64], P0 ;  /* 0x15100000ce007fae */ /* 0x000fe800081a1022 */
[----:B------:R-:W-:Y:S01]  /*3b120*/  LDGSTS.E [R0+0x15500], desc[UR34][R202.64], P0 ;  /* 0x15500000ca007fae */ /* 0x000fe200081a1022 */
[----:B------:R-:W-:-:S03]  /*3b130*/  IMAD.WIDE R74, R235, 0x4, R152 ;  /* 0x00000004eb4a7825 */ /* 0x000fc600078e0298 */
[----:B------:R1:W-:Y:S01]  /*3b140*/  LDGSTS.E [R0+0x15900], desc[UR34][R200.64], P0 ;  /* 0x15900000c8007fae */ /* 0x0003e200081a1022 */
[----:B------:R-:W-:-:S03]  /*3b150*/  IMAD.WIDE R58, R235, 0x4, R120 ;  /* 0x00000004eb3a7825 */ /* 0x000fc600078e0278 */
[----:B------:R1:W-:Y:S04]  /*3b160*/  LDGSTS.E [R0+0x15d00], desc[UR34][R198.64], P0 ;  /* 0x15d00000c6007fae */ /* 0x0003e800081a1022 */
[----:B------:R1:W-:Y:S01]  /*3b170*/  LDGSTS.E [R0+0x16100], desc[UR34][R196.64], P0 ;  /* 0x16100000c4007fae */ /* 0x0003e200081a1022 */
[----:B------:R-:W-:-:S03]  /*3b180*/  IMAD.WIDE R42, R235, 0x4, R88 ;  /* 0x00000004eb2a7825 */ /* 0x000fc600078e0258 */
[----:B------:R1:W-:Y:S01]  /*3b190*/  LDGSTS.E [R0+0x16500], desc[UR34][R194.64], P0 ;  /* 0x16500000c2007fae */ /* 0x0003e200081a1022 */
[----:B------:R-:W-:-:S03]  /*3b1a0*/  IMAD.WIDE R188, R235, 0x4, R60 ;  /* 0x00000004ebbc7825 */ /* 0x000fc600078e023c */
[----:B------:R-:W4:Y:S01]  /*3b1b0*/  LDL.LU.64 R60, [R1+0x418] ;  /* 0x00041800013c7983 */ /* 0x000f220000300a00 */
[----:B------:R-:W-:-:S03]  /*3b1c0*/  IMAD.WIDE R192, R235, 0x4, R192 ;  /* 0x00000004ebc07825 */ /* 0x000fc600078e02c0 */
[----:B------:R-:W-:Y:S01]  /*3b1d0*/  STL.64 [R1+0x1360], R194 ;  /* 0x001360c201007387 */ /* 0x000fe20000100a00 */
[----:B------:R-:W-:-:S03]  /*3b1e0*/  IMAD.WIDE R190, R235, 0x4, R190 ;  /* 0x00000004ebbe7825 */ /* 0x000fc600078e02be */
[----:B------:R-:W-:Y:S04]  /*3b1f0*/  STL.64 [R1+0x13a8], R192 ;  /* 0x0013a8c001007387 */ /* 0x000fe80000100a00 */
[----:B------:R-:W4:Y:S01]  /*3b200*/  LDL.LU.64 R166, [R1+0x3d8] ;  /* 0x0003d80001a67983 */ /* 0x000f220000300a00 */
[----:B------:R-:W-:-:S03]  /*3b210*/  IMAD.WIDE R184, R235, 0x4, R92 ;  /* 0x00000004ebb87825 */ /* 0x000fc600078e025c */
[----:B------:R-:W4:Y:S04]  /*3b220*/  LDL.LU.64 R164, [R1+0x398] ;  /* 0x0003980001a47983 */ /* 0x000f280000300a00 */
[----:B------:R-:W-:Y:S01]  /*3b230*/  STL.64 [R1+0x1450], R190 ;  /* 0x001450be01007387 */ /* 0x000fe20000100a00 */
[----:B------:R-:W-:-:S03]  /*3b240*/  IMAD.WIDE R182, R235, 0x4, R76 ;  /* 0x00000004ebb67825 */ /* 0x000fc600078e024c */
[----:B------:R-:W4:Y:S04]  /*3b250*/  LDL.LU.64 R162, [R1+0x358] ;  /* 0x0003580001a27983 */ /* 0x000f280000300a00 */
[----:B------:R1:W-:Y:S01]  /*3b260*/  LDGSTS.E [R0+0x16900], desc[UR34][R192.64], P0 ;  /* 0x16900000c0007fae */ /* 0x0003e200081a1022 */
[----:B------:R-:W-:-:S03]  /*3b270*/  IMAD.WIDE R26, R235, 0x4, R56 ;  /* 0x00000004eb1a7825 */ /* 0x000fc600078e0238 */
[----:B------:R-:W-:Y:S04]  /*3b280*/  LDGSTS.E [R0+0x16d00], desc[UR34][R190.64], P0 ;  /* 0x16d00000be007fae */ /* 0x000fe800081a1022 */
[----:B------:R1:W-:Y:S01]  /*3b290*/  LDGSTS.E [R0+0x17100], desc[UR34][R188.64], P0 ;  /* 0x17100000bc007fae */ /* 0x0003e200081a1022 */
[----:B------:R-:W-:-:S03]  /*3b2a0*/  IMAD.WIDE R10, R235, 0x4, R24 ;  /* 0x00000004eb0a7825 */ /* 0x000fc600078e0218 */
[----:B------:R1:W-:Y:S01]  /*3b2b0*/  LDGSTS.E [R0+0x17500], desc[UR34][R184.64], P0 ;  /* 0x17500000b8007fae */ /* 0x0003e200081a1022 */
[----:B------:R-:W-:-:S03]  /*3b2c0*/  IMAD.WIDE R8, R235, 0x4, R8 ;  /* 0x00000004eb087825 */ /* 0x000fc600078e0208 */
[----:B------:R1:W-:Y:S01]  /*3b2d0*/  LDGSTS.E [R0+0x17900], desc[UR34][R182.64], P0 ;  /* 0x17900000b6007fae */ /* 0x0003e200081a1022 */
[----:B--2---:R-:W-:-:S03]  /*3b2e0*/  IMAD.WIDE R180, R235, 0x4, R158 ;  /* 0x00000004ebb47825 */ /* 0x004fc600078e029e */
[----:B------:R-:W2:Y:S04]  /*3b2f0*/  LDL.LU.64 R158, [R1+0x318] ;  /* 0x00031800019e7983 */ /* 0x000ea80000300a00 */
[----:B------:R-:W-:Y:S04]  /*3b300*/  STL.64 [R1+0x1480], R188 ;  /* 0x001480bc01007387 */ /* 0x000fe80000100a00 */
[----:B------:R-:W2:Y:S04]  /*3b310*/  LDL.LU.64 R156, [R1+0x2d8] ;  /* 0x0002d800019c7983 */ /* 0x000ea80000300a00 */
[----:B------:R-:W2:Y:S04]  /*3b320*/  LDL.LU.64 R154, [R1+0x298] ;  /* 0x00029800019a7983 */ /* 0x000ea80000300a00 */
[----:B------:R-:W-:Y:S01]  /*3b330*/  STL.64 [R1+0x14a0], R184 ;  /* 0x0014a0b801007387 */ /* 0x000fe20000100a00 */
[----:B---3--:R-:W-:-:S03]  /*3b340*/  IMAD.WIDE R178, R235, 0x4, R124 ;  /* 0x00000004ebb27825 */ /* 0x008fc600078e027c */
[----:B------:R3:W-:Y:S01]  /*3b350*/  LDGSTS.E [R0+0x17d00], desc[UR34][R180.64], P0 ;  /* 0x17d00000b4007fae */ /* 0x0007e200081a1022 */
[----:B----4-:R-:W-:-:S03]  /*3b360*/  IMAD.WIDE R176, R235, 0x4, R142 ;  /* 0x00000004ebb07825 */ /* 0x010fc600078e028e */
[----:B------:R-:W4:Y:S04]  /*3b370*/  LDL.LU.64 R142, [R1+0x258] ;  /* 0x00025800018e7983 */ /* 0x000f280000300a00 */
[----:B------:R-:W3:Y:S04]  /*3b380*/  LDL.LU.64 R140, [R1+0x218] ;  /* 0x00021800018c7983 */ /* 0x000ee80000300a00 */
[----:B------:R-:W-:Y:S04]  /*3b390*/  STL.64 [R1+0x14b8], R182 ;  /* 0x0014b8b601007387 */ /* 0x000fe80000100a00 */
[----:B------:R-:W3:Y:S04]  /*3b3a0*/  LDL.LU.64 R108, [R1+0x1d8] ;  /* 0x0001d800016c7983 */ /* 0x000ee80000300a00 */
[----:B------:R-:W3:Y:S01]  /*3b3b0*/  LDL.LU.64 R124, [R1+0x198] ;  /* 0x00019800017c7983 */ /* 0x000ee20000300a00 */
[----:B------:R-:W-:-:S03]  /*3b3c0*/  IMAD.WIDE R174, R235, 0x4, R44 ;  /* 0x00000004ebae7825 */ /* 0x000fc600078e022c */
[----:B------:R-:W-:Y:S01]  /*3b3d0*/  STL.64 [R1+0x14f8], R180 ;  /* 0x0014f8b401007387 */ /* 0x000fe20000100a00 */
[----:B------:R-:W-:-:S03]  /*3b3e0*/  IMAD.WIDE R172, R235, 0x4, R28 ;  /* 0x00000004ebac7825 */ /* 0x000fc600078e021c */
[----:B------:R-:W3:Y:S04]  /*3b3f0*/  LDL.LU.64 R92, [R1+0x158] ;  /* 0x00015800015c7983 */ /* 0x000ee80000300a00 */
[----:B------:R-:W3:Y:S04]  /*3b400*/  LDL.LU.64 R76, [R1+0x118] ;  /* 0x00011800014c7983 */ /* 0x000ee80000300a00 */
[----:B------:R-:W-:Y:S01]  /*3b410*/  STL.64 [R1+0x1588], R178 ;  /* 0x001588b201007387 */ /* 0x000fe20000100a00 */
[----:B------:R-:W-:-:S03]  /*3b420*/  IMAD.WIDE R170, R235, 0x4, R12 ;  /* 0x00000004ebaa7825 */ /* 0x000fc600078e020c */
[----:B------:R-:W3:Y:S04]  /*3b430*/  LDL.LU.64 R44, [R1+0xd8] ;  /* 0x0000d800012c7983 */ /* 0x000ee80000300a00 */
[----:B------:R-:W3:Y:S04]  /*3b440*/  LDL.LU.64 R28, [R1+0x88] ;  /* 0x00008800011c7983 */ /* 0x000ee80000300a00 */
[----:B------:R-:W-:Y:S04]  /*3b450*/  STL.64 [R1+0x15a0], R176 ;  /* 0x0015a0b001007387 */ /* 0x000fe80000100a00 */
[----:B------:R-:W3:Y:S04]  /*3b460*/  LDL.LU.64 R12, [R1+0x48] ;  /* 0x00004800010c7983 */ /* 0x000ee80000300a00 */
[----:B------:R1:W-:Y:S04]  /*3b470*/  LDGSTS.E [R0+0x18100], desc[UR34][R178.64], P0 ;  /* 0x18100000b2007fae */ /* 0x0003e800081a1022 */
[----:B------:R-:W-:Y:S04]  /*3b480*/  LDGSTS.E [R0+0x18500], desc[UR34][R176.64], P0 ;  /* 0x18500000b0007fae */ /* 0x000fe800081a1022 */
[----:B------:R1:W-:Y:S04]  /*3b490*/  LDGSTS.E [R0+0x18900], desc[UR34][R174.64], P0 ;  /* 0x18900000ae007fae */ /* 0x0003e800081a1022 */
[----:B------:R1:W-:Y:S04]  /*3b4a0*/  LDGSTS.E [R0+0x18d00], desc[UR34][R172.64], P0 ;  /* 0x18d00000ac007fae */ /* 0x0003e800081a1022 */
[----:B------:R1:W-:Y:S01]  /*3b4b0*/  LDGSTS.E [R0+0x19100], desc[UR34][R170.64], P0 ;  /* 0x19100000aa007fae */ /* 0x0003e200081a1022 */
[----:B------:R-:W-:-:S03]  /*3b4c0*/  IMAD.WIDE R168, R235, 0x4, R60 ;  /* 0x00000004eba87825 */ /* 0x000fc600078e023c */
[----:B------:R-:W3:Y:S04]  /*3b4d0*/  LDL.LU.64 R60, [R1+0x8] ;  /* 0x00000800013c7983 */ /* 0x000ee80000300a00 */
[----:B------:R-:W-:Y:S04]  /*3b4e0*/  STL.64 [R1+0x15a8], R174 ;  /* 0x0015a8ae01007387 */ /* 0x000fe80000100a00 */
[----:B------:R-:W-:Y:S01]  /*3b4f0*/  STL.64 [R1+0x15b8], R172 ;  /* 0x0015b8ac01007387 */ /* 0x000fe20000100a00 */
[----:B------:R-:W-:-:S03]  /*3b500*/  IMAD.WIDE R166, R235, 0x4, R166 ;  /* 0x00000004eba67825 */ /* 0x000fc600078e02a6 */
[----:B------:R-:W-:Y:S01]  /*3b510*/  STL.64 [R1+0x15d0], R170 ;  /* 0x0015d0aa01007387 */ /* 0x000fe20000100a00 */
[----:B------:R-:W-:-:S03]  /*3b520*/  IMAD.WIDE R164, R235, 0x4, R164 ;  /* 0x00000004eba47825 */ /* 0x000fc600078e02a4 */
[----:B------:R-:W-:Y:S01]  /*3b530*/  STL.64 [R1+0x1688], R168 ;  /* 0x001688a801007387 */ /* 0x000fe20000100a00 */
[----:B------:R-:W-:-:S03]  /*3b540*/  IMAD.WIDE R162, R235, 0x4, R162 ;  /* 0x00000004eba27825 */ /* 0x000fc600078e02a2 */
[----:B------:R-:W-:Y:S04]  /*3b550*/  STL.64 [R1+0x1698], R166 ;  /* 0x001698a601007387 */ /* 0x000fe80000100a00 */
[----:B------:R-:W-:Y:S04]  /*3b560*/  STL.64 [R1+0x16b0], R164 ;  /* 0x0016b0a401007387 */ /* 0x000fe80000100a00 */
[----:B------:R-:W-:Y:S04]  /*3b570*/  STL.64 [R1+0x16c0], R162 ;  /* 0x0016c0a201007387 */ /* 0x000fe80000100a00 */
[----:B------:R1:W-:Y:S04]  /*3b580*/  LDGSTS.E [R0+0x19500], desc[UR34][R168.64], P0 ;  /* 0x19500000a8007fae */ /* 0x0003e800081a1022 */
[----:B------:R1:W-:Y:S04]  /*3b590*/  LDGSTS.E [R0+0x19900], desc[UR34][R166.64], P0 ;  /* 0x19900000a6007fae */ /* 0x0003e800081a1022 */
[----:B------:R1:W-:Y:S04]  /*3b5a0*/  LDGSTS.E [R0+0x19d00], desc[UR34][R164.64], P0 ;  /* 0x19d00000a4007fae */ /* 0x0003e800081a1022 */
[----:B------:R1:W-:Y:S01]  /*3b5b0*/  LDGSTS.E [R0+0x1a100], desc[UR34][R162.64], P0 ;  /* 0x1a100000a2007fae */ /* 0x0003e200081a1022 */
[----:B--2---:R-:W-:-:S04]  /*3b5c0*/  IMAD.WIDE R158, R235, 0x4, R158 ;  /* 0x00000004eb9e7825 */ /* 0x004fc800078e029e */
[C---:B------:R-:W-:Y:S01]  /*3b5d0*/  IMAD.WIDE R156, R235.reuse, 0x4, R156 ;  /* 0x00000004eb9c7825 */ /* 0x040fe200078e029c */
[----:B------:R-:W-:Y:S03]  /*3b5e0*/  STL.64 [R1+0x16d0], R158 ;  /* 0x0016d09e01007387 */ /* 0x000fe60000100a00 */
[C---:B------:R-:W-:Y:S01]  /*3b5f0*/  IMAD.WIDE R154, R235.reuse, 0x4, R154 ;  /* 0x00000004eb9a7825 */ /* 0x040fe200078e029a */
[----:B------:R-:W-:Y:S04]  /*3b600*/  STL.64 [R1+0x1888], R156 ;  /* 0x0018889c01007387 */ /* 0x000fe80000100a00 */
[----:B------:R-:W-:Y:S04]  /*3b610*/  STL.64 [R1+0x1880], R154 ;  /* 0x0018809a01007387 */ /* 0x000fe80000100a00 */
[----:B------:R-:W-:Y:S01]  /*3b620*/  LDGSTS.E [R0+0x1a500], desc[UR34][R158.64], P0 ;  /* 0x1a5000009e007fae */ /* 0x000fe200081a1022 */
[----:B----4-:R-:W-:-:S03]  /*3b630*/  IMAD.WIDE R142, R235, 0x4, R142 ;  /* 0x00000004eb8e7825 */ /* 0x010fc600078e028e */
[----:B------:R2:W-:Y:S01]  /*3b640*/  LDGSTS.E [R0+0x1a900], desc[UR34][R156.64], P0 ;  /* 0x1a9000009c007fae */ /* 0x0005e200081a1022 */
[----:B---3--:R-:W-:-:S03]  /*3b650*/  IMAD.WIDE R140, R235, 0x4, R140 ;  /* 0x00000004eb8c7825 */ /* 0x008fc600078e028c */
[----:B------:R3:W-:Y:S01]  /*3b660*/  STL.64 [R1+0x1878], R142 ;  /* 0x0018788e01007387 */ /* 0x0007e20000100a00 */
[----:B------:R-:W-:-:S03]  /*3b670*/  IMAD.WIDE R138, R235, 0x4, R108 ;  /* 0x00000004eb8a7825 */ /* 0x000fc600078e026c */
[----:B------:R-:W-:Y:S01]  /*3b680*/  STL.64 [R1+0x1870], R140 ;  /* 0x0018708c01007387 */ /* 0x000fe20000100a00 */
        /* <DEDUP_REMOVED lines=15> */
[----:B------:R4:W-:Y:S01]  /*3b780*/  LDGSTS.E [R0+0x1ad00], desc[UR34][R154.64], P0 ;  /* 0x1ad000009a007fae */ /* 0x0009e200081a1022 */
[----:B------:R-:W-:-:S03]  /*3b790*/  IMAD.WIDE R12, R235, 0x4, R40 ;  /* 0x00000004eb0c7825 */ /* 0x000fc600078e0228 */
        /* <DEDUP_REMOVED lines=8> */
[----:B------:R-:W-:Y:S01]  /*3b820*/  LDGSTS.E [R0+0x1d100], desc[UR34][R90.64], P0 ;  /* 0x1d1000005a007fae */ /* 0x000fe200081a1022 */
[----:B------:R-:W-:-:S04]  /*3b830*/  IMAD.WIDE R76, R235, 0x4, R60 ;  /* 0x00000004eb4c7825 */ /* 0x000fc800078e023c */
[C---:B------:R-:W-:Y:S01]  /*3b840*/  IMAD.WIDE R60, R235.reuse, 0x4, R136 ;  /* 0x00000004eb3c7825 */ /* 0x040fe200078e0288 */
[----:B------:R-:W-:Y:S04]  /*3b850*/  STL.64 [R1+0x1830], R76 ;  /* 0x0018304c01007387 */ /* 0x000fe80000100a00 */
[----:B------:R-:W-:Y:S04]  /*3b860*/  STL.64 [R1+0x1828], R74 ;  /* 0x0018284a01007387 */ /* 0x000fe80000100a00 */
[----:B------:R1:W-:Y:S04]  /*3b870*/  STL.64 [R1+0x1820], R60 ;  /* 0x0018203c01007387 */ /* 0x0003e80000100a00 */
[----:B------:R-:W-:Y:S04]  /*3b880*/  STL.64 [R1+0x1818], R58 ;  /* 0x0018183a01007387 */ /* 0x000fe80000100a00 */
[----:B------:R1:W-:Y:S04]  /*3b890*/  STL.64 [R1+0x1810], R44 ;  /* 0x0018102c01007387 */ /* 0x0003e80000100a00 */
[----:B------:R-:W-:Y:S04]  /*3b8a0*/  STL.64 [R1+0x1808], R42 ;  /* 0x0018082a01007387 */ /* 0x000fe80000100a00 */
[----:B------:R1:W-:Y:S04]  /*3b8b0*/  STL.64 [R1+0x1800], R28 ;  /* 0x0018001c01007387 */ /* 0x0003e80000100a00 */
[----:B------:R-:W-:Y:S04]  /*3b8c0*/  STL.64 [R1+0x17f8], R26 ;  /* 0x0017f81a01007387 */ /* 0x000fe80000100a00 */
[----:B------:R1:W-:Y:S04]  /*3b8d0*/  STL.64 [R1+0x17f0], R12 ;  /* 0x0017f00c01007387 */ /* 0x0003e80000100a00 */
[----:B------:R2:W-:Y:S04]  /*3b8e0*/  STL.64 [R1+0x17e8], R10 ;  /* 0x0017e80a01007387 */ /* 0x0005e80000100a00 */
[----:B------:R2:W-:Y:S04]  /*3b8f0*/  STL.64 [R1+0x17e0], R8 ;  /* 0x0017e00801007387 */ /* 0x0005e80000100a00 */
[----:B-1----:R-:W2:Y:S04]  /*3b900*/  LDL.LU.64 R102, [R1+0x4fa8] ;  /* 0x004fa80001667983 */ /* 0x002ea80000300a00 */
[----:B------:R-:W2:Y:S04]  /*3b910*/  LDL.LU.64 R118, [R1+0x4fa0] ;  /* 0x004fa00001767983 */ /* 0x000ea80000300a00 */
[----:B------:R-:W2:Y:S04]  /*3b920*/  LDL.LU.64 R134, [R1+0x4f98] ;  /* 0x004f980001867983 */ /* 0x000ea80000300a00 */
[----:B------:R-:W2:Y:S04]  /*3b930*/  LDL.LU.64 R150, [R1+0x4f90] ;  /* 0x004f900001967983 */ /* 0x000ea80000300a00 */
[----:B------:R-:W2:Y:S04]  /*3b940*/  LDL.LU.64 R210, [R1+0xc48] ;  /* 0x000c480001d27983 */ /* 0x000ea80000300a00 */
[----:B------:R-:W2:Y:S04]  /*3b950*/  LDL.LU.64 R200, [R1+0xc10] ;  /* 0x000c100001c87983 */ /* 0x000ea80000300a00 */
[----:B---3--:R-:W3:Y:S04]  /*3b960*/  LDL.LU.64 R142, [R1+0xbd8] ;  /* 0x000bd800018e7983 */ /* 0x008ee80000300a00 */
[----:B------:R-:W2:Y:S04]  /*3b970*/  LDL.LU.64 R190, [R1+0xba0] ;  /* 0x000ba00001be7983 */ /* 0x000ea80000300a00 */
[----:B------:R-:W4:Y:S04]  /*3b980*/  LDL.LU.64 R198, [R1+0xb68] ;  /* 0x000b680001c67983 */ /* 0x000f280000300a00 */
        /* <DEDUP_REMOVED lines=11> */
[----:B------:R-:W-:Y:S04]  /*3ba40*/  LDGSTS.E [R0+0x1d500], desc[UR34][R76.64], P0 ;  /* 0x1d5000004c007fae */ /* 0x000fe800081a1022 */
[----:B------:R-:W-:Y:S04]  /*3ba50*/  LDGSTS.E [R0+0x1d900], desc[UR34][R74.64], P0 ;  /* 0x1d9000004a007fae */ /* 0x000fe800081a1022 */
[----:B------:R-:W-:Y:S04]  /*3ba60*/  LDGSTS.E [R0+0x1dd00], desc[UR34][R60.64], P0 ;  /* 0x1dd000003c007fae */ /* 0x000fe800081a1022 */
[----:B------:R-:W-:Y:S04]  /*3ba70*/  LDGSTS.E [R0+0x1e100], desc[UR34][R58.64], P0 ;  /* 0x1e1000003a007fae */ /* 0x000fe800081a1022 */
[----:B------:R-:W-:Y:S04]  /*3ba80*/  LDGSTS.E [R0+0x1e500], desc[UR34][R44.64], P0 ;  /* 0x1e5000002c007fae */ /* 0x000fe800081a1022 */
[----:B------:R1:W-:Y:S04]  /*3ba90*/  LDGSTS.E [R0+0x1e900], desc[UR34][R42.64], P0 ;  /* 0x1e9000002a007fae */ /* 0x0003e800081a1022 */
[----:B------:R-:W-:Y:S04]  /*3baa0*/  LDGSTS.E [R0+0x1ed00], desc[UR34][R28.64], P0 ;  /* 0x1ed000001c007fae */ /* 0x000fe800081a1022 */
[----:B------:R1:W-:Y:S04]  /*3bab0*/  LDGSTS.E [R0+0x1f100], desc[UR34][R26.64], P0 ;  /* 0x1f1000001a007fae */ /* 0x0003e800081a1022 */
[----:B------:R-:W-:Y:S04]  /*3bac0*/  LDGSTS.E [R0+0x1f500], desc[UR34][R12.64], P0 ;  /* 0x1f5000000c007fae */ /* 0x000fe800081a1022 */
[----:B------:R1:W-:Y:S04]  /*3bad0*/  LDGSTS.E [R0+0x1f900], desc[UR34][R10.64], P0 ;  /* 0x1f9000000a007fae */ /* 0x0003e800081a1022 */
[----:B------:R1:W-:Y:S01]  /*3bae0*/  LDGSTS.E [R0+0x1fd00], desc[UR34][R8.64], P0 ;  /* 0x1fd0000008007fae */ /* 0x0003e200081a1022 */
[----:B---3--:R-:W-:-:S03]  /*3baf0*/  IMAD.WIDE R152, R235, 0x4, R142 ;  /* 0x00000004eb987825 */ /* 0x008fc600078e028e */
[----:B------:R-:W3:Y:S01]  /*3bb00*/  LDL.LU.64 R142, [R1+0x8c0] ;  /* 0x0008c000018e7983 */ /* 0x000ee20000300a00 */
[----:B--2---:R-:W-:-:S04]  /*3bb10*/  IMAD.WIDE R136, R235, 0x4, R200 ;  /* 0x00000004eb887825 */ /* 0x004fc800078e02c8 */
[C---:B----4-:R-:W-:Y:S02]  /*3bb20*/  IMAD.WIDE R200, R235.reuse, 0x4, R198 ;  /* 0x00000004ebc87825 */ /* 0x050fe400078e02c6 */
[----:B------:R-:W2:Y:S02]  /*3bb30*/  LDL.LU.64 R198, [R1+0x888] ;  /* 0x0008880001c67983 */ /* 0x000ea40000300a00 */
[C---:B------:R-:W-:Y:S02]  /*3bb40*/  IMAD.WIDE R212, R235.reuse, 0x4, R196 ;  /* 0x00000004ebd47825 */ /* 0x040fe400078e02c4 */
[----:B------:R-:W4:Y:S02]  /*3bb50*/  LDL.LU.64 R196, [R1+0x850] ;  /* 0x0008500001c47983 */ /* 0x000f240000300a00 */
[C---:B------:R-:W-:Y:S02]  /*3bb60*/  IMAD.WIDE R224, R235.reuse, 0x4, R194 ;  /* 0x00000004ebe07825 */ /* 0x040fe400078e02c2 */
[----:B------:R-:W4:Y:S02]  /*3bb70*/  LDL.LU.64 R194, [R1+0x818] ;  /* 0x0008180001c27983 */ /* 0x000f240000300a00 */
[----:B------:R-:W-:-:S04]  /*3bb80*/  IMAD.WIDE R236, R235, 0x4, R236 ;  /* 0x00000004ebec7825 */ /* 0x000fc800078e02ec */
[----:B------:R-:W-:-:S04]  /*3bb90*/  IMAD.WIDE R230, R235, 0x4, R230 ;  /* 0x00000004ebe67825 */ /* 0x000fc800078e02e6 */
[----:B------:R-:W-:-:S04]  /*3bba0*/  IMAD.WIDE R226, R235, 0x4, R208 ;  /* 0x00000004ebe27825 */ /* 0x000fc800078e02d0 */
[C---:B------:R-:W-:Y:S02]  /*3bbb0*/  IMAD.WIDE R220, R235.reuse, 0x4, R192 ;  /* 0x00000004ebdc7825 */ /* 0x040fe400078e02c0 */
[----:B------:R-:W4:Y:S04]  /*3bbc0*/  LDL.LU.64 R192, [R1+0x7e0] ;  /* 0x0007e00001c07983 */ /* 0x000f280000300a00 */
[----:B------:R-:W4:Y:S01]  /*3bbd0*/  LDL.LU.64 R60, [R1+0x7a8] ;  /* 0x0007a800013c7983 */ /* 0x000f220000300a00 */
[----:B------:R-:W-:-:S03]  /*3bbe0*/  IMAD.WIDE R120, R235, 0x4, R210 ;  /* 0x00000004eb787825 */ /* 0x000fc600078e02d2 */
[----:B------:R-:W-:Y:S01]  /*3bbf0*/  STL.64 [R1+0x8], R236 ;  /* 0x000008ec01007387 */ /* 0x000fe20000100a00 */
[----:B------:R-:W-:-:S03]  /*3bc00*/  IMAD.WIDE R218, R235, 0x4, R206 ;  /* 0x00000004ebda7825 */ /* 0x000fc600078e02ce */
[----:B------:R-:W4:Y:S01]  /*3bc10*/  LDL.LU.64 R222, [R1+0x770] ;  /* 0x0007700001de7983 */ /* 0x000f220000300a00 */
[----:B------:R-:W-:-:S03]  /*3bc20*/  IMAD.WIDE R210, R235, 0x4, R158 ;  /* 0x00000004ebd27825 */ /* 0x000fc600078e029e */
[----:B------:R-:W-:Y:S01]  /*3bc30*/  STL.64 [R1+0x48], R230 ;  /* 0x000048e601007387 */ /* 0x000fe20000100a00 */
        /* <DEDUP_REMOVED lines=9> */
[----:B------:R-:W4:Y:S01]  /*3bcd0*/  LDL.LU.64 R238, [R1+0x658] ;  /* 0x0006580001ee7983 */ /* 0x000f220000300a00 */
[----:B------:R-:W-:-:S05]  /*3bce0*/  IMAD.WIDE R214, R235, 0x4, R202 ;  /* 0x00000004ebd67825 */ /* 0x000fca00078e02ca */
[----:B------:R-:W-:Y:S01]  /*3bcf0*/  STL.64 [R1+0x708], R214 ;  /* 0x000708d601007387 */ /* 0x000fe20000100a00 */
[----:B---3--:R-:W-:-:S03]  /*3bd00*/  IMAD.WIDE R202, R235, 0x4, R142 ;  /* 0x00000004ebca7825 */ /* 0x008fc600078e028e */
[----:B------:R-:W3:Y:S04]  /*3bd10*/  LDL.LU.64 R142, [R1+0x620] ;  /* 0x00062000018e7983 */ /* 0x000ee80000300a00 */
[----:B------:R-:W-:Y:S01]  /*3bd20*/  STL.64 [R1+0x900], R210 ;  /* 0x000900d201007387 */ /* 0x000fe20000100a00 */
[----:B--2---:R-:W-:-:S03]  /*3bd30*/  IMAD.WIDE R198, R235, 0x4, R198 ;  /* 0x00000004ebc67825 */ /* 0x004fc600078e02c6 */
[----:B------:R-:W2:Y:S01]  /*3bd40*/  LDL.LU.64 R44, [R1+0x5e8] ;  /* 0x0005e800012c7983 */ /* 0x000ea20000300a00 */
[----:B----4-:R-:W-:-:S03]  /*3bd50*/  IMAD.WIDE R196, R235, 0x4, R196 ;  /* 0x00000004ebc47825 */ /* 0x010fc600078e02c4 */
[----:B------:R-:W-:Y:S04]  /*3bd60*/  STL.64 [R1+0x930], R208 ;  /* 0x000930d001007387 */ /* 0x000fe80000100a00 */
[----:B------:R-:W4:Y:S01]  /*3bd70*/  LDL.LU.64 R28, [R1+0x5b0] ;  /* 0x0005b000011c7983 */ /* 0x000f220000300a00 */
[----:B------:R-:W-:-:S03]  /*3bd80*/  IMAD.WIDE R194, R235, 0x4, R194 ;  /* 0x00000004ebc27825 */ /* 0x000fc600078e02c2 */
[----:B------:R-:W-:Y:S04]  /*3bd90*/  STL.64 [R1+0x9e0], R206 ;  /* 0x0009e0ce01007387 */ /* 0x000fe80000100a00 */
        /* <DEDUP_REMOVED lines=9> */
[----:B------:R1:W-:Y:S01]  /*3be30*/  STL.64 [R1+0xec0], R194 ;  /* 0x000ec0c201007387 */ /* 0x0003e20000100a00 */
[----:B------:R-:W-:-:S03]  /*3be40*/  IMAD.WIDE R182, R235, 0x4, R76 ;  /* 0x00000004ebb67825 */ /* 0x000fc600078e024c */
[----:B------:R1:W-:Y:S01]  /*3be50*/  STL.64 [R1+0xf00], R192 ;  /* 0x000f00c001007387 */ /* 0x0003e20000100a00 */
[----:B------:R-:W-:-:S03]  /*3be60*/  IMAD.WIDE R180, R235, 0x4, R158 ;  /* 0x00000004ebb47825 */ /* 0x000fc600078e029e */
[----:B------:R-:W4:Y:S04]  /*3be70*/  LDL.LU.64 R158, [R1+0x4c8] ;  /* 0x0004c800019e7983 */ /* 0x000f280000300a00 */
[----:B------:R-:W-:Y:S01]  /*3be80*/  STL.64 [R1+0xf48], R188 ;  /* 0x000f48bc01007387 */ /* 0x000fe20000100a00 */
[----:B------:R-:W-:-:S03]  /*3be90*/  IMAD.WIDE R178, R235, 0x4, R240 ;  /* 0x00000004ebb27825 */ /* 0x000fc600078e02f0 */
[----:B------:R-:W4:Y:S04]  /*3bea0*/  LDL.LU.64 R240, [R1+0x490] ;  /* 0x0004900001f07983 */ /* 0x000f280000300a00 */
[----:B------:R-:W-:Y:S04]  /*3beb0*/  STL.64 [R1+0xf90], R184 ;  /* 0x000f90b801007387 */ /* 0x000fe80000100a00 */
[----:B------:R-:W-:Y:S01]  /*3bec0*/  STL.64 [R1+0xfc0], R182 ;  /* 0x000fc0b601007387 */ /* 0x000fe20000100a00 */
[----:B------:R-:W-:-:S03]  /*3bed0*/  IMAD.WIDE R174, R235, 0x4, R238 ;  /* 0x00000004ebae7825 */ /* 0x000fc600078e02ee */
[----:B------:R-:W4:Y:S01]  /*3bee0*/  LDL.LU.64 R238, [R1+0x450] ;  /* 0x0004500001ee7983 */ /* 0x000f220000300a00 */
[----:B------:R-:W-:-:S03]  /*3bef0*/  IMAD.WIDE R176, R235, 0x4, R124 ;  /* 0x00000004ebb07825 */ /* 0x000fc600078e027c */
[----:B------:R-:W-:Y:S01]  /*3bf00*/  STL.64 [R1+0xff8], R180 ;  /* 0x000ff8b401007387 */ /* 0x000fe20000100a00 */
[----:B---3--:R-:W-:-:S03]  /*3bf10*/  IMAD.WIDE R172, R235, 0x4, R142 ;  /* 0x00000004ebac7825 */ /* 0x008fc600078e028e */
[----:B------:R-:W3:Y:S04]  /*3bf20*/  LDL.LU.64 R142, [R1+0x410] ;  /* 0x00041000018e7983 */ /* 0x000ee80000300a00 */
[----:B------:R-:W-:Y:S04]  /*3bf30*/  STL.64 [R1+0x1230], R178 ;  /* 0x001230b201007387 */ /* 0x000fe80000100a00 */
[----:B------:R-:W-:Y:S01]  /*3bf40*/  STL.64 [R1+0x1270], R176 ;  /* 0x001270b001007387 */ /* 0x000fe20000100a00 */
[----:B--2---:R-:W-:-:S03]  /*3bf50*/  IMAD.WIDE R170, R235, 0x4, R44 ;  /* 0x00000004ebaa7825 */ /* 0x004fc600078e022c */
[----:B------:R-:W2:Y:S04]  /*3bf60*/  LDL.LU.64 R140, [R1+0x3d0] ;  /* 0x0003d000018c7983 */ /* 0x000ea80000300a00 */
[----:B------:R-:W2:Y:S04]  /*3bf70*/  LDL.LU.64 R138, [R1+0x390] ;  /* 0x00039000018a7983 */ /* 0x000ea80000300a00 */
[----:B------:R-:W-:Y:S01]  /*3bf80*/  STL.64 [R1+0x12c0], R174 ;  /* 0x0012c0ae01007387 */ /* 0x000fe20000100a00 */
[----:B----4-:R-:W-:-:S03]  /*3bf90*/  IMAD.WIDE R168, R235, 0x4, R28 ;  /* 0x00000004eba87825 */ /* 0x010fc600078e021c */
[----:B------:R-:W4:Y:S04]  /*3bfa0*/  LDL.LU.64 R124, [R1+0x350] ;  /* 0x00035000017c7983 */ /* 0x000f280000300a00 */
[----:B------:R-:W4:Y:S04]  /*3bfb0*/  LDL.LU.64 R122, [R1+0x310] ;  /* 0x00031000017a7983 */ /* 0x000f280000300a00 */
[----:B------:R-:W-:Y:S01]  /*3bfc0*/  STL.64 [R1+0x12f8], R172 ;  /* 0x0012f8ac01007387 */ /* 0x000fe20000100a00 */
[----:B------:R-:W-:-:S03]  /*3bfd0*/  IMAD.WIDE R166, R235, 0x4, R12 ;  /* 0x00000004eba67825 */ /* 0x000fc600078e020c */
        /* <DEDUP_REMOVED lines=10> */
[----:B------:R-:W-:Y:S04]  /*3c080*/  STL.64 [R1+0x1378], R166 ;  /* 0x001378a601007387 */ /* 0x000fe80000100a00 */
[----:B------:R-:W4:Y:S04]  /*3c090*/  LDL.LU.64 R28, [R1+0x150] ;  /* 0x00015000011c7983 */ /* 0x000f280000300a00 */
[----:B------:R-:W4:Y:S01]  /*3c0a0*/  LDL.LU.64 R12, [R1+0x110] ;  /* 0x00011000010c7983 */ /* 0x000f220000300a00 */
[----:B------:R-:W-:-:S03]  /*3c0b0*/  IMAD.WIDE R156, R235, 0x4, R240 ;  /* 0x00000004eb9c7825 */ /* 0x000fc600078e02f0 */
[----:B------:R-:W-:Y:S01]  /*3c0c0*/  STL.64 [R1+0x1398], R164 ;  /* 0x001398a401007387 */ /* 0x000fe20000100a00 */
[----:B------:R-:W-:-:S03]  /*3c0d0*/  IMAD.WIDE R154, R235, 0x4, R238 ;  /* 0x00000004eb9a7825 */ /* 0x000fc600078e02ee */
[----:B------:R-:W4:Y:S04]  /*3c0e0*/  LDL.LU.64 R60, [R1+0xd0] ;  /* 0x0000d000013c7983 */ /* 0x000f280000300a00 */
[----:B------:R-:W4:Y:S04]  /*3c0f0*/  LDL.LU.64 R222, [R1+0x80] ;  /* 0x0000800001de7983 */ /* 0x000f280000300a00 */
[----:B------:R-:W-:Y:S04]  /*3c100*/  STL.64 [R1+0x13a0], R162 ;  /* 0x0013a0a201007387 */ /* 0x000fe80000100a00 */
[----:B------:R-:W4:Y:S04]  /*3c110*/  LDL.LU.64 R240, [R1+0x40] ;  /* 0x0000400001f07983 */ /* 0x000f280000300a00 */
[----:B------:R-:W4:Y:S01]  /*3c120*/  LDL.LU.64 R238, [R1] ;  /* 0x0000000001ee7983 */ /* 0x000f220000300a00 */
[----:B------:R-:W-:-:S04]  /*3c130*/  IMAD.WIDE R158, R235, 0x4, R158 ;  /* 0x00000004eb9e7825 */ /* 0x000fc800078e029e */
[C---:B------:R-:W-:Y:S01]  /*3c140*/  IMAD.WIDE R190, R235.reuse, 0x4, R190 ;  /* 0x00000004ebbe7825 */ /* 0x040fe200078e02be */
[----:B------:R2:W-:Y:S04]  /*3c150*/  STL.64 [R1+0x13e0], R158 ;  /* 0x0013e09e01007387 */ /* 0x0005e80000100a00 */
[----:B------:R-:W-:Y:S04]  /*3c160*/  STL.64 [R1+0x1448], R156 ;  /* 0x0014489c01007387 */ /* 0x000fe80000100a00 */
[----:B------:R-:W-:Y:S01]  /*3c170*/  STL.64 [R1+0x1470], R154 ;  /* 0x0014709a01007387 */ /* 0x000fe20000100a00 */
[----:B-1----:R-:W-:-:S04]  /*3c180*/  IMAD.WIDE R42, R235, 0x4, R134 ;  /* 0x00000004eb2a7825 */ /* 0x002fc800078e0286 */
[----:B------:R-:W-:-:S04]  /*3c190*/  IMAD.WIDE R40, R235, 0x4, R118 ;  /* 0x00000004eb287825 */ /* 0x000fc800078e0276 */
[----:B------:R-:W-:-:S04]  /*3c1a0*/  IMAD.WIDE R26, R235, 0x4, R86 ;  /* 0x00000004eb1a7825 */ /* 0x000fc800078e0256 */
[----:B------:R-:W-:-:S04]  /*3c1b0*/  IMAD.WIDE R24, R235, 0x4, R70 ;  /* 0x00000004eb187825 */ /* 0x000fc800078e0246 */
[----:B------:R-:W-:-:S04]  /*3c1c0*/  IMAD.WIDE R10, R235, 0x4, R38 ;  /* 0x00000004eb0a7825 */ /* 0x000fc800078e0226 */
[----:B------:R-:W-:-:S04]  /*3c1d0*/  IMAD.WIDE R8, R235, 0x4, R22 ;  /* 0x00000004eb087825 */ /* 0x000fc800078e0216 */
[----:B------:R-:W-:-:S04]  /*3c1e0*/  IMAD.WIDE R6, R235, 0x4, R6 ;  /* 0x00000004eb067825 */ /* 0x000fc800078e0206 */
[----:B---3--:R-:W-:-:S05]  /*3c1f0*/  IMAD.WIDE R142, R235, 0x4, R142 ;  /* 0x00000004eb8e7825 */ /* 0x008fca00078e028e */
[----:B------:R1:W-:Y:S01]  /*3c200*/  STL.64 [R1+0x1478], R142 ;  /* 0x0014788e01007387 */ /* 0x0003e20000100a00 */
[----:B--2---:R-:W-:-:S04]  /*3c210*/  IMAD.WIDE R140, R235, 0x4, R140 ;  /* 0x00000004eb8c7825 */ /* 0x004fc800078e028c */
[C---:B------:R-:W-:Y:S01]  /*3c220*/  IMAD.WIDE R138, R235.reuse, 0x4, R138 ;  /* 0x00000004eb8a7825 */ /* 0x040fe200078e028a */
[----:B------:R-:W-:Y:S03]  /*3c230*/  STL.64 [R1+0x1498], R140 ;  /* 0x0014988c01007387 */ /* 0x000fe60000100a00 */
[C---:B----4-:R-:W-:Y:S01]  /*3c240*/  IMAD.WIDE R124, R235.reuse, 0x4, R124 ;  /* 0x00000004eb7c7825 */ /* 0x050fe200078e027c */
[----:B------:R-:W-:Y:S03]  /*3c250*/  STL.64 [R1+0x14b0], R138 ;  /* 0x0014b08a01007387 */ /* 0x000fe60000100a00 */
[C---:B------:R-:W-:Y:S01]  /*3c260*/  IMAD.WIDE R122, R235.reuse, 0x4, R122 ;  /* 0x00000004eb7a7825 */ /* 0x040fe200078e027a */
[----:B------:R-:W-:Y:S03]  /*3c270*/  STL.64 [R1+0x14e8], R124 ;  /* 0x0014e87c01007387 */ /* 0x000fe60000100a00 */
[C---:B------:R-:W-:Y:S01]  /*3c280*/  IMAD.WIDE R108, R235.reuse, 0x4, R108 ;  /* 0x00000004eb6c7825 */ /* 0x040fe200078e026c */
[----:B------:R-:W-:Y:S03]  /*3c290*/  STL.64 [R1+0x1580], R122 ;  /* 0x0015807a01007387 */ /* 0x000fe60000100a00 */
[C---:B------:R-:W-:Y:S01]  /*3c2a0*/  IMAD.WIDE R106, R235.reuse, 0x4, R106 ;  /* 0x00000004eb6a7825 */ /* 0x040fe200078e026a */
[----:B------:R-:W-:Y:S03]  /*3c2b0*/  STL.64 [R1+0x1790], R108 ;  /* 0x0017906c01007387 */ /* 0x000fe60000100a00 */
[----:B------:R-:W-:-:S02]  /*3c2c0*/  IMAD.WIDE R56, R235, 0x4, R238 ;  /* 0x00000004eb387825 */ /* 0x000fc400078e02ee */
[----:B------:R-:W2:Y:S02]  /*3c2d0*/  S2R R239, SR_TID.X ;  /* 0x0000000000ef7919 */ /* 0x000ea40000002100 */
[----:B------:R-:W-:-:S04]  /*3c2e0*/  IMAD.WIDE R72, R235, 0x4, R60 ;  /* 0x00000004eb487825 */ /* 0x000fc800078e023c */
        /* <DEDUP_REMOVED lines=16> */
[----:B------:R-:W-:Y:S04]  /*3c3f0*/  LDGSTS.E [R223+0x11580], desc[UR34][R212.64], P0 ;  /* 0x11580000d4df7fae */ /* 0x000fe800081a1022 */
[----:B------:R-:W-:Y:S04]  /*3c400*/  LDGSTS.E [R223+0x11980], desc[UR34][R224.64], P0 ;  /* 0x11980000e0df7fae */ /* 0x000fe800081a1022 */
[----:B------:R-:W-:Y:S04]  /*3c410*/  STL.64 [R1+0x1788], R106 ;  /* 0x0017886a01007387 */ /* 0x000fe80000100a00 */
[----:B------:R-:W-:Y:S01]  /*3c420*/  LDGSTS.E [R223+0x11d80], desc[UR34][R236.64], P0 ;  /* 0x11d80000ecdf7fae */ /* 0x000fe200081a1022 */
[----:B------:R-:W-:-:S03]  /*3c430*/  IMAD.WIDE R58, R235, 0x4, R240 ;  /* 0x00000004eb3a7825 */ /* 0x000fc600078e02f0 */
        /* <DEDUP_REMOVED lines=14> */
[----:B------:R2:W-:Y:S04]  /*3c520*/  STL.64 [R1+0x1750], R72 ;  /* 0x0017504801007387 */ /* 0x0005e80000100a00 */
        /* <DEDUP_REMOVED lines=24> */
[----:B------:R1:W-:Y:S04]  /*3c6b0*/  STL.64 [R1+0x16f0], R8 ;  /* 0x0016f00801007387 */ /* 0x0003e80000100a00 */
[----:B------:R-:W-:Y:S04]  /*3c6c0*/  LDGSTS.E [R223+0x16980], desc[UR34][R176.64], P0 ;  /* 0x16980000b0df7fae */ /* 0x000fe800081a1022 */
[----:B------:R1:W-:Y:S04]  /*3c6d0*/  STL.64 [R1+0x16e8], R6 ;  /* 0x0016e80601007387 */ /* 0x0003e80000100a00 */
[----:B------:R-:W-:Y:S04]  /*3c6e0*/  LDGSTS.E [R223+0x16d80], desc[UR34][R174.64], P0 ;  /* 0x16d80000aedf7fae */ /* 0x000fe800081a1022 */
[----:B------:R-:W-:Y:S04]  /*3c6f0*/  LDGSTS.E [R223+0x17180], desc[UR34][R172.64], P0 ;  /* 0x17180000acdf7fae */ /* 0x000fe800081a1022 */
[----:B------:R-:W2:Y:S04]  /*3c700*/  LDL.LU.64 R194, [R1+0xc40] ;  /* 0x000c400001c27983 */ /* 0x000ea80000300a00 */
[----:B------:R-:W-:Y:S04]  /*3c710*/  LDGSTS.E [R223+0x17580], desc[UR34][R170.64], P0 ;  /* 0x17580000aadf7fae */ /* 0x000fe800081a1022 */
[----:B------:R-:W3:Y:S04]  /*3c720*/  LDL.LU.64 R220, [R1+0xc08] ;  /* 0x000c080001dc7983 */ /* 0x000ee80000300a00 */
[----:B------:R-:W-:Y:S04]  /*3c730*/  LDGSTS.E [R223+0x17980], desc[UR34][R168.64], P0 ;  /* 0x17980000a8df7fae */ /* 0x000fe800081a1022 */
[----:B------:R-:W3:Y:S04]  /*3c740*/  LDL.LU.64 R192, [R1+0xbd0] ;  /* 0x000bd00001c07983 */ /* 0x000ee80000300a00 */
        /* <DEDUP_REMOVED lines=10> */
[----:B------:R-:W4:Y:S04]  /*3c7f0*/  LDL.LU.64 R198, [R1+0xa78] ;  /* 0x000a780001c67983 */ /* 0x000f280000300a00 */
[----:B------:R-:W4:Y:S04]  /*3c800*/  LDL.LU.64 R208, [R1+0xa40] ;  /* 0x000a400001d07983 */ /* 0x000f280000300a00 */
[----:B------:R-:W-:Y:S04]  /*3c810*/  LDGSTS.E [R223+0x19180], desc[UR34][R154.64], P0 ;  /* 0x191800009adf7fae */ /* 0x000fe800081a1022 */
[----:B------:R-:W4:Y:S04]  /*3c820*/  LDL.LU.64 R240, [R1+0xa08] ;  /* 0x000a080001f07983 */ /* 0x000f280000300a00 */
[----:B------:R-:W-:Y:S04]  /*3c830*/  LDGSTS.E [R223+0x19580], desc[UR34][R142.64], P0 ;  /* 0x195800008edf7fae */ /* 0x000fe800081a1022 */
[----:B------:R-:W4:Y:S04]  /*3c840*/  LDL.LU.64 R206, [R1+0x9d0] ;  /* 0x0009d00001ce7983 */ /* 0x000f280000300a00 */
[----:B------:R-:W-:Y:S04]  /*3c850*/  LDGSTS.E [R223+0x19980], desc[UR34][R140.64], P0 ;  /* 0x199800008cdf7fae */ /* 0x000fe800081a1022 */
[----:B-1----:R-:W4:Y:S04]  /*3c860*/  LDL.LU.64 R142, [R1+0x998] ;  /* 0x00099800018e7983 */ /* 0x002f280000300a00 */
        /* <DEDUP_REMOVED lines=15> */
[----:B------:R-:W-:Y:S04]  /*3c960*/  LDGSTS.E [R223+0x1cd80], desc[UR34][R60.64], P0 ;  /* 0x1cd800003cdf7fae */ /* 0x000fe800081a1022 */
[----:B------:R-:W-:Y:S04]  /*3c970*/  LDGSTS.E [R223+0x1d180], desc[UR34][R58.64], P0 ;  /* 0x1d1800003adf7fae */ /* 0x000fe800081a1022 */
[----:B------:R-:W-:Y:S04]  /*3c980*/  LDGSTS.E [R223+0x1d580], desc[UR34][R56.64], P0 ;  /* 0x1d58000038df7fae */ /* 0x000fe800081a1022 */
[----:B------:R-:W-:Y:S04]  /*3c990*/  LDGSTS.E [R223+0x1d980], desc[UR34][R44.64], P0 ;  /* 0x1d9800002cdf7fae */ /* 0x000fe800081a1022 */
[----:B------:R-:W-:Y:S04]  /*3c9a0*/  LDGSTS.E [R223+0x1dd80], desc[UR34][R42.64], P0 ;  /* 0x1dd800002adf7fae */ /* 0x000fe800081a1022 */
        /* <DEDUP_REMOVED lines=8> */
[----:B------:R1:W-:Y:S01]  /*3ca30*/  LDGSTS.E [R223+0x1fd80], desc[UR34][R6.64], P0 ;  /* 0x1fd8000006df7fae */ /* 0x0003e200081a1022 */
[----:B--2---:R-:W-:-:S03]  /*3ca40*/  IMAD.WIDE R72, R235, 0x4, R194 ;  /* 0x00000004eb487825 */ /* 0x004fc600078e02c2 */
[----:B------:R-:W2:Y:S04]  /*3ca50*/  LDL.LU.64 R194, [R1+0x880] ;  /* 0x0008800001c27983 */ /* 0x000ea80000300a00 */
[----:B------:R-:W-:Y:S01]  /*3ca60*/  LDGSTS.E [R244+0x10200], desc[UR34][R72.64], P0 ;  /* 0x1020000048f47fae */ /* 0x000fe200081a1022 */
[----:B---3--:R-:W-:-:S03]  /*3ca70*/  IMAD.WIDE R102, R235, 0x4, R192 ;  /* 0x00000004eb667825 */ /* 0x008fc600078e02c0 */
[----:B------:R-:W3:Y:S04]  /*3ca80*/  LDL.LU.64 R192, [R1+0x848] ;  /* 0x0008480001c07983 */ /* 0x000ee80000300a00 */
[----:B------:R-:W3:Y:S01]  /*3ca90*/  LDL.LU.64 R44, [R1+0x810] ;  /* 0x00081000012c7983 */ /* 0x000ee20000300a00 */
[----:B----4-:R-:W-:-:S04]  /*3caa0*/  IMAD.WIDE R104, R235, 0x4, R218 ;  /* 0x00000004eb687825 */ /* 0x010fc800078e02da */
[----:B------:R-:W-:-:S04]  /*3cab0*/  IMAD.WIDE R118, R235, 0x4, R214 ;  /* 0x00000004eb767825 */ /* 0x000fc800078e02d6 */
[C---:B------:R-:W-:Y:S02]  /*3cac0*/  IMAD.WIDE R134, R235.reuse, 0x4, R230 ;  /* 0x00000004eb867825 */ /* 0x040fe400078e02e6 */
[----:B------:R-:W4:Y:S02]  /*3cad0*/  LDL.LU.64 R230, [R1+0x7d8] ;  /* 0x0007d80001e67983 */ /* 0x000f240000300a00 */
[----:B------:R-:W-:-:S04]  /*3cae0*/  IMAD.WIDE R150, R235, 0x4, R210 ;  /* 0x00000004eb967825 */ /* 0x000fc800078e02d2 */
[C---:B------:R-:W-:Y:S02]  /*3caf0*/  IMAD.WIDE R154, R235.reuse, 0x4, R158 ;  /* 0x00000004eb9a7825 */ /* 0x040fe400078e029e */
[----:B------:R-:W4:Y:S04]  /*3cb00*/  LDL.LU.64 R158, [R1+0x7a0] ;  /* 0x0007a000019e7983 */ /* 0x000f280000300a00 */
[----:B------:R-:W4:Y:S01]  /*3cb10*/  LDL.LU.64 R28, [R1+0x768] ;  /* 0x00076800011c7983 */ /* 0x000f220000300a00 */
[----:B------:R-:W-:-:S04]  /*3cb20*/  IMAD.WIDE R210, R235, 0x4, R208 ;  /* 0x00000004ebd27825 */ /* 0x000fc800078e02d0 */
[C---:B-1----:R-:W-:Y:S02]  /*3cb30*/  IMAD.WIDE R222, R235.reuse, 0x4, R240 ;  /* 0x00000004ebde7825 */ /* 0x042fe400078e02f0 */
[----:B------:R-:W4:Y:S02]  /*3cb40*/  LDL.LU.64 R240, [R1+0x730] ;  /* 0x0007300001f07983 */ /* 0x000f240000300a00 */
[----:B------:R-:W-:-:S04]  /*3cb50*/  IMAD.WIDE R218, R235, 0x4, R206 ;  /* 0x00000004ebda7825 */ /* 0x000fc800078e02ce */
[C---:B------:R-:W-:Y:S02]  /*3cb60*/  IMAD.WIDE R214, R235.reuse, 0x4, R142 ;  /* 0x00000004ebd67825 */ /* 0x040fe400078e028e */
[----:B------:R-:W4:Y:S02]  /*3cb70*/  LDL.LU.64 R142, [R1+0x6f8] ;  /* 0x0006f800018e7983 */ /* 0x000f240000300a00 */
[C---:B------:R-:W-:Y:S02]  /*3cb80*/  IMAD.WIDE R208, R235.reuse, 0x4, R202 ;  /* 0x00000004ebd07825 */ /* 0x040fe400078e02ca */
[----:B------:R-:W4:Y:S02]  /*3cb90*/  LDL.LU.64 R12, [R1+0x6c0] ;  /* 0x0006c000010c7983 */ /* 0x000f240000300a00 */
[C---:B------:R-:W-:Y:S02]  /*3cba0*/  IMAD.WIDE R206, R235.reuse, 0x4, R238 ;  /* 0x00000004ebce7825 */ /* 0x040fe400078e02ee */
[----:B------:R-:W4:Y:S02]  /*3cbb0*/  LDL.LU.64 R238, [R1+0x688] ;  /* 0x0006880001ee7983 */ /* 0x000f240000300a00 */
[----:B------:R-:W-:-:S02]  /*3cbc0*/  IMAD.WIDE R202, R235, 0x4, R236 ;  /* 0x00000004ebca7825 */ /* 0x000fc400078e02ec */
[----:B------:R-:W-:Y:S04]  /*3cbd0*/  STL.64 [R1], R218 ;  /* 0x000000da01007387 */ /* 0x000fe80000100a00 */
[----:B------:R-:W4:Y:S04]  /*3cbe0*/  LDL.LU.64 R236, [R1+0x650] ;  /* 0x0006500001ec7983 */ /* 0x000f280000300a00 */
[----:B------:R-:W-:Y:S01]  /*3cbf0*/  STL.64 [R1+0x40], R214 ;  /* 0x000040d601007387 */ /* 0x000fe20000100a00 */
[----:B------:R-:W-:-:S03]  /*3cc00*/  IMAD.WIDE R86, R235, 0x4, R220 ;  /* 0x00000004eb567825 */ /* 0x000fc600078e02dc */
[----:B------:R-:W4:Y:S04]  /*3cc10*/  LDL.LU.64 R60, [R1+0x618] ;  /* 0x00061800013c7983 */ /* 0x000f280000300a00 */
[----:B------:R-:W-:Y:S04]  /*3cc20*/  STL.64 [R1+0x80], R208 ;  /* 0x000080d001007387 */ /* 0x000fe80000100a00 */
[----:B------:R-:W4:Y:S04]  /*3cc30*/  LDL.LU.64 R226, [R1+0x5e0] ;  /* 0x0005e00001e27983 */ /* 0x000f280000300a00 */
[----:B------:R-:W-:Y:S04]  /*3cc40*/  STL.64 [R1+0x4a0], R206 ;  /* 0x0004a0ce01007387 */ /* 0x000fe80000100a00 */
[----:B------:R-:W4:Y:S04]  /*3cc50*/  LDL.LU.64 R220, [R1+0x5a8] ;  /* 0x0005a80001dc7983 */ /* 0x000f280000300a00 */
[----:B------:R-:W-:Y:S01]  /*3cc60*/  STL.64 [R1+0x6c8], R202 ;  /* 0x0006c8ca01007387 */ /* 0x000fe20000100a00 */
        /* <DEDUP_REMOVED lines=10> */
[----:B------:R-:W-:-:S03]  /*3cd10*/  IMAD.WIDE R196, R235, 0x4, R196 ;  /* 0x00000004ebc47825 */ /* 0x000fc600078e02c4 */
[----:B------:R-:W-:Y:S04]  /*3cd20*/  LDGSTS.E [R244+0x12a00], desc[UR34][R222.64], P0 ;  /* 0x12a00000def47fae */ /* 0x000fe800081a1022 */
[----:B------:R-:W-:Y:S04]  /*3cd30*/  STL.64 [R1+0x700], R196 ;  /* 0x000700c401007387 */ /* 0x000fe80000100a00 */
[----:B------:R-:W-:Y:S04]  /*3cd40*/  LDGSTS.E [R244+0x12e00], desc[UR34][R218.64], P0 ;  /* 0x12e00000daf47fae */ /* 0x000fe800081a1022 */
[----:B------:R-:W-:Y:S04]  /*3cd50*/  LDGSTS.E [R244+0x13200], desc[UR34][R214.64], P0 ;  /* 0x13200000d6f47fae */ /* 0x000fe800081a1022 */
[----:B------:R-:W-:Y:S04]  /*3cd60*/  LDGSTS.E [R244+0x13600], desc[UR34][R208.64], P0 ;  /* 0x13600000d0f47fae */ /* 0x000fe800081a1022 */
[----:B------:R-:W-:Y:S04]  /*3cd70*/  LDGSTS.E [R244+0x13a00], desc[UR34][R206.64], P0 ;  /* 0x13a00000cef47fae */ /* 0x000fe800081a1022 */
[----:B------:R-:W-:Y:S04]  /*3cd80*/  LDGSTS.E [R244+0x13e00], desc[UR34][R202.64], P0 ;  /* 0x13e00000caf47fae */ /* 0x000fe800081a1022 */
[----:B------:R-:W-:Y:S01]  /*3cd90*/  LDGSTS.E [R244+0x14200], desc[UR34][R196.64], P0 ;  /* 0x14200000c4f47fae */ /* 0x000fe200081a1022 */
[----:B--2---:R-:W-:-:S05]  /*3cda0*/  IMAD.WIDE R194, R235, 0x4, R194 ;  /* 0x00000004ebc27825 */ /* 0x004fca00078e02c2 */
[----:B------:R-:W-:Y:S01]  /*3cdb0*/  LDGSTS.E [R244+0x14600], desc[UR34][R194.64], P0 ;  /* 0x14600000c2f47fae */ /* 0x000fe200081a1022 */
[----:B---3--:R-:W-:-:S04]  /*3cdc0*/  IMAD.WIDE R192, R235, 0x4, R192 ;  /* 0x00000004ebc07825 */ /* 0x008fc800078e02c0 */
[C---:B------:R-:W-:Y:S01]  /*3cdd0*/  IMAD.WIDE R188, R235.reuse, 0x4, R44 ;  /* 0x00000004ebbc7825 */ /* 0x040fe200078e022c */
[----:B------:R-:W-:Y:S04]  /*3cde0*/  LDGSTS.E [R244+0x14a00], desc[UR34][R192.64], P0 ;  /* 0x14a00000c0f47fae */ /* 0x000fe800081a1022 */
[----:B------:R-:W-:Y:S01]  /*3cdf0*/  LDGSTS.E [R244+0x14e00], desc[UR34][R188.64], P0 ;  /* 0x14e00000bcf47fae */ /* 0x000fe200081a1022 */
[----:B----4-:R-:W-:-:S03]  /*3ce00*/  IMAD.WIDE R184, R235, 0x4, R230 ;  /* 0x00000004ebb87825 */ /* 0x010fc600078e02e6 */
[----:B------:R-:W2:Y:S04]  /*3ce10*/  LDL.LU.64 R230, [R1+0x570] ;  /* 0x0005700001e67983 */ /* 0x000ea80000300a00 */
[----:B------:R-:W-:Y:S04]  /*3ce20*/  STL.64 [R1+0x8f8], R194 ;  /* 0x0008f8c201007387 */ /* 0x000fe80000100a00 */
[----:B------:R-:W-:Y:S01]  /*3ce30*/  LDGSTS.E [R244+0x15200], desc[UR34][R184.64], P0 ;  /* 0x15200000b8f47fae */ /* 0x000fe200081a1022 */
[----:B------:R-:W-:-:S03]  /*3ce40*/  IMAD.WIDE R182, R235, 0x4, R158 ;  /* 0x00000004ebb67825 */ /* 0x000fc600078e029e */
[----:B------:R-:W3:Y:S01]  /*3ce50*/  LDL.LU.64 R158, [R1+0x538] ;  /* 0x00053800019e7983 */ /* 0x000ee20000300a00 */
[----:B------:R-:W-:-:S03]  /*3ce60*/  IMAD.WIDE R180, R235, 0x4, R28 ;  /* 0x00000004ebb47825 */ /* 0x000fc600078e021c */
[----:B------:R-:W-:Y:S04]  /*3ce70*/  STL.64 [R1+0x928], R192 ;  /* 0x000928c001007387 */ /* 0x000fe80000100a00 */
[----:B------:R-:W-:Y:S04]  /*3ce80*/  STL.64 [R1+0x970], R188 ;  /* 0x000970bc01007387 */ /* 0x000fe80000100a00 */
[----:B------:R-:W-:Y:S01]  /*3ce90*/  LDGSTS.E [R244+0x15600], desc[UR34][R182.64], P0 ;  /* 0x15600000b6f47fae */ /* 0x000fe200081a1022 */
[----:B------:R-:W-:-:S03]  /*3cea0*/  IMAD.WIDE R178, R235, 0x4, R240 ;  /* 0x00000004ebb27825 */ /* 0x000fc600078e02f0 */
[----:B------:R-:W4:Y:S04]  /*3ceb0*/  LDL.LU.64 R240, [R1+0x4f8] ;  /* 0x0004f80001f07983 */ /* 0x000f280000300a00 */
[----:B------:R-:W-:Y:S04]  /*3cec0*/  STL.64 [R1+0xa48], R184 ;  /* 0x000a48b801007387 */ /* 0x000fe80000100a00 */
[----:B------:R-:W-:Y:S04]  /*3ced0*/  LDGSTS.E [R244+0x15a00], desc[UR34][R180.64], P0 ;  /* 0x15a00000b4f47fae */ /* 0x000fe800081a1022 */
[----:B------:R-:W-:Y:S01]  /*3cee0*/  LDGSTS.E [R244+0x15e00], desc[UR34][R178.64], P0 ;  /* 0x15e00000b2f47fae */ /* 0x000fe200081a1022 */
[----:B------:R-:W-:-:S03]  /*3cef0*/  IMAD.WIDE R176, R235, 0x4, R142 ;  /* 0x00000004ebb07825 */ /* 0x000fc600078e028e */
[----:B------:R-:W4:Y:S04]  /*3cf00*/  LDL.LU.64 R142, [R1+0x4c0] ;  /* 0x0004c000018e7983 */ /* 0x000f280000300a00 */
[----:B------:R-:W-:Y:S01]  /*3cf10*/  STL.64 [R1+0xb28], R182 ;  /* 0x000b28b601007387 */ /* 0x000fe20000100a00 */
[----:B------:R-:W-:-:S03]  /*3cf20*/  IMAD.WIDE R172, R235, 0x4, R238 ;  /* 0x00000004ebac7825 */ /* 0x000fc600078e02ee */
[----:B------:R-:W-:Y:S04]  /*3cf30*/  STL.64 [R1+0xc08], R180 ;  /* 0x000c08b401007387 */ /* 0x000fe80000100a00 */
[----:B------:R-:W4:Y:S01]  /*3cf40*/  LDL.LU.64 R238, [R1+0x488] ;  /* 0x0004880001ee7983 */ /* 0x000f220000300a00 */
[----:B------:R-:W-:-:S03]  /*3cf50*/  IMAD.WIDE R170, R235, 0x4, R236 ;  /* 0x00000004ebaa7825 */ /* 0x000fc600078e02ec */
[----:B------:R-:W-:Y:S04]  /*3cf60*/  STL.64 [R1+0xeb8], R178 ;  /* 0x000eb8b201007387 */ /* 0x000fe80000100a00 */
[----:B------:R-:W4:Y:S01]  /*3cf70*/  LDL.LU.64 R236, [R1+0x448] ;  /* 0x0004480001ec7983 */ /* 0x000f220000300a00 */
[----:B------:R-:W-:-:S03]  /*3cf80*/  IMAD.WIDE R174, R235, 0x4, R12 ;  /* 0x00000004ebae7825 */ /* 0x000fc600078e020c */
[----:B------:R-:W-:Y:S04]  /*3cf90*/  STL.64 [R1+0xef8], R176 ;  /* 0x000ef8b001007387 */ /* 0x000fe80000100a00 */
        /* <DEDUP_REMOVED lines=27> */
[----:B------:R-:W-:Y:S01]  /*3d150*/  LDGSTS.E [R244+0x17a00], desc[UR34][R164.64], P0 ;  /* 0x17a00000a4f47fae */ /* 0x000fe200081a1022 */
[----:B--2---:R-:W-:-:S05]  /*3d160*/  IMAD.WIDE R162, R235, 0x4, R230 ;  /* 0x00000004eba27825 */ /* 0x004fca00078e02e6 */
[----:B------:R-:W-:Y:S04]  /*3d170*/  STL.64 [R1+0x1228], R162 ;  /* 0x001228a201007387 */ /* 0x000fe80000100a00 */
[----:B------:R-:W2:Y:S04]  /*3d180*/  LDL.LU.64 R230, [R1+0x108] ;  /* 0x0001080001e67983 */ /* 0x000ea80000300a00 */
[----:B------:R-:W-:Y:S01]  /*3d190*/  LDGSTS.E [R244+0x17e00], desc[UR34][R162.64], P0 ;  /* 0x17e00000a2f47fae */ /* 0x000fe200081a1022 */
[----:B---3--:R-:W-:-:S05]  /*3d1a0*/  IMAD.WIDE R158, R235, 0x4, R158 ;  /* 0x00000004eb9e7825 */ /* 0x008fca00078e029e */
[----:B------:R-:W-:Y:S01]  /*3d1b0*/  LDGSTS.E [R244+0x18200], desc[UR34][R158.64], P0 ;  /* 0x182000009ef47fae */ /* 0x000fe200081a1022 */
[----:B----4-:R-:W-:-:S03]  /*3d1c0*/  IMAD.WIDE R156, R235, 0x4, R240 ;  /* 0x00000004eb9c7825 */ /* 0x010fc600078e02f0 */
[----:B------:R-:W3:Y:S04]  /*3d1d0*/  LDL.LU.64 R240, [R1+0xc8] ;  /* 0x0000c80001f07983 */ /* 0x000ee80000300a00 */
[----:B------:R-:W-:Y:S04]  /*3d1e0*/  STL.64 [R1+0x1260], R158 ;  /* 0x0012609e01007387 */ /* 0x000fe80000100a00 */
[----:B------:R-:W-:Y:S01]  /*3d1f0*/  LDGSTS.E [R244+0x18600], desc[UR34][R156.64], P0 ;  /* 0x186000009cf47fae */ /* 0x000fe200081a1022 */
[----:B------:R-:W-:-:S03]  /*3d200*/  IMAD.WIDE R140, R235, 0x4, R238 ;  /* 0x00000004eb8c7825 */ /* 0x000fc600078e02ee */
[----:B------:R-:W4:Y:S01]  /*3d210*/  LDL.LU.64 R238, [R1+0x78] ;  /* 0x0000780001ee7983 */ /* 0x000f220000300a00 */
[----:B------:R-:W-:-:S03]  /*3d220*/  IMAD.WIDE R138, R235, 0x4, R236 ;  /* 0x00000004eb8a7825 */ /* 0x000fc600078e02ec */
[----:B------:R-:W4:Y:S01]  /*3d230*/  LDL.LU.64 R236, [R1+0x38] ;  /* 0x0000380001ec7983 */ /* 0x000f220000300a00 */
[----:B------:R-:W-:-:S03]  /*3d240*/  IMAD.WIDE R142, R235, 0x4, R142 ;  /* 0x00000004eb8e7825 */ /* 0x000fc600078e028e */
[----:B------:R-:W-:Y:S04]  /*3d250*/  STL.64 [R1+0x1268], R156 ;  /* 0x0012689c01007387 */ /* 0x000fe80000100a00 */
        /* <DEDUP_REMOVED lines=22> */
[----:B------:R-:W-:Y:S01]  /*3d3c0*/  LDGSTS.E [R244+0x18a00], desc[UR34][R142.64], P0 ;  /* 0x18a000008ef47fae */ /* 0x000fe200081a1022 */
[----:B------:R-:W-:-:S03]  /*3d3d0*/  IMAD.WIDE R60, R235, 0x4, R226 ;  /* 0x00000004eb3c7825 */ /* 0x000fc600078e02e2 */
[----:B------:R-:W-:Y:S01]  /*3d3e0*/  STL.64 [R1+0x1660], R70 ;  /* 0x0016604601007387 */ /* 0x000fe20000100a00 */
[----:B------:R-:W-:-:S03]  /*3d3f0*/  IMAD.WIDE R58, R235, 0x4, R220 ;  /* 0x00000004eb3a7825 */ /* 0x000fc600078e02dc */
[----:B------:R-:W-:Y:S01]  /*3d400*/  STL.64 [R1+0x1658], R60 ;  /* 0x0016583c01007387 */ /* 0x000fe20000100a00 */
[----:B------:R-:W-:-:S03]  /*3d410*/  IMAD.WIDE R28, R235, 0x4, R250 ;  /* 0x00000004eb1c7825 */ /* 0x000fc600078e02fa */
[----:B------:R-:W-:Y:S01]  /*3d420*/  STL.64 [R1+0x1650], R58 ;  /* 0x0016503a01007387 */ /* 0x000fe20000100a00 */
        /* <DEDUP_REMOVED lines=25> */
[----:B------:R-:W-:Y:S01]  /*3d5c0*/  LDGSTS.E [R244+0x1c600], desc[UR34][R56.64], P0 ;  /* 0x1c60000038f47fae */ /* 0x000fe200081a1022 */
[----:B---3--:R-:W-:-:S05]  /*3d5d0*/  IMAD.WIDE R54, R235, 0x4, R240 ;  /* 0x00000004eb367825 */ /* 0x008fca00078e02f0 */
[----:B------:R-:W-:Y:S04]  /*3d5e0*/  STL.64 [R1+0x1640], R54 ;  /* 0x0016403601007387 */ /* 0x000fe80000100a00 */
[----:B------:R-:W-:Y:S01]  /*3d5f0*/  LDGSTS.E [R244+0x1ca00], desc[UR34][R54.64], P0 ;  /* 0x1ca0000036f47fae */ /* 0x000fe200081a1022 */
[----:B----4-:R-:W-:-:S04]  /*3d600*/  IMAD.WIDE R44, R235, 0x4, R238 ;  /* 0x00000004eb2c7825 */ /* 0x010fc800078e02ee */
[C---:B------:R-:W-:Y:S01]  /*3d610*/  IMAD.WIDE R42, R235.reuse, 0x4, R236 ;  /* 0x00000004eb2a7825 */ /* 0x040fe200078e02ec */
[----:B------:R1:W-:Y:S04]  /*3d620*/  STL.64 [R1+0x1638], R44 ;  /* 0x0016382c01007387 */ /* 0x0003e80000100a00 */
[----:B------:R-:W-:Y:S04]  /*3d630*/  STL.64 [R1+0x1630], R42 ;  /* 0x0016302a01007387 */ /* 0x000fe80000100a00 */
[----:B------:R2:W-:Y:S04]  /*3d640*/  STL.64 [R1+0x1628], R28 ;  /* 0x0016281c01007387 */ /* 0x0005e80000100a00 */
[----:B------:R3:W-:Y:S04]  /*3d650*/  STL.64 [R1+0x1620], R12 ;  /* 0x0016200c01007387 */ /* 0x0007e80000100a00 */
[----:B------:R-:W-:Y:S04]  /*3d660*/  STL.64 [R1+0x1618], R40 ;  /* 0x0016182801007387 */ /* 0x000fe80000100a00 */
[----:B------:R4:W-:Y:S04]  /*3d670*/  STL.64 [R1+0x1610], R38 ;  /* 0x0016102601007387 */ /* 0x0009e80000100a00 */
[----:B------:R1:W-:Y:S04]  /*3d680*/  STL.64 [R1+0x1608], R26 ;  /* 0x0016081a01007387 */ /* 0x0003e80000100a00 */
[----:B------:R1:W-:Y:S04]  /*3d690*/  STL.64 [R1+0x1600], R24 ;  /* 0x0016001801007387 */ /* 0x0003e80000100a00 */
[----:B------:R1:W-:Y:S04]  /*3d6a0*/  STL.64 [R1+0x15f8], R22 ;  /* 0x0015f81601007387 */ /* 0x0003e80000100a00 */
[----:B------:R1:W-:Y:S04]  /*3d6b0*/  STL.64 [R1+0x15f0], R10 ;  /* 0x0015f00a01007387 */ /* 0x0003e80000100a00 */
[----:B------:R1:W-:Y:S04]  /*3d6c0*/  STL.64 [R1+0x15e8], R8 ;  /* 0x0015e80801007387 */ /* 0x0003e80000100a00 */
[----:B------:R1:W-:Y:S04]  /*3d6d0*/  STL.64 [R1+0x15e0], R6 ;  /* 0x0015e00601007387 */ /* 0x0003e80000100a00 */
[----:B------:R1:W-:Y:S04]  /*3d6e0*/  STL.64 [R1+0x15d8], R4 ;  /* 0x0015d80401007387 */ /* 0x0003e80000100a00 */
[----:B------:R-:W-:Y:S04]  /*3d6f0*/  LDGSTS.E [R244+0x1ce00], desc[UR34][R44.64], P0 ;  /* 0x1ce000002cf47fae */ /* 0x000fe800081a1022 */
[----:B------:R-:W4:Y:S04]  /*3d700*/  LDL.LU.64 R230, [R1+0xc38] ;  /* 0x000c380001e67983 */ /* 0x000f280000300a00 */
[----:B------:R-:W-:Y:S04]  /*3d710*/  LDGSTS.E [R244+0x1d200], desc[UR34][R42.64], P0 ;  /* 0x1d2000002af47fae */ /* 0x000fe800081a1022 */
[----:B-1----:R-:W4:Y:S04]  /*3d720*/  LDL.LU.64 R44, [R1+0xc00] ;  /* 0x000c0000012c7983 */ /* 0x002f280000300a00 */
[----:B------:R-:W-:Y:S04]  /*3d730*/  LDGSTS.E [R244+0x1d600], desc[UR34][R28.64], P0 ;  /* 0x1d6000001cf47fae */ /* 0x000fe800081a1022 */
[----:B------:R-:W4:Y:S04]  /*3d740*/  LDL.LU.64 R240, [R1+0xbc8] ;  /* 0x000bc80001f07983 */ /* 0x000f280000300a00 */
[----:B------:R-:W-:Y:S04]  /*3d750*/  LDGSTS.E [R244+0x1da00], desc[UR34][R12.64], P0 ;  /* 0x1da000000cf47fae */ /* 0x000fe800081a1022 */
[----:B--2---:R-:W2:Y:S04]  /*3d760*/  LDL.LU.64 R28, [R1+0xb90] ;  /* 0x000b9000011c7983 */ /* 0x004ea80000300a00 */
[----:B------:R-:W-:Y:S04]  /*3d770*/  LDGSTS.E [R244+0x1de00], desc[UR34][R40.64], P0 ;  /* 0x1de0000028f47fae */ /* 0x000fe800081a1022 */
[----:B---3--:R-:W3:Y:S04]  /*3d780*/  LDL.LU.64 R12, [R1+0xb58] ;  /* 0x000b5800010c7983 */ /* 0x008ee80000300a00 */
        /* <DEDUP_REMOVED lines=13> */
[----:B------:R4:W-:Y:S04]  /*3d860*/  LDGSTS.E [R244+0x1e200], desc[UR34][R38.64], P0 ;  /* 0x1e20000026f47fae */ /* 0x0009e800081a1022 */
[----:B------:R-:W3:Y:S04]  /*3d870*/  LDL.LU.64 R194, [R1+0x840] ;  /* 0x0008400001c27983 */ /* 0x000ee80000300a00 */
[----:B------:R-:W3:Y:S04]  /*3d880*/  LDL.LU.64 R192, [R1+0x808] ;  /* 0x0008080001c07983 */ /* 0x000ee80000300a00 */
[----:B------:R1:W-:Y:S04]  /*3d890*/  LDGSTS.E [R244+0x1e600], desc[UR34][R26.64], P0 ;  /* 0x1e6000001af47fae */ /* 0x0003e800081a1022 */
[----:B------:R1:W-:Y:S04]  /*3d8a0*/  LDGSTS.E [R244+0x1ea00], desc[UR34][R24.64], P0 ;  /* 0x1ea0000018f47fae */ /* 0x0003e800081a1022 */
[----:B------:R1:W-:Y:S04]  /*3d8b0*/  LDGSTS.E [R244+0x1ee00], desc[UR34][R22.64], P0 ;  /* 0x1ee0000016f47fae */ /* 0x0003e800081a1022 */
[----:B------:R1:W-:Y:S04]  /*3d8c0*/  LDGSTS.E [R244+0x1f200], desc[UR34][R10.64], P0 ;  /* 0x1f2000000af47fae */ /* 0x0003e800081a1022 */
[----:B------:R1:W-:Y:S04]  /*3d8d0*/  LDGSTS.E [R244+0x1f600], desc[UR34][R8.64], P0 ;  /* 0x1f60000008f47fae */ /* 0x0003e800081a1022 */
[----:B------:R1:W-:Y:S04]  /*3d8e0*/  LDGSTS.E [R244+0x1fa00], desc[UR34][R6.64], P0 ;  /* 0x1fa0000006f47fae */ /* 0x0003e800081a1022 */
[----:B------:R1:W-:Y:S01]  /*3d8f0*/  LDGSTS.E [R244+0x1fe00], desc[UR34][R4.64], P0 ;  /* 0x1fe0000004f47fae */ /* 0x0003e200081a1022 */
[----:B----4-:R-:W-:-:S03]  /*3d900*/  IMAD.WIDE R38, R235, 0x4, R230 ;  /* 0x00000004eb267825 */ /* 0x010fc600078e02e6 */
[----:B------:R-:W4:Y:S04]  /*3d910*/  LDL.LU.64 R230, [R1+0x7d0] ;  /* 0x0007d00001e67983 */ /* 0x000f280000300a00 */
[----:B------:R-:W-:Y:S01]  /*3d920*/  LDGSTS.E [R252+0x10280], desc[UR34][R38.64], P0 ;  /* 0x1028000026fc7fae */ /* 0x000fe200081a1022 */
[----:B------:R-:W-:-:S03]  /*3d930*/  IMAD.WIDE R54, R235, 0x4, R240 ;  /* 0x00000004eb367825 */ /* 0x000fc600078e02f0 */
[----:B------:R-:W4:Y:S01]  /*3d940*/  LDL.LU.64 R240, [R1+0x798] ;  /* 0x0007980001f07983 */ /* 0x000f220000300a00 */
[----:B--2---:R-:W-:-:S03]  /*3d950*/  IMAD.WIDE R68, R235, 0x4, R28 ;  /* 0x00000004eb447825 */ /* 0x004fc600078e021c */
[----:B------:R-:W2:Y:S01]  /*3d960*/  LDL.LU.64 R28, [R1+0x760] ;  /* 0x00076000011c7983 */ /* 0x000ea20000300a00 */
[----:B---3--:R-:W-:-:S04]  /*3d970*/  IMAD.WIDE R70, R235, 0x4, R12 ;  /* 0x00000004eb467825 */ /* 0x008fc800078e020c */
[C---:B------:R-:W-:Y:S02]  /*3d980*/  IMAD.WIDE R84, R235.reuse, 0x4, R238 ;  /* 0x00000004eb547825 */ /* 0x040fe400078e02ee */
[----:B------:R-:W3:Y:S02]  /*3d990*/  LDL.LU.64 R238, [R1+0x728] ;  /* 0x0007280001ee7983 */ /* 0x000ee40000300a00 */
[C---:B------:R-:W-:Y:S02]  /*3d9a0*/  IMAD.WIDE R100, R235.reuse, 0x4, R158 ;  /* 0x00000004eb647825 */ /* 0x040fe400078e029e */
[----:B------:R-:W3:Y:S04]  /*3d9b0*/  LDL.LU.64 R158, [R1+0x6f0] ;  /* 0x0006f000019e7983 */ /* 0x000ee80000300a00 */
[----:B------:R-:W3:Y:S01]  /*3d9c0*/  LDL.LU.64 R12, [R1+0x6b8] ;  /* 0x0006b800010c7983 */ /* 0x000ee20000300a00 */
[----:B------:R-:W-:-:S03]  /*3d9d0*/  IMAD.WIDE R138, R235, 0x4, R236 ;  /* 0x00000004eb8a7825 */ /* 0x000fc600078e02ec */
[----:B------:R-:W3:Y:S01]  /*3d9e0*/  LDL.LU.64 R236, [R1+0x680] ;  /* 0x0006800001ec7983 */ /* 0x000ee20000300a00 */
[----:B------:R-:W-:-:S04]  /*3d9f0*/  IMAD.WIDE R148, R235, 0x4, R196 ;  /* 0x00000004eb947825 */ /* 0x000fc800078e02c4 */
[C---:B------:R-:W-:Y:S02]  /*3da00*/  IMAD.WIDE R196, R235.reuse, 0x4, R142 ;  /* 0x00000004ebc47825 */ /* 0x040fe400078e028e */
[----:B------:R-:W3:Y:S02]  /*3da10*/  LDL.LU.64 R142, [R1+0x648] ;  /* 0x00064800018e7983 */ /* 0x000ee40000300a00 */
[C---:B------:R-:W-:Y:S02]  /*3da20*/  IMAD.WIDE R90, R235.reuse, 0x4, R60 ;  /* 0x00000004eb5a7825 */ /* 0x040fe400078e023c */
[----:B------:R-:W3:Y:S02]  /*3da30*/  LDL.LU.64 R60, [R1+0x610] ;  /* 0x00061000013c7983 */ /* 0x000ee40000300a00 */
[C---:B------:R-:W-:Y:S02]  /*3da40*/  IMAD.WIDE R116, R235.reuse, 0x4, R226 ;  /* 0x00000004eb747825 */ /* 0x040fe400078e02e2 */
[----:B------:R-:W3:Y:S02]  /*3da50*/  LDL.LU.64 R226, [R1+0x5d8] ;  /* 0x0005d80001e27983 */ /* 0x000ee40000300a00 */
[----:B------:R-:W-:-:S04]  /*3da60*/  IMAD.WIDE R250, R235, 0x4, R214 ;  /* 0x00000004ebfa7825 */ /* 0x000fc800078e02d6 */
[----:B------:R-:W-:-:S04]  /*3da70*/  IMAD.WIDE R214, R235, 0x4, R206 ;  /* 0x00000004ebd67825 */ /* 0x000fc800078e02ce */
[----:B------:R-:W-:-:S04]  /*3da80*/  IMAD.WIDE R132, R235, 0x4, R220 ;  /* 0x00000004eb847825 */ /* 0x000fc800078e02dc */
[----:B------:R-:W-:-:S04]  /*3da90*/  IMAD.WIDE R206, R235, 0x4, R202 ;  /* 0x00000004ebce7825 */ /* 0x000fc800078e02ca */
[C---:B------:R-:W-:Y:S02]  /*3daa0*/  IMAD.WIDE R220, R235.reuse, 0x4, R218 ;  /* 0x00000004ebdc7825 */ /* 0x040fe400078e02da */
[----:B------:R-:W3:Y:S02]  /*3dab0*/  LDL.LU.64 R218, [R1+0x5a0] ;  /* 0x0005a00001da7983 */ /* 0x000ee40000300a00 */
[C---:B------:R-:W-:Y:S02]  /*3dac0*/  IMAD.WIDE R202, R235.reuse, 0x4, R194 ;  /* 0x00000004ebca7825 */ /* 0x040fe400078e02c2 */
[----:B------:R-:W-:Y:S02]  /*3dad0*/  STL.64 [R1+0x18], R214 ;  /* 0x000018d601007387 */ /* 0x000fe40000100a00 */
[----:B------:R-:W-:-:S04]  /*3dae0*/  IMAD.WIDE R194, R235, 0x4, R192 ;  /* 0x00000004ebc27825 */ /* 0x000fc800078e02c0 */
[C---:B----4-:R-:W-:Y:S02]  /*3daf0*/  IMAD.WIDE R192, R235.reuse, 0x4, R230 ;  /* 0x00000004ebc07825 */ /* 0x050fe400078e02e6 */
[----:B------:R-:W4:Y:S04]  /*3db00*/  LDL.LU.64 R230, [R1+0x568] ;  /* 0x0005680001e67983 */ /* 0x000f280000300a00 */
[----:B------:R-:W-:Y:S01]  /*3db10*/  STL.64 [R1+0x38], R206 ;  /* 0x000038ce01007387 */ /* 0x000fe20000100a00 */
[----:B------:R-:W-:-:S03]  /*3db20*/  IMAD.WIDE R188, R235, 0x4, R240 ;  /* 0x00000004ebbc7825 */ /* 0x000fc600078e02f0 */
[----:B------:R-:W4:Y:S04]  /*3db30*/  LDL.LU.64 R240, [R1+0x530] ;  /* 0x0005300001f07983 */ /* 0x000f280000300a00 */
[----:B------:R-:W-:Y:S01]  /*3db40*/  STL.64 [R1+0x78], R202 ;  /* 0x000078ca01007387 */ /* 0x000fe20000100a00 */
[----:B--2---:R-:W-:-:S03]  /*3db50*/  IMAD.WIDE R184, R235, 0x4, R28 ;  /* 0x00000004ebb87825 */ /* 0x004fc600078e021c */
[----:B------:R-:W-:Y:S01]  /*3db60*/  STL.64 [R1+0x6c0], R194 ;  /* 0x0006c0c201007387 */ /* 0x000fe20000100a00 */
[----:B---3--:R-:W-:-:S03]  /*3db70*/  IMAD.WIDE R182, R235, 0x4, R238 ;  /* 0x00000004ebb67825 */ /* 0x008fc600078e02ee */
[----:B------:R-:W2:Y:S04]  /*3db80*/  LDL.LU.64 R238, [R1+0x4f0] ;  /* 0x0004f00001ee7983 */ /* 0x000ea80000300a00 */
[----:B------:R-:W-:Y:S01]  /*3db90*/  STL.64 [R1+0x6f8], R192 ;  /* 0x0006f8c001007387 */ /* 0x000fe20000100a00 */
[----:B------:R-:W-:-:S03]  /*3dba0*/  IMAD.WIDE R180, R235, 0x4, R158 ;  /* 0x00000004ebb47825 */ /* 0x000fc600078e029e */
[----:B------:R-:W3:Y:S04]  /*3dbb0*/  LDL.LU.64 R158, [R1+0x4b8] ;  /* 0x0004b800019e7983 */ /* 0x000ee80000300a00 */
[----:B------:R-:W-:Y:S04]  /*3dbc0*/  STL.64 [R1+0x8f0], R188 ;  /* 0x0008f0bc01007387 */ /* 0x000fe80000100a00 */
[----:B------:R-:W-:Y:S01]  /*3dbd0*/  STL.64 [R1+0x920], R184 ;  /* 0x000920b801007387 */ /* 0x000fe20000100a00 */
[----:B------:R-:W-:-:S03]  /*3dbe0*/  IMAD.WIDE R176, R235, 0x4, R236 ;  /* 0x00000004ebb07825 */ /* 0x000fc600078e02ec */
[----:B------:R-:W3:Y:S01]  /*3dbf0*/  LDL.LU.64 R236, [R1+0x480] ;  /* 0x0004800001ec7983 */ /* 0x000ee20000300a00 */
[----:B------:R-:W-:-:S03]  /*3dc00*/  IMAD.WIDE R178, R235, 0x4, R12 ;  /* 0x00000004ebb27825 */ /* 0x000fc600078e020c */
[----:B------:R-:W-:Y:S01]  /*3dc10*/  STL.64 [R1+0x958], R182 ;  /* 0x000958b601007387 */ /* 0x000fe20000100a00 */
[----:B------:R-:W-:-:S03]  /*3dc20*/  IMAD.WIDE R174, R235, 0x4, R142 ;  /* 0x00000004ebae7825 */ /* 0x000fc600078e028e */
[----:B------:R-:W3:Y:S04]  /*3dc30*/  LDL.LU.64 R142, [R1+0x440] ;  /* 0x00044000018e7983 */ /* 0x000ee80000300a00 */
[----:B------:R-:W-:Y:S04]  /*3dc40*/  STL.64 [R1+0xa40], R180 ;  /* 0x000a40b401007387 */ /* 0x000fe80000100a00 */
[----:B------:R-:W-:Y:S01]  /*3dc50*/  STL.64 [R1+0xb20], R178 ;  /* 0x000b20b201007387 */ /* 0x000fe20000100a00 */
[----:B------:R-:W-:-:S03]  /*3dc60*/  IMAD.WIDE R172, R235, 0x4, R60 ;  /* 0x00000004ebac7825 */ /* 0x000fc600078e023c */
[----:B------:R-:W3:Y:S04]  /*3dc70*/  LDL.LU.64 R140, [R1+0x400] ;  /* 0x00040000018c7983 */ /* 0x000ee80000300a00 */
[----:B------:R-:W3:Y:S04]  /*3dc80*/  LDL.LU.64 R124, [R1+0x3c0] ;  /* 0x0003c000017c7983 */ /* 0x000ee80000300a00 */
[----:B------:R-:W-:Y:S01]  /*3dc90*/  STL.64 [R1+0xbc8], R176 ;  /* 0x000bc8b001007387 */ /* 0x000fe20000100a00 */
[----:B------:R-:W-:-:S03]  /*3dca0*/  IMAD.WIDE R170, R235, 0x4, R226 ;  /* 0x00000004ebaa7825 */ /* 0x000fc600078e02e2 */
[----:B------:R-:W3:Y:S04]  /*3dcb0*/  LDL.LU.64 R122, [R1+0x380] ;  /* 0x00038000017a7983 */ /* 0x000ee80000300a00 */
[----:B------:R-:W3:Y:S01]  /*3dcc0*/  LDL.LU.64 R108, [R1+0x340] ;  /* 0x00034000016c7983 */ /* 0x000ee20000300a00 */
[----:B------:R-:W-:-:S03]  /*3dcd0*/  IMAD.WIDE R52, R235, 0x4, R44 ;  /* 0x00000004eb347825 */ /* 0x000fc600078e022c */
[----:B------:R-:W-:Y:S01]  /*3dce0*/  STL.64 [R1+0xc00], R174 ;  /* 0x000c00ae01007387 */ /* 0x000fe20000100a00 */
[----:B------:R-:W-:-:S03]  /*3dcf0*/  IMAD.WIDE R168, R235, 0x4, R218 ;  /* 0x00000004eba87825 */ /* 0x000fc600078e02da */
[----:B------:R-:W3:Y:S04]  /*3dd00*/  LDL.LU.64 R92, [R1+0x300] ;  /* 0x00030000015c7983 */ /* 0x000ee80000300a00 */
[----:B------:R-:W3:Y:S04]  /*3dd10*/  LDL.LU.64 R76, [R1+0x2c0] ;  /* 0x0002c000014c7983 */ /* 0x000ee80000300a00 */
[----:B------:R-:W-:Y:S04]  /*3dd20*/  STL.64 [R1+0xed8], R172 ;  /* 0x000ed8ac01007387 */ /* 0x000fe80000100a00 */
        /* <DEDUP_REMOVED lines=8> */
[----:B------:R-:W-:Y:S04]  /*3ddb0*/  LDGSTS.E [R252+0x10680], desc[UR34][R52.64], P0 ;  /* 0x1068000034fc7fae */ /* 0x000fe800081a1022 */
[----:B------:R-:W-:Y:S04]  /*3ddc0*/  LDGSTS.E [R252+0x10a80], desc[UR34][R54.64], P0 ;  /* 0x10a8000036fc7fae */ /* 0x000fe800081a1022 */
[----:B------:R-:W-:Y:S04]  /*3ddd0*/  LDGSTS.E [R252+0x10e80], desc[UR34][R68.64], P0 ;  /* 0x10e8000044fc7fae */ /* 0x000fe800081a1022 */
[----:B------:R-:W-:Y:S01]  /*3dde0*/  LDGSTS.E [R252+0x11280], desc[UR34][R70.64], P0 ;  /* 0x1128000046fc7fae */ /* 0x000fe200081a1022 */
        /* <DEDUP_REMOVED lines=15> */
[----:B-1----:R-:W-:-:S03]  /*3dee0*/  IMAD.WIDE R26, R235, 0x4, R146 ;  /* 0x00000004eb1a7825 */ /* 0x002fc600078e0292 */
[----:B------:R-:W-:Y:S01]  /*3def0*/  LDGSTS.E [R252+0x14e80], desc[UR34][R194.64], P0 ;  /* 0x14e80000c2fc7fae */ /* 0x000fe200081a1022 */
[----:B------:R-:W-:-:S03]  /*3df00*/  IMAD.WIDE R24, R235, 0x4, R130 ;  /* 0x00000004eb187825 */ /* 0x000fc600078e0282 */
[----:B------:R-:W-:Y:S01]  /*3df10*/  LDGSTS.E [R252+0x15280], desc[UR34][R192.64], P0 ;  /* 0x15280000c0fc7fae */ /* 0x000fe200081a1022 */
[----:B------:R-:W-:-:S03]  /*3df20*/  IMAD.WIDE R22, R235, 0x4, R114 ;  /* 0x00000004eb167825 */ /* 0x000fc600078e0272 */
[----:B------:R-:W-:Y:S01]  /*3df30*/  LDGSTS.E [R252+0x15680], desc[UR34][R188.64], P0 ;  /* 0x15680000bcfc7fae */ /* 0x000fe200081a1022 */
[----:B------:R-:W-:-:S03]  /*3df40*/  IMAD.WIDE R20, R235, 0x4, R98 ;  /* 0x00000004eb147825 */ /* 0x000fc600078e0262 */
[----:B------:R-:W-:Y:S04]  /*3df50*/  LDGSTS.E [R252+0x15a80], desc[UR34][R184.64], P0 ;  /* 0x15a80000b8fc7fae */ /* 0x000fe800081a1022 */
        /* <DEDUP_REMOVED lines=11> */
[----:B------:R-:W-:Y:S01]  /*3e010*/  LDGSTS.E [R252+0x17a80], desc[UR34][R168.64], P0 ;  /* 0x17a80000a8fc7fae */ /* 0x000fe200081a1022 */
[----:B----4-:R-:W-:-:S05]  /*3e020*/  IMAD.WIDE R166, R235, 0x4, R230 ;  /* 0x00000004eba67825 */ /* 0x010fca00078e02e6 */
[----:B------:R-:W-:Y:S04]  /*3e030*/  STL.64 [R1+0xf38], R166 ;  /* 0x000f38a601007387 */ /* 0x000fe80000100a00 */
[----:B------:R-:W4:Y:S04]  /*3e040*/  LDL.LU.64 R230, [R1+0x100] ;  /* 0x0001000001e67983 */ /* 0x000f280000300a00 */
[----:B------:R-:W-:Y:S01]  /*3e050*/  LDGSTS.E [R252+0x17e80], desc[UR34][R166.64], P0 ;  /* 0x17e80000a6fc7fae */ /* 0x000fe200081a1022 */
[----:B------:R-:W-:-:S03]  /*3e060*/  IMAD.WIDE R164, R235, 0x4, R240 ;  /* 0x00000004eba47825 */ /* 0x000fc600078e02f0 */
[----:B------:R-:W4:Y:S04]  /*3e070*/  LDL.LU.64 R240, [R1+0xc0] ;  /* 0x0000c00001f07983 */ /* 0x000f280000300a00 */
[----:B------:R-:W-:Y:S04]  /*3e080*/  STL.64 [R1+0xf60], R164 ;  /* 0x000f60a401007387 */ /* 0x000fe80000100a00 */
[----:B------:R-:W-:Y:S01]  /*3e090*/  LDGSTS.E [R252+0x18280], desc[UR34][R164.64], P0 ;  /* 0x18280000a4fc7fae */ /* 0x000fe200081a1022 */
[----:B--2---:R-:W-:-:S03]  /*3e0a0*/  IMAD.WIDE R162, R235, 0x4, R238 ;  /* 0x00000004eba27825 */ /* 0x004fc600078e02ee */
[----:B------:R-:W2:Y:S04]  /*3e0b0*/  LDL.LU.64 R238, [R1+0x70] ;  /* 0x0000700001ee7983 */ /* 0x000ea80000300a00 */
[----:B------:R-:W-:Y:S01]  /*3e0c0*/  LDGSTS.E [R252+0x18680], desc[UR34][R162.64], P0 ;  /* 0x18680000a2fc7fae */ /* 0x000fe200081a1022 */
[----:B---3--:R-:W-:-:S03]  /*3e0d0*/  IMAD.WIDE R156, R235, 0x4, R236 ;  /* 0x00000004eb9c7825 */ /* 0x008fc600078e02ec */
[----:B------:R-:W3:Y:S01]  /*3e0e0*/  LDL.LU.64 R236, [R1+0x30] ;  /* 0x0000300001ec7983 */ /* 0x000ee20000300a00 */
[----:B------:R-:W-:-:S03]  /*3e0f0*/  IMAD.WIDE R158, R235, 0x4, R158 ;  /* 0x00000004eb9e7825 */ /* 0x000fc600078e029e */
[----:B------:R-:W-:Y:S01]  /*3e100*/  STL.64 [R1+0xf80], R162 ;  /* 0x000f80a201007387 */ /* 0x000fe20000100a00 */
[----:B------:R-:W-:-:S03]  /*3e110*/  IMAD.WIDE R142, R235, 0x4, R142 ;  /* 0x00000004eb8e7825 */ /* 0x000fc600078e028e */
[----:B------:R-:W-:Y:S04]  /*3e120*/  STL.64 [R1+0xf98], R158 ;  /* 0x000f989e01007387 */ /* 0x000fe80000100a00 */
[----:B------:R-:W-:Y:S01]  /*3e130*/  STL.64 [R1+0xfb0], R156 ;  /* 0x000fb09c01007387 */ /* 0x000fe20000100a00 */
[----:B------:R-:W-:-:S03]  /*3e140*/  IMAD.WIDE R140, R235, 0x4, R140 ;  /* 0x00000004eb8c7825 */ /* 0x000fc600078e028c */
        /* <DEDUP_REMOVED lines=8> */
[----:B------:R1:W-:Y:S01]  /*3e1d0*/  STL.64 [R1+0x1218], R108 ;  /* 0x0012186c01007387 */ /* 0x0003e20000100a00 */
        /* <DEDUP_REMOVED lines=32> */
[----:B----4-:R-:W-:-:S05]  /*3e3e0*/  IMAD.WIDE R44, R235, 0x4, R230 ;  /* 0x00000004eb2c7825 */ /* 0x010fca00078e02e6 */
[----:B------:R4:W-:Y:S01]  /*3e3f0*/  STL.64 [R1+0x1578], R44 ;  /* 0x0015782c01007387 */ /* 0x0009e20000100a00 */
[----:B------:R-:W-:-:S03]  /*3e400*/  IMAD.WIDE R42, R235, 0x4, R240 ;  /* 0x00000004eb2a7825 */ /* 0x000fc600078e02f0 */
[----:B------:R-:W-:Y:S04]  /*3e410*/  LDGSTS.E [R252+0x1c680], desc[UR34][R44.64], P0 ;  /* 0x1c6800002cfc7fae */ /* 0x000fe800081a1022 */
[----:B------:R-:W-:Y:S04]  /*3e420*/  STL.64 [R1+0x1570], R42 ;  /* 0x0015702a01007387 */ /* 0x000fe80000100a00 */
[----:B------:R-:W-:Y:S01]  /*3e430*/  LDGSTS.E [R252+0x1ca80], desc[UR34][R42.64], P0 ;  /* 0x1ca800002afc7fae */ /* 0x000fe200081a1022 */
[----:B--2---:R-:W-:-:S05]  /*3e440*/  IMAD.WIDE R40, R235, 0x4, R238 ;  /* 0x00000004eb287825 */ /* 0x004fca00078e02ee */
[----:B------:R-:W-:Y:S04]  /*3e450*/  STL.64 [R1+0x1568], R40 ;  /* 0x0015682801007387 */ /* 0x000fe80000100a00 */
[----:B------:R-:W-:Y:S01]  /*3e460*/  LDGSTS.E [R252+0x1ce80], desc[UR34][R40.64], P0 ;  /* 0x1ce8000028fc7fae */ /* 0x000fe200081a1022 */
[----:B---3--:R-:W-:-:S05]  /*3e470*/  IMAD.WIDE R36, R235, 0x4, R236 ;  /* 0x00000004eb247825 */ /* 0x008fca00078e02ec */
[----:B------:R-:W-:Y:S04]  /*3e480*/  STL.64 [R1+0x1560], R36 ;  /* 0x0015602401007387 */ /* 0x000fe80000100a00 */
[----:B------:R2:W-:Y:S04]  /*3e490*/  STL.64 [R1+0x1558], R28 ;  /* 0x0015581c01007387 */ /* 0x0005e80000100a00 */
[----:B------:R-:W-:Y:S04]  /*3e4a0*/  STL.64 [R1+0x1550], R26 ;  /* 0x0015501a01007387 */ /* 0x000fe80000100a00 */
[----:B------:R-:W-:Y:S04]  /*3e4b0*/  STL.64 [R1+0x1548], R24 ;  /* 0x0015481801007387 */ /* 0x000fe80000100a00 */
[----:B------:R-:W-:Y:S04]  /*3e4c0*/  STL.64 [R1+0x1540], R22 ;  /* 0x0015401601007387 */ /* 0x000fe80000100a00 */
[----:B------:R-:W-:Y:S04]  /*3e4d0*/  STL.64 [R1+0x1538], R20 ;  /* 0x0015381401007387 */ /* 0x000fe80000100a00 */
[----:B------:R3:W-:Y:S04]  /*3e4e0*/  STL.64 [R1+0x1530], R12 ;  /* 0x0015300c01007387 */ /* 0x0007e80000100a00 */
[----:B------:R1:W-:Y:S04]  /*3e4f0*/  STL.64 [R1+0x1528], R10 ;  /* 0x0015280a01007387 */ /* 0x0003e80000100a00 */
[----:B------:R1:W-:Y:S04]  /*3e500*/  STL.64 [R1+0x1520], R8 ;  /* 0x0015200801007387 */ /* 0x0003e80000100a00 */
[----:B------:R1:W-:Y:S04]  /*3e510*/  STL.64 [R1+0x1518], R6 ;  /* 0x0015180601007387 */ /* 0x0003e80000100a00 */
[----:B------:R2:W-:Y:S04]  /*3e520*/  STL.64 [R1+0x1510], R4 ;  /* 0x0015100401007387 */ /* 0x0005e80000100a00 */
[----:B------:R2:W-:Y:S04]  /*3e530*/  STL.64 [R1+0x1508], R2 ;  /* 0x0015080201007387 */ /* 0x0005e80000100a00 */
[----:B-1----:R-:W3:Y:S04]  /*3e540*/  LDL.LU.64 R142, [R1+0xc30] ;  /* 0x000c3000018e7983 */ /* 0x002ee80000300a00 */
[----:B------:R-:W3:Y:S04]  /*3e550*/  LDL.LU.64 R158, [R1+0xbf8] ;  /* 0x000bf800019e7983 */ /* 0x000ee80000300a00 */
[----:B------:R-:W3:Y:S04]  /*3e560*/  LDL.LU.64 R238, [R1+0xbc0] ;  /* 0x000bc00001ee7983 */ /* 0x000ee80000300a00 */
[----:B------:R-:W3:Y:S04]  /*3e570*/  LDL.LU.64 R164, [R1+0xb88] ;  /* 0x000b880001a47983 */ /* 0x000ee80000300a00 */
[----:B------:R-:W3:Y:S04]  /*3e580*/  LDL.LU.64 R236, [R1+0xb50] ;  /* 0x000b500001ec7983 */ /* 0x000ee80000300a00 */
[----:B------:R-:W3:Y:S04]  /*3e590*/  LDL.LU.64 R226, [R1+0xb18] ;  /* 0x000b180001e27983 */ /* 0x000ee80000300a00 */
[----:B------:R-:W3:Y:S04]  /*3e5a0*/  LDL.LU.64 R108, [R1+0xad8] ;  /* 0x000ad800016c7983 */ /* 0x000ee80000300a00 */
[----:B------:R-:W3:Y:S04]  /*3e5b0*/  LDL.LU.64 R214, [R1+0xaa0] ;  /* 0x000aa00001d67983 */ /* 0x000ee80000300a00 */
[----:B------:R-:W-:Y:S04]  /*3e5c0*/  LDGSTS.E [R252+0x1d280], desc[UR34][R36.64], P0 ;  /* 0x1d28000024fc7fae */ /* 0x000fe800081a1022 */
        /* <DEDUP_REMOVED lines=9> */
[----:B------:R1:W-:Y:S04]  /*3e660*/  LDGSTS.E [R252+0x1e680], desc[UR34][R20.64], P0 ;  /* 0x1e68000014fc7fae */ /* 0x0003e800081a1022 */
[----:B----4-:R-:W4:Y:S04]  /*3e670*/  LDL.LU.64 R44, [R1+0x950] ;  /* 0x00095000012c7983 */ /* 0x010f280000300a00 */
[----:B------:R-:W-:Y:S04]  /*3e680*/  LDGSTS.E [R252+0x1ea80], desc[UR34][R12.64], P0 ;  /* 0x1ea800000cfc7fae */ /* 0x000fe800081a1022 */
[----:B--2---:R-:W2:Y:S04]  /*3e690*/  LDL.LU.64 R28, [R1+0x918] ;  /* 0x00091800011c7983 */ /* 0x004ea80000300a00 */
[----:B------:R1:W-:Y:S04]  /*3e6a0*/  LDGSTS.E [R252+0x1ee80], desc[UR34][R10.64], P0 ;  /* 0x1ee800000afc7fae */ /* 0x0003e800081a1022 */
[----:B---3--:R-:W3:Y:S04]  /*3e6b0*/  LDL.LU.64 R12, [R1+0x8e0] ;  /* 0x0008e000010c7983 */ /* 0x008ee80000300a00 */
[----:B------:R-:W3:Y:S04]  /*3e6c0*/  LDL.LU.64 R194, [R1+0x8a8] ;  /* 0x0008a80001c27983 */ /* 0x000ee80000300a00 */
[----:B------:R-:W3:Y:S04]  /*3e6d0*/  LDL.LU.64 R206, [R1+0x870] ;  /* 0x0008700001ce7983 */ /* 0x000ee80000300a00 */
[----:B------:R-:W3:Y:S04]  /*3e6e0*/  LDL.LU.64 R218, [R1+0x838] ;  /* 0x0008380001da7983 */ /* 0x000ee80000300a00 */
[----:B------:R-:W3:Y:S04]  /*3e6f0*/  LDL.LU.64 R230, [R1+0x800] ;  /* 0x0008000001e67983 */ /* 0x000ee80000300a00 */
[----:B------:R-:W3:Y:S04]  /*3e700*/  LDL.LU.64 R60, [R1+0x7c8] ;  /* 0x0007c800013c7983 */ /* 0x000ee80000300a00 */
[----:B------:R1:W-:Y:S04]  /*3e710*/  LDGSTS.E [R252+0x1f280], desc[UR34][R8.64], P0 ;  /* 0x1f28000008fc7fae */ /* 0x0003e800081a1022 */
[----:B------:R1:W-:Y:S04]  /*3e720*/  LDGSTS.E [R252+0x1f680], desc[UR34][R6.64], P0 ;  /* 0x1f68000006fc7fae */ /* 0x0003e800081a1022 */
[----:B------:R1:W-:Y:S04]  /*3e730*/  LDGSTS.E [R252+0x1fa80], desc[UR34][R4.64], P0 ;  /* 0x1fa8000004fc7fae */ /* 0x0003e800081a1022 */
[----:B------:R1:W-:Y:S01]  /*3e740*/  LDGSTS.E [R252+0x1fe80], desc[UR34][R2.64], P0 ;  /* 0x1fe8000002fc7fae */ /* 0x0003e200081a1022 */
[----:B------:R-:W-:-:S03]  /*3e750*/  IMAD.WIDE R18, R235, 0x4, R142 ;  /* 0x00000004eb127825 */ /* 0x000fc600078e028e */
[----:B------:R-:W3:Y:S01]  /*3e760*/  LDL.LU.64 R142, [R1+0x790] ;  /* 0x00079000018e7983 */ /* 0x000ee20000300a00 */
[----:B-1----:R-:W-:-:S03]  /*3e770*/  IMAD.WIDE R20, R235, 0x4, R158 ;  /* 0x00000004eb147825 */ /* 0x002fc600078e029e */
[----:B------:R-:W3:Y:S04]  /*3e780*/  LDL.LU.64 R158, [R1+0x758] ;  /* 0x00075800019e7983 */ /* 0x000ee80000300a00 */
[----:B------:R-:W3:Y:S01]  /*3e790*/  LDL.LU.64 R240, [R1+0x720] ;  /* 0x0007200001f07983 */ /* 0x000ee20000300a00 */
[----:B------:R-:W-:-:S03]  /*3e7a0*/  IMAD.WIDE R24, R235, 0x4, R238 ;  /* 0x00000004eb187825 */ /* 0x000fc600078e02ee */
[----:B------:R-:W3:Y:S01]  /*3e7b0*/  LDL.LU.64 R238, [R1+0x6e8] ;  /* 0x0006e80001ee7983 */ /* 0x000ee20000300a00 */
[----:B------:R-:W-:-:S03]  /*3e7c0*/  IMAD.WIDE R36, R235, 0x4, R236 ;  /* 0x00000004eb247825 */ /* 0x000fc600078e02ec */
[----:B------:R-:W3:Y:S01]  /*3e7d0*/  LDL.LU.64 R236, [R1+0x6b0] ;  /* 0x0006b00001ec7983 */ /* 0x000ee20000300a00 */
[----:B------:R-:W-:-:S03]  /*3e7e0*/  IMAD.WIDE R42, R235, 0x4, R226 ;  /* 0x00000004eb2a7825 */ /* 0x000fc600078e02e2 */
[----:B------:R-:W3:Y:S01]  /*3e7f0*/  LDL.LU.64 R226, [R1+0x678] ;  /* 0x0006780001e27983 */ /* 0x000ee20000300a00 */
[----:B------:R-:W-:-:S03]  /*3e800*/  IMAD.WIDE R34, R235, 0x4, R164 ;  /* 0x00000004eb227825 */ /* 0x000fc600078e02a4 */
[----:B------:R-:W-:Y:S01]  /*3e810*/  LDGSTS.E [R245+0x10300], desc[UR34][R18.64], P0 ;  /* 0x1030000012f57fae */ /* 0x000fe200081a1022 */
[----:B------:R-:W-:-:S03]  /*3e820*/  IMAD.WIDE R58, R235, 0x4, R214 ;  /* 0x00000004eb3a7825 */ /* 0x000fc600078e02d6 */
[----:B------:R-:W3:Y:S01]  /*3e830*/  LDL.LU.64 R214, [R1+0x640] ;  /* 0x0006400001d67983 */ /* 0x000ee20000300a00 */
[----:B------:R-:W-:-:S03]  /*3e840*/  IMAD.WIDE R50, R235, 0x4, R108 ;  /* 0x00000004eb327825 */ /* 0x000fc600078e026c */
[----:B------:R-:W-:Y:S01]  /*3e850*/  LDGSTS.E [R245+0x10700], desc[UR34][R20.64], P0 ;  /* 0x1070000014f57fae */ /* 0x000fe200081a1022 */
[----:B------:R-:W-:-:S03]  /*3e860*/  IMAD.WIDE R66, R235, 0x4, R92 ;  /* 0x00000004eb427825 */ /* 0x000fc600078e025c */
[----:B------:R-:W-:Y:S04]  /*3e870*/  LDGSTS.E [R245+0x10b00], desc[UR34][R24.64], P0 ;  /* 0x10b0000018f57fae */ /* 0x000fe800081a1022 */
[----:B------:R-:W-:Y:S01]  /*3e880*/  LDGSTS.E [R245+0x10f00], desc[UR34][R34.64], P0 ;  /* 0x10f0000022f57fae */ /* 0x000fe200081a1022 */
[----:B------:R-:W-:-:S03]  /*3e890*/  IMAD.WIDE R82, R235, 0x4, R202 ;  /* 0x00000004eb527825 */ /* 0x000fc600078e02ca */
[----:B------:R-:W3:Y:S04]  /*3e8a0*/  LDL.LU.64 R202, [R1+0x608] ;  /* 0x0006080001ca7983 */ /* 0x000ee80000300a00 */
[----:B------:R-:W-:Y:S01]  /*3e8b0*/  LDGSTS.E [R245+0x11300], desc[UR34][R36.64], P0 ;  /* 0x1130000024f57fae */ /* 0x000fe200081a1022 */
[----:B------:R-:W-:-:S03]  /*3e8c0*/  IMAD.WIDE R88, R235, 0x4, R192 ;  /* 0x00000004eb587825 */ /* 0x000fc600078e02c0 */
[----:B------:R-:W3:Y:S04]  /*3e8d0*/  LDL.LU.64 R192, [R1+0x5d0] ;  /* 0x0005d00001c07983 */ /* 0x000ee80000300a00 */
[----:B------:R-:W3:Y:S01]  /*3e8e0*/  LDL.LU.64 R92, [R1+0x598] ;  /* 0x00059800015c7983 */ /* 0x000ee20000300a00 */
[----:B------:R-:W-:-:S03]  /*3e8f0*/  IMAD.WIDE R98, R235, 0x4, R76 ;  /* 0x00000004eb627825 */ /* 0x000fc600078e024c */
[----:B------:R-:W3:Y:S04]  /*3e900*/  LDL.LU.64 R76, [R1+0x560] ;  /* 0x00056000014c7983 */ /* 0x000ee80000300a00 */
[----:B------:R-:W-:Y:S01]  /*3e910*/  LDGSTS.E [R245+0x11700], desc[UR34][R42.64], P0 ;  /* 0x117000002af57fae */ /* 0x000fe200081a1022 */
[----:B------:R-:W-:-:S03]  /*3e920*/  IMAD.WIDE R114, R235, 0x4, R124 ;  /* 0x00000004eb727825 */ /* 0x000fc600078e027c */
[----:B------:R-:W3:Y:S04]  /*3e930*/  LDL.LU.64 R124, [R1+0x528] ;  /* 0x00052800017c7983 */ /* 0x000ee80000300a00 */
[----:B------:R-:W-:Y:S01]  /*3e940*/  LDGSTS.E [R245+0x11b00], desc[UR34][R50.64], P0 ;  /* 0x11b0000032f57fae */ /* 0x000fe200081a1022 */
[----:B----4-:R-:W-:-:S03]  /*3e950*/  IMAD.WIDE R122, R235, 0x4, R44 ;  /* 0x00000004eb7a7825 */ /* 0x010fc600078e022c */
[----:B------:R-:W4:Y:S04]  /*3e960*/  LDL.LU.64 R44, [R1+0x4e8] ;  /* 0x0004e800012c7983 */ /* 0x000f280000300a00 */
[----:B------:R-:W-:Y:S01]  /*3e970*/  LDGSTS.E [R245+0x11f00], desc[UR34][R58.64], P0 ;  /* 0x11f000003af57fae */ /* 0x000fe200081a1022 */
[----:B--2---:R-:W-:-:S03]  /*3e980*/  IMAD.WIDE R130, R235, 0x4, R28 ;  /* 0x00000004eb827825 */ /* 0x004fc600078e021c */
[----:B------:R-:W2:Y:S04]  /*3e990*/  LDL.LU.64 R28, [R1+0x4b0] ;  /* 0x0004b000011c7983 */ /* 0x000ea80000300a00 */
[----:B------:R-:W-:Y:S01]  /*3e9a0*/  LDGSTS.E [R245+0x12300], desc[UR34][R66.64], P0 ;  /* 0x1230000042f57fae */ /* 0x000fe200081a1022 */
[----:B---3--:R-:W-:-:S03]  /*3e9b0*/  IMAD.WIDE R146, R235, 0x4, R12 ;  /* 0x00000004eb927825 */ /* 0x008fc600078e020c */
        /* <DEDUP_REMOVED lines=23> */
[----:B------:R-:W-:-:S04]  /*3eb30*/  IMAD.WIDE R142, R235, 0x4, R142 ;  /* 0x00000004eb8e7825 */ /* 0x000fc800078e028e */
[C---:B------:R-:W-:Y:S01]  /*3eb40*/  IMAD.WIDE R158, R235.reuse, 0x4, R158 ;  /* 0x00000004eb9e7825 */ /* 0x040fe200078e029e */
[----:B------:R1:W-:Y:S03]  /*3eb50*/  STL.64 [R1+0x30], R142 ;  /* 0x0000308e01007387 */ /* 0x0003e60000100a00 */
[C---:B------:R-:W-:Y:S01]  /*3eb60*/  IMAD.WIDE R240, R235.reuse, 0x4, R240 ;  /* 0x00000004ebf07825 */ /* 0x040fe200078e02f0 */
[----:B------:R3:W-:Y:S04]  /*3eb70*/  STL.64 [R1+0x70], R158 ;  /* 0x0000709e01007387 */ /* 0x0007e80000100a00 */
[----:B------:R-:W3:Y:S04]  /*3eb80*/  LDL.LU.64 R12, [R1+0x478] ;  /* 0x00047800010c7983 */ /* 0x000ee80000300a00 */
[----:B------:R-:W-:Y:S04]  /*3eb90*/  STL.64 [R1+0x690], R240 ;  /* 0x000690f001007387 */ /* 0x000fe80000100a00 */
[----:B------:R-:W3:Y:S01]  /*3eba0*/  LDL.LU.64 R60, [R1+0x438] ;  /* 0x00043800013c7983 */ /* 0x000ee20000300a00 */
[----:B------:R-:W-:-:S03]  /*3ebb0*/  IMAD.WIDE R238, R235, 0x4, R238 ;  /* 0x00000004ebee7825 */ /* 0x000fc600078e02ee */
[----:B------:R-:W-:Y:S01]  /*3ebc0*/  LDGSTS.E [R245+0x15700], desc[UR34][R142.64], P0 ;  /* 0x157000008ef57fae */ /* 0x000fe200081a1022 */
[----:B------:R-:W-:-:S03]  /*3ebd0*/  IMAD.WIDE R236, R235, 0x4, R236 ;  /* 0x00000004ebec7825 */ /* 0x000fc600078e02ec */
[----:B------:R-:W-:Y:S01]  /*3ebe0*/  STL.64 [R1+0x6b8], R238 ;  /* 0x0006b8ee01007387 */ /* 0x000fe20000100a00 */
[----:B------:R-:W-:-:S03]  /*3ebf0*/  IMAD.WIDE R226, R235, 0x4, R226 ;  /* 0x00000004ebe27825 */ /* 0x000fc600078e02e2 */
[----:B------:R-:W-:Y:S01]  /*3ec00*/  STL.64 [R1+0x6e8], R236 ;  /* 0x0006e8ec01007387 */ /* 0x000fe20000100a00 */
[----:B------:R-:W-:-:S03]  /*3ec10*/  IMAD.WIDE R214, R235, 0x4, R214 ;  /* 0x00000004ebd67825 */ /* 0x000fc600078e02d6 */
[----:B------:R-:W3:Y:S04]  /*3ec20*/  LDL.LU.64 R172, [R1+0x3f8] ;  /* 0x0003f80001ac7983 */ /* 0x000ee80000300a00 */
[----:B------:R-:W3:Y:S01]  /*3ec30*/  LDL.LU.64 R170, [R1+0x3b8] ;  /* 0x0003b80001aa7983 */ /* 0x000ee20000300a00 */
[----:B------:R-:W-:-:S03]  /*3ec40*/  IMAD.WIDE R202, R235, 0x4, R202 ;  /* 0x00000004ebca7825 */ /* 0x000fc600078e02ca */
        /* <DEDUP_REMOVED lines=8> */
[----:B------:R1:W-:Y:S01]  /*3ecd0*/  STL.64 [R1+0x9e8], R202 ;  /* 0x0009e8ca01007387 */ /* 0x0003e20000100a00 */
[----:B------:R-:W-:-:S03]  /*3ece0*/  IMAD.WIDE R182, R235, 0x4, R124 ;  /* 0x00000004ebb67825 */ /* 0x000fc600078e027c */
[----:B------:R-:W3:Y:S01]  /*3ecf0*/  LDL.LU.64 R156, [R1+0x278] ;  /* 0x00027800019c7983 */ /* 0x000ee20000300a00 */
[----:B------:R-:W-:-:S03]  /*3ed00*/  IMAD.WIDE R184, R235, 0x4, R76 ;  /* 0x00000004ebb87825 */ /* 0x000fc600078e024c */
[----:B------:R-:W3:Y:S04]  /*3ed10*/  LDL.LU.64 R140, [R1+0x238] ;  /* 0x00023800018c7983 */ /* 0x000ee80000300a00 */
[----:B------:R1:W-:Y:S04]  /*3ed20*/  STL.64 [R1+0xa10], R192 ;  /* 0x000a10c001007387 */ /* 0x0003e80000100a00 */
[----:B------:R-:W3:Y:S04]  /*3ed30*/  LDL.LU.64 R124, [R1+0x1f8] ;  /* 0x0001f800017c7983 */ /* 0x000ee80000300a00 */
[----:B------:R-:W3:Y:S01]  /*3ed40*/  LDL.LU.64 R108, [R1+0x1b8] ;  /* 0x0001b800016c7983 */ /* 0x000ee20000300a00 */
[----:B----4-:R-:W-:-:S03]  /*3ed50*/  IMAD.WIDE R180, R235, 0x4, R44 ;  /* 0x00000004ebb47825 */ /* 0x010fc600078e022c */
[----:B------:R-:W-:Y:S01]  /*3ed60*/  STL.64 [R1+0xa88], R188 ;  /* 0x000a88bc01007387 */ /* 0x000fe20000100a00 */
[----:B--2---:R-:W-:-:S03]  /*3ed70*/  IMAD.WIDE R178, R235, 0x4, R28 ;  /* 0x00000004ebb27825 */ /* 0x004fc600078e021c */
[----:B------:R-:W2:Y:S04]  /*3ed80*/  LDL.LU.64 R92, [R1+0x178] ;  /* 0x00017800015c7983 */ /* 0x000ea80000300a00 */
[----:B------:R-:W4:Y:S04]  /*3ed90*/  LDL.LU.64 R76, [R1+0x138] ;  /* 0x00013800014c7983 */ /* 0x000f280000300a00 */
[----:B------:R-:W-:Y:S04]  /*3eda0*/  STL.64 [R1+0xad8], R184 ;  /* 0x000ad8b801007387 */ /* 0x000fe80000100a00 */
[----:B------:R-:W4:Y:S04]  /*3edb0*/  LDL.LU.64 R44, [R1+0xf8] ;  /* 0x0000f800012c7983 */ /* 0x000f280000300a00 */
[----:B------:R-:W4:Y:S04]  /*3edc0*/  LDL.LU.64 R28, [R1+0xb8] ;  /* 0x0000b800011c7983 */ /* 0x000f280000300a00 */
[----:B------:R-:W-:Y:S01]  /*3edd0*/  STL.64 [R1+0xb58], R182 ;  /* 0x000b58b601007387 */ /* 0x000fe20000100a00 */
        /* <DEDUP_REMOVED lines=15> */
[----:B---3--:R-:W-:-:S05]  /*3eed0*/  IMAD.WIDE R176, R235, 0x4, R12 ;  /* 0x00000004ebb07825 */ /* 0x008fca00078e020c */
[----:B------:R-:W-:Y:S01]  /*3eee0*/  LDGSTS.E [R245+0x18f00], desc[UR34][R176.64], P0 ;  /* 0x18f00000b0f57fae */ /* 0x000fe200081a1022 */
[----:B------:R-:W-:-:S03]  /*3eef0*/  IMAD.WIDE R174, R235, 0x4, R60 ;  /* 0x00000004ebae7825 */ /* 0x000fc600078e023c */
[----:B------:R-:W3:Y:S04]  /*3ef00*/  LDL.LU.64 R60, [R1+0x68] ;  /* 0x00006800013c7983 */ /* 0x000ee80000300a00 */
        /* <DEDUP_REMOVED lines=24> */
[----:B--2---:R-:W-:-:S03]  /*3f090*/  IMAD.WIDE R106, R235, 0x4, R92 ;  /* 0x00000004eb6a7825 */ /* 0x004fc600078e025c */
[----:B------:R-:W-:Y:S01]  /*3f0a0*/  STL.64 [R1+0x1350], R108 ;  /* 0x0013506c01007387 */ /* 0x000fe20000100a00 */
[----:B----4-:R-:W-:-:S03]  /*3f0b0*/  IMAD.WIDE R92, R235, 0x4, R76 ;  /* 0x00000004eb5c7825 */ /* 0x010fc600078e024c */
[----:B------:R-:W-:Y:S04]  /*3f0c0*/  STL.64 [R1+0x1370], R106 ;  /* 0x0013706a01007387 */ /* 0x000fe80000100a00 */
[----:B------:R-:W-:Y:S01]  /*3f0d0*/  LDGSTS.E [R245+0x19300], desc[UR34][R174.64], P0 ;  /* 0x19300000aef57fae */ /* 0x000fe200081a1022 */
[----:B------:R-:W-:-:S03]  /*3f0e0*/  IMAD.WIDE R76, R235, 0x4, R44 ;  /* 0x00000004eb4c7825 */ /* 0x000fc600078e022c */
[----:B------:R-:W-:Y:S01]  /*3f0f0*/  STL.64 [R1+0x1380], R92 ;  /* 0x0013805c01007387 */ /* 0x000fe20000100a00 */
[----:B------:R-:W-:-:S03]  /*3f100*/  IMAD.WIDE R74, R235, 0x4, R28 ;  /* 0x00000004eb4a7825 */ /* 0x000fc600078e021c */
[----:B------:R2:W-:Y:S01]  /*3f110*/  STL.64 [R1+0x13c0], R76 ;  /* 0x0013c04c01007387 */ /* 0x0005e20000100a00 */
        /* <DEDUP_REMOVED lines=17> */
[----:B---3--:R-:W-:-:S04]  /*3f230*/  IMAD.WIDE R60, R235, 0x4, R60 ;  /* 0x00000004eb3c7825 */ /* 0x008fc800078e023c */
[C---:B------:R-:W-:Y:S01]  /*3f240*/  IMAD.WIDE R56, R235.reuse, 0x4, R12 ;  /* 0x00000004eb387825 */ /* 0x040fe200078e020c */
[----:B------:R-:W-:Y:S03]  /*3f250*/  STL.64 [R1+0x13d0], R60 ;  /* 0x0013d03c01007387 */ /* 0x000fe60000100a00 */
[C---:B------:R-:W-:Y:S01]  /*3f260*/  IMAD.WIDE R12, R235.reuse, 0x4, R80 ;  /* 0x00000004eb0c7825 */ /* 0x040fe200078e0250 */
[----:B------:R-:W-:Y:S04]  /*3f270*/  STL.64 [R1+0x13d8], R56 ;  /* 0x0013d83801007387 */ /* 0x000fe80000100a00 */
[----:B------:R3:W-:Y:S04]  /*3f280*/  STL.64 [R1+0x13e8], R44 ;  /* 0x0013e82c01007387 */ /* 0x0007e80000100a00 */
[----:B------:R-:W-:Y:S04]  /*3f290*/  STL.64 [R1+0x13f0], R40 ;  /* 0x0013f02801007387 */ /* 0x000fe80000100a00 */
[----:B------:R4:W-:Y:S04]  /*3f2a0*/  STL.64 [R1+0x13f8], R28 ;  /* 0x0013f81c01007387 */ /* 0x0009e80000100a00 */
[----:B------:R-:W-:Y:S04]  /*3f2b0*/  STL.64 [R1+0x1438], R26 ;  /* 0x0014381a01007387 */ /* 0x000fe80000100a00 */
[----:B------:R-:W-:Y:S04]  /*3f2c0*/  STL.64 [R1+0x1430], R22 ;  /* 0x0014301601007387 */ /* 0x000fe80000100a00 */
[----:B------:R1:W-:Y:S04]  /*3f2d0*/  STL.64 [R1+0x1428], R12 ;  /* 0x0014280c01007387 */ /* 0x0003e80000100a00 */
[----:B------:R-:W-:Y:S04]  /*3f2e0*/  STL.64 [R1+0x1420], R10 ;  /* 0x0014200a01007387 */ /* 0x000fe80000100a00 */
[----:B------:R-:W-:Y:S04]  /*3f2f0*/  STL.64 [R1+0x1418], R8 ;  /* 0x0014180801007387 */ /* 0x000fe80000100a00 */
[----:B------:R-:W-:Y:S04]  /*3f300*/  STL.64 [R1+0x1410], R6 ;  /* 0x0014100601007387 */ /* 0x000fe80000100a00 */
[----:B------:R-:W-:Y:S04]  /*3f310*/  STL.64 [R1+0x1408], R4 ;  /* 0x0014080401007387 */ /* 0x000fe80000100a00 */
[----:B------:R2:W-:Y:S04]  /*3f320*/  STL.64 [R1+0x1400], R2 ;  /* 0x0014000201007387 */ /* 0x0005e80000100a00 */
[----:B-1----:R-:W4:Y:S04]  /*3f330*/  LDL.LU.64 R142, [R1+0x4f88] ;  /* 0x004f8800018e7983 */ /* 0x002f280000300a00 */
        /* <DEDUP_REMOVED lines=8> */
[----:B--2---:R-:W2:Y:S04]  /*3f3c0*/  LDL.LU.64 R76, [R1+0xb10] ;  /* 0x000b1000014c7983 */ /* 0x004ea80000300a00 */
[----:B------:R-:W-:Y:S04]  /*3f3d0*/  LDGSTS.E [R245+0x1d700], desc[UR34][R44.64], P0 ;  /* 0x1d7000002cf57fae */ /* 0x000fe800081a1022 */
[----:B------:R-:W2:Y:S04]  /*3f3e0*/  LDL.LU.64 R124, [R1+0xad0] ;  /* 0x000ad000017c7983 */ /* 0x000ea80000300a00 */
[----:B------:R-:W-:Y:S04]  /*3f3f0*/  LDGSTS.E [R245+0x1db00], desc[UR34][R40.64], P0 ;  /* 0x1db0000028f57fae */ /* 0x000fe800081a1022 */
[----:B---3--:R-:W3:Y:S04]  /*3f400*/  LDL.LU.64 R44, [R1+0xa98] ;  /* 0x000a9800012c7983 */ /* 0x008ee80000300a00 */
[----:B------:R-:W3:Y:S04]  /*3f410*/  LDL.LU.64 R170, [R1+0xa60] ;  /* 0x000a600001aa7983 */ /* 0x000ee80000300a00 */
[----:B------:R-:W-:Y:S04]  /*3f420*/  LDGSTS.E [R245+0x1df00], desc[UR34][R28.64], P0 ;  /* 0x1df000001cf57fae */ /* 0x000fe800081a1022 */
[----:B------:R-:W3:Y:S04]  /*3f430*/  LDL.LU.64 R168, [R1+0xa28] ;  /* 0x000a280001a87983 */ /* 0x000ee80000300a00 */
[----:B------:R-:W-:Y:S04]  /*3f440*/  LDGSTS.E [R245+0x1e300], desc[UR34][R26.64], P0 ;  /* 0x1e3000001af57fae */ /* 0x000fe800081a1022 */
[----:B----4-:R-:W4:Y:S04]  /*3f450*/  LDL.LU.64 R28, [R1+0x9f0] ;  /* 0x0009f000011c7983 */ /* 0x010f280000300a00 */
        /* <DEDUP_REMOVED lines=13> */
[----:B------:R-:W4:Y:S04]  /*3f530*/  LDL.LU.64 R214, [R1+0x830] ;  /* 0x0008300001d67983 */ /* 0x000f280000300a00 */
[----:B------:R1:W-:Y:S02]  /*3f540*/  LDGSTS.E [R245+0x1ff00], desc[UR34][R2.64], P0 ;  /* 0x1ff0000002f57fae */ /* 0x0003e400081a1022 */
[----:B-1----:R-:W-:-:S04]  /*3f550*/  IMAD.WIDE R2, R235, 0x4, R202 ;  /* 0x00000004eb027825 */ /* 0x002fc800078e02ca */
[C---:B------:R-:W-:Y:S01]  /*3f560*/  IMAD.WIDE R4, R235.reuse, 0x4, R192 ;  /* 0x00000004eb047825 */ /* 0x040fe200078e02c0 */
[----:B------:R1:W-:Y:S03]  /*3f570*/  LDGSTS.E [R247+0x10380], desc[UR34][R2.64], P0 ;  /* 0x1038000002f77fae */ /* 0x0003e600081a1022 */
[C---:B------:R-:W-:Y:S01]  /*3f580*/  IMAD.WIDE R6, R235.reuse, 0x4, R240 ;  /* 0x00000004eb067825 */ /* 0x040fe200078e02f0 */
[----:B------:R1:W-:Y:S04]  /*3f590*/  LDGSTS.E [R247+0x10780], desc[UR34][R4.64], P0 ;  /* 0x1078000004f77fae */ /* 0x0003e800081a1022 */
[----:B------:R-:W4:Y:S01]  /*3f5a0*/  LDL.LU.64 R240, [R1+0x7f8] ;  /* 0x0007f80001f07983 */ /* 0x000f220000300a00 */
[----:B------:R-:W-:-:S03]  /*3f5b0*/  IMAD.WIDE R8, R235, 0x4, R238 ;  /* 0x00000004eb087825 */ /* 0x000fc600078e02ee */
[----:B------:R-:W4:Y:S01]  /*3f5c0*/  LDL.LU.64 R192, [R1+0x7c0] ;  /* 0x0007c00001c07983 */ /* 0x000f220000300a00 */
[----:B------:R-:W-:-:S03]  /*3f5d0*/  IMAD.WIDE R10, R235, 0x4, R236 ;  /* 0x00000004eb0a7825 */ /* 0x000fc600078e02ec */
[----:B------:R-:W4:Y:S04]  /*3f5e0*/  LDL.LU.64 R202, [R1+0x788] ;  /* 0x0007880001ca7983 */ /* 0x000f280000300a00 */
[----:B------:R-:W4:Y:S04]  /*3f5f0*/  LDL.LU.64 R238, [R1+0x750] ;  /* 0x0007500001ee7983 */ /* 0x000f280000300a00 */
[----:B------:R-:W4:Y:S04]  /*3f600*/  LDL.LU.64 R226, [R1+0x718] ;  /* 0x0007180001e27983 */ /* 0x000f280000300a00 */
[----:B------:R-:W4:Y:S04]  /*3f610*/  LDL.LU.64 R164, [R1+0x6e0] ;  /* 0x0006e00001a47983 */ /* 0x000f280000300a00 */
[----:B------:R-:W4:Y:S01]  /*3f620*/  LDL.LU.64 R236, [R1+0x6a8] ;  /* 0x0006a80001ec7983 */ /* 0x000f220000300a00 */
[----:B--2---:R-:W-:-:S03]  /*3f630*/  IMAD.WIDE R16, R235, 0x4, R76 ;  /* 0x00000004eb107825 */ /* 0x004fc600078e024c */
[----:B------:R-:W2:Y:S04]  /*3f640*/  LDL.LU.64 R108, [R1+0x670] ;  /* 0x00067000016c7983 */ /* 0x000ea80000300a00 */
[----:B------:R-:W2:Y:S01]  /*3f650*/  LDL.LU.64 R92, [R1+0x638] ;  /* 0x00063800015c7983 */ /* 0x000ea20000300a00 */
[----:B------:R-:W-:-:S03]  /*3f660*/  IMAD.WIDE R22, R235, 0x4, R124 ;  /* 0x00000004eb167825 */ /* 0x000fc600078e027c */
[----:B------:R-:W2:Y:S01]  /*3f670*/  LDL.LU.64 R76, [R1+0x600] ;  /* 0x00060000014c7983 */ /* 0x000ea20000300a00 */
[----:B---3--:R-:W-:-:S03]  /*3f680*/  IMAD.WIDE R26, R235, 0x4, R44 ;  /* 0x00000004eb1a7825 */ /* 0x008fc600078e022c */
[----:B------:R-:W3:Y:S04]  /*3f690*/  LDL.LU.64 R124, [R1+0x5c8] ;  /* 0x0005c800017c7983 */ /* 0x000ee80000300a00 */
[----:B------:R-:W3:Y:S01]  /*3f6a0*/  LDL.LU.64 R44, [R1+0x590] ;  /* 0x00059000012c7983 */ /* 0x000ee20000300a00 */
[----:B------:R-:W-:-:S03]  /*3f6b0*/  IMAD.WIDE R32, R235, 0x4, R170 ;  /* 0x00000004eb207825 */ /* 0x000fc600078e02aa */
[----:B------:R1:W-:Y:S01]  /*3f6c0*/  LDGSTS.E [R247+0x10b80], desc[UR34][R6.64], P0 ;  /* 0x10b8000006f77fae */ /* 0x0003e200081a1022 */
[----:B----4-:R-:W-:-:S03]  /*3f6d0*/  IMAD.WIDE R48, R235, 0x4, R28 ;  /* 0x00000004eb307825 */ /* 0x010fc600078e021c */
[----:B------:R1:W-:Y:S04]  /*3f6e0*/  LDGSTS.E [R247+0x10f80], desc[UR34][R8.64], P0 ;  /* 0x10f8000008f77fae */ /* 0x0003e800081a1022 */
[----:B------:R-:W4:Y:S01]  /*3f6f0*/  LDL.LU.64 R28, [R1+0x558] ;  /* 0x00055800011c7983 */ /* 0x000f220000300a00 */
[----:B------:R-:W-:-:S03]  /*3f700*/  IMAD.WIDE R40, R235, 0x4, R168 ;  /* 0x00000004eb287825 */ /* 0x000fc600078e02a8 */
[----:B------:R1:W-:Y:S01]  /*3f710*/  LDGSTS.E [R247+0x11380], desc[UR34][R10.64], P0 ;  /* 0x113800000af77fae */ /* 0x0003e200081a1022 */
[----:B------:R-:W-:-:S03]  /*3f720*/  IMAD.WIDE R56, R235, 0x4, R166 ;  /* 0x00000004eb387825 */ /* 0x000fc600078e02a6 */
[----:B------:R1:W-:Y:S01]  /*3f730*/  LDGSTS.E [R247+0x11780], desc[UR34][R16.64], P0 ;  /* 0x1178000010f77fae */ /* 0x0003e200081a1022 */
[----:B------:R-:W-:-:S03]  /*3f740*/  IMAD.WIDE R64, R235, 0x4, R172 ;  /* 0x00000004eb407825 */ /* 0x000fc600078e02ac */
[----:B------:R1:W-:Y:S04]  /*3f750*/  LDGSTS.E [R247+0x11b80], desc[UR34][R22.64], P0 ;  /* 0x11b8000016f77fae */ /* 0x0003e800081a1022 */
[----:B------:R1:W-:Y:S01]  /*3f760*/  LDGSTS.E [R247+0x11f80], desc[UR34][R26.64], P0 ;  /* 0x11f800001af77fae */ /* 0x0003e200081a1022 */
[----:B------:R-:W-:-:S03]  /*3f770*/  IMAD.WIDE R74, R235, 0x4, R12 ;  /* 0x00000004eb4a7825 */ /* 0x000fc600078e020c */
        /* <DEDUP_REMOVED lines=8> */
[----:B------:R-:W4:Y:S01]  /*3f800*/  LDL.LU.64 R60, [R1+0x4e0] ;  /* 0x0004e000013c7983 */ /* 0x000f220000300a00 */
[----:B------:R-:W-:-:S03]  /*3f810*/  IMAD.WIDE R112, R235, 0x4, R140 ;  /* 0x00000004eb707825 */ /* 0x000fc600078e028c */
[----:B------:R1:W-:Y:S04]  /*3f820*/  LDGSTS.E [R247+0x13380], desc[UR34][R64.64], P0 ;  /* 0x1338000040f77fae */ /* 0x0003e800081a1022 */
[----:B------:R1:W-:Y:S01]  /*3f830*/  LDGSTS.E [R247+0x13780], desc[UR34][R74.64], P0 ;  /* 0x137800004af77fae */ /* 0x0003e200081a1022 */
[----:B------:R-:W-:-:S03]  /*3f840*/  IMAD.WIDE R128, R235, 0x4, R214 ;  /* 0x00000004eb807825 */ /* 0x000fc600078e02d6 */
[----:B------:R1:W-:Y:S04]  /*3f850*/  LDGSTS.E [R247+0x13b80], desc[UR34][R80.64], P0 ;  /* 0x13b8000050f77fae */ /* 0x0003e800081a1022 */
[----:B------:R1:W-:Y:S04]  /*3f860*/  LDGSTS.E [R247+0x13f80], desc[UR34][R96.64], P0 ;  /* 0x13f8000060f77fae */ /* 0x0003e800081a1022 */
[----:B------:R1:W-:Y:S04]  /*3f870*/  LDGSTS.E [R247+0x14380], desc[UR34][R106.64], P0 ;  /* 0x143800006af77fae */ /* 0x0003e800081a1022 */
[----:B------:R1:W-:Y:S04]  /*3f880*/  LDGSTS.E [R247+0x14780], desc[UR34][R112.64], P0 ;  /* 0x1478000070f77fae */ /* 0x0003e800081a1022 */
[----:B------:R1:W-:Y:S01]  /*3f890*/  LDGSTS.E [R247+0x14b80], desc[UR34][R128.64], P0 ;  /* 0x14b8000080f77fae */ /* 0x0003e200081a1022 */
[----:B------:R-:W-:-:S03]  /*3f8a0*/  IMAD.WIDE R144, R235, 0x4, R240 ;  /* 0x00000004eb907825 */ /* 0x000fc600078e02f0 */
[----:B------:R-:W4:Y:S01]  /*3f8b0*/  LDL.LU.64 R240, [R1+0x4a8] ;  /* 0x0004a80001f07983 */ /* 0x000f220000300a00 */
[----:B------:R-:W-:-:S03]  /*3f8c0*/  IMAD.WIDE R192, R235, 0x4, R192 ;  /* 0x00000004ebc07825 */ /* 0x000fc600078e02c0 */
[----:B------:R1:W-:Y:S01]  /*3f8d0*/  LDGSTS.E [R247+0x14f80], desc[UR34][R144.64], P0 ;  /* 0x14f8000090f77fae */ /* 0x0003e200081a1022 */
[----:B------:R-:W-:-:S03]  /*3f8e0*/  IMAD.WIDE R202, R235, 0x4, R202 ;  /* 0x00000004ebca7825 */ /* 0x000fc600078e02ca */
        /* <DEDUP_REMOVED lines=8> */
[----:B------:R-:W4:Y:S04]  /*3f970*/  LDL.LU.64 R236, [R1+0x430] ;  /* 0x0004300001ec7983 */ /* 0x000f280000300a00 */
[----:B------:R-:W4:Y:S01]  /*3f980*/  LDL.LU.64 R172, [R1+0x3f0] ;  /* 0x0003f00001ac7983 */ /* 0x000f220000300a00 */
[----:B--2---:R-:W-:-:S03]  /*3f990*/  IMAD.WIDE R184, R235, 0x4, R92 ;  /* 0x00000004ebb87825 */ /* 0x004fc600078e025c */
[----:B------:R-:W2:Y:S01]  /*3f9a0*/  LDL.LU.64 R162, [R1+0x3b0] ;  /* 0x0003b00001a27983 */ /* 0x000ea20000300a00 */
[----:B------:R-:W-:-:S03]  /*3f9b0*/  IMAD.WIDE R182, R235, 0x4, R76 ;  /* 0x00000004ebb67825 */ /* 0x000fc600078e024c */
[----:B------:R-:W2:Y:S01]  /*3f9c0*/  LDL.LU.64 R156, [R1+0x370] ;  /* 0x00037000019c7983 */ /* 0x000ea20000300a00 */
[----:B------:R-:W-:-:S03]  /*3f9d0*/  IMAD.WIDE R244, R235, 0x4, R108 ;  /* 0x00000004ebf47825 */ /* 0x000fc600078e026c */
[----:B------:R-:W2:Y:S01]  /*3f9e0*/  LDL.LU.64 R140, [R1+0x330] ;  /* 0x00033000018c7983 */ /* 0x000ea20000300a00 */
[----:B---3--:R-:W-:-:S03]  /*3f9f0*/  IMAD.WIDE R188, R235, 0x4, R124 ;  /* 0x00000004ebbc7825 */ /* 0x008fc600078e027c */
[----:B------:R3:W-:Y:S04]  /*3fa00*/  STL.64 [R1+0x28], R184 ;  /* 0x000028b801007387 */ /* 0x0007e80000100a00 */
[----:B------:R-:W3:Y:S01]  /*3fa10*/  LDL.LU.64 R164, [R1+0x2f0] ;  /* 0x0002f00001a47983 */ /* 0x000ee20000300a00 */
[----:B------:R-:W-:-:S03]  /*3fa20*/  IMAD.WIDE R178, R235, 0x4, R44 ;  /* 0x00000004ebb27825 */ /* 0x000fc600078e022c */
[----:B------:R-:W3:Y:S04]  /*3fa30*/  LDL.LU.64 R108, [R1+0x2b0] ;  /* 0x0002b000016c7983 */ /* 0x000ee80000300a00 */
[----:B------:R1:W-:Y:S01]  /*3fa40*/  STL.64 [R1+0x68], R182 ;  /* 0x000068b601007387 */ /* 0x0003e20000100a00 */
[----:B----4-:R-:W-:-:S03]  /*3fa50*/  IMAD.WIDE R176, R235, 0x4, R28 ;  /* 0x00000004ebb07825 */ /* 0x010fc600078e021c */
[----:B------:R-:W4:Y:S04]  /*3fa60*/  LDL.LU.64 R92, [R1+0x270] ;  /* 0x00027000015c7983 */ /* 0x000f280000300a00 */
[----:B------:R-:W4:Y:S04]  /*3fa70*/  LDL.LU.64 R76, [R1+0x230] ;  /* 0x00023000014c7983 */ /* 0x000f280000300a00 */
[----:B------:R1:W-:Y:S04]  /*3fa80*/  STL.64 [R1+0x6a8], R188 ;  /* 0x0006a8bc01007387 */ /* 0x0003e80000100a00 */
[----:B------:R-:W4:Y:S04]  /*3fa90*/  LDL.LU.64 R124, [R1+0x1f0] ;  /* 0x0001f000017c7983 */ /* 0x000f280000300a00 */
[----:B------:R-:W4:Y:S01]  /*3faa0*/  LDL.LU.64 R44, [R1+0x1b0] ;  /* 0x0001b000012c7983 */ /* 0x000f220000300a00 */
[----:B------:R-:W-:-:S03]  /*3fab0*/  IMAD.WIDE R174, R235, 0x4, R12 ;  /* 0x00000004ebae7825 */ /* 0x000fc600078e020c */
[----:B------:R1:W-:Y:S04]  /*3fac0*/  STL.64 [R1+0x6b0], R178 ;  /* 0x0006b0b201007387 */ /* 0x0003e80000100a00 */
[----:B------:R-:W4:Y:S04]  /*3fad0*/  LDL.LU.64 R28, [R1+0x170] ;  /* 0x00017000011c7983 */ /* 0x000f280000300a00 */
[----:B------:R-:W4:Y:S04]  /*3fae0*/  LDL.LU.64 R12, [R1+0x130] ;  /* 0x00013000010c7983 */ /* 0x000f280000300a00 */
[----:B------:R1:W-:Y:S01]  /*3faf0*/  STL.64 [R1+0x6e0], R176 ;  /* 0x0006e0b001007387 */ /* 0x0003e20000100a00 */
[----:B------:R-:W-:-:S03]  /*3fb00*/  IMAD.WIDE R180, R235, 0x4, R60 ;  /* 0x00000004ebb47825 */ /* 0x000fc600078e023c */
[----:B------:R-:W4:Y:S04]  /*3fb10*/  LDL.LU.64 R60, [R1+0xf0] ;  /* 0x0000f000013c7983 */ /* 0x000f280000300a00 */
[----:B------:R1:W-:Y:S04]  /*3fb20*/  LDGSTS.E [R247+0x15f80], desc[UR34][R226.64], P0 ;  /* 0x15f80000e2f77fae */ /* 0x0003e800081a1022 */
        /* <DEDUP_REMOVED lines=9> */
[----:B------:R1:W-:Y:S01]  /*3fbc0*/  LDGSTS.E [R247+0x18780], desc[UR34][R180.64], P0 ;  /* 0x18780000b4f77fae */ /* 0x0003e200081a1022 */
[----:B------:R-:W-:-:S03]  /*3fbd0*/  IMAD.WIDE R170, R235, 0x4, R240 ;  /* 0x00000004ebaa7825 */ /* 0x000fc600078e02f0 */
[----:B------:R-:W4:Y:S04]  /*3fbe0*/  LDL.LU.64 R240, [R1+0xb0] ;  /* 0x0000b00001f07983 */ /* 0x000f280000300a00 */
[----:B------:R1:W-:Y:S04]  /*3fbf0*/  STL.64 [R1+0x6f0], R174 ;  /* 0x0006f0ae01007387 */ /* 0x0003e80000100a00 */
[----:B------:R1:W-:Y:S01]  /*3fc00*/  LDGSTS.E [R247+0x18b80], desc[UR34][R170.64], P0 ;  /* 0x18b80000aaf77fae */ /* 0x0003e200081a1022 */
[----:B------:R-:W-:-:S03]  /*3fc10*/  IMAD.WIDE R168, R235, 0x4, R238 ;  /* 0x00000004eba87825 */ /* 0x000fc600078e02ee */
[----:B------:R-:W4:Y:S04]  /*3fc20*/  LDL.LU.64 R238, [R1+0x60] ;  /* 0x0000600001ee7983 */ /* 0x000f280000300a00 */
[----:B------:R1:W-:Y:S01]  /*3fc30*/  LDGSTS.E [R247+0x18f80], desc[UR34][R168.64], P0 ;  /* 0x18f80000a8f77fae */ /* 0x0003e200081a1022 */
[----:B------:R-:W-:-:S03]  /*3fc40*/  IMAD.WIDE R166, R235, 0x4, R236 ;  /* 0x00000004eba67825 */ /* 0x000fc600078e02ec */
[----:B------:R-:W4:Y:S01]  /*3fc50*/  LDL.LU.64 R236, [R1+0x20] ;  /* 0x0000200001ec7983 */ /* 0x000f220000300a00 */
[----:B------:R-:W-:-:S03]  /*3fc60*/  IMAD.WIDE R172, R235, 0x4, R172 ;  /* 0x00000004ebac7825 */ /* 0x000fc600078e02ac */
[----:B------:R1:W-:Y:S01]  /*3fc70*/  STL.64 [R1+0x910], R180 ;  /* 0x000910b401007387 */ /* 0x0003e20000100a00 */
[----:B--2---:R-:W-:-:S03]  /*3fc80*/  IMAD.WIDE R162, R235, 0x4, R162 ;  /* 0x00000004eba27825 */ /* 0x004fc600078e02a2 */
[----:B------:R2:W-:Y:S01]  /*3fc90*/  STL.64 [R1+0x4a8], R170 ;  /* 0x0004a8aa01007387 */ /* 0x0005e20000100a00 */
[----:B------:R-:W-:-:S03]  /*3fca0*/  IMAD.WIDE R156, R235, 0x4, R156 ;  /* 0x00000004eb9c7825 */ /* 0x000fc600078e029c */
[----:B------:R1:W-:Y:S01]  /*3fcb0*/  STL.64 [R1+0x938], R168 ;  /* 0x000938a801007387 */ /* 0x0003e20000100a00 */
[----:B------:R-:W-:-:S03]  /*3fcc0*/  IMAD.WIDE R140, R235, 0x4, R140 ;  /* 0x00000004eb8c7825 */ /* 0x000fc600078e028c */
[----:B------:R1:W-:Y:S04]  /*3fcd0*/  STL.64 [R1+0x948], R166 ;  /* 0x000948a601007387 */ /* 0x0003e80000100a00 */
[----:B------:R1:W-:Y:S01]  /*3fce0*/  STL.64 [R1+0x9b0], R172 ;  /* 0x0009b0ac01007387 */ /* 0x0003e20000100a00 */
[----:B---3--:R-:W-:-:S03]  /*3fcf0*/  IMAD.WIDE R164, R235, 0x4, R164 ;  /* 0x00000004eba47825 */ /* 0x008fc600078e02a4 */
[----:B------:R3:W-:Y:S01]  /*3fd00*/  STL.64 [R1+0x9b8], R162 ;  /* 0x0009b8a201007387 */ /* 0x0007e20000100a00 */
[----:B------:R-:W-:-:S03]  /*3fd10*/  IMAD.WIDE R108, R235, 0x4, R108 ;  /* 0x00000004eb6c7825 */ /* 0x000fc600078e026c */
[----:B------:R1:W-:Y:S04]  /*3fd20*/  STL.64 [R1+0xa80], R156 ;  /* 0x000a809c01007387 */ /* 0x0003e80000100a00 */
[----:B------:R1:W-:Y:S01]  /*3fd30*/  STL.64 [R1+0xad0], R140 ;  /* 0x000ad08c01007387 */ /* 0x0003e20000100a00 */
[----:B----4-:R-:W-:-:S03]  /*3fd40*/  IMAD.WIDE R92, R235, 0x4, R92 ;  /* 0x00000004eb5c7825 */ /* 0x010fc600078e025c */
[----:B------:R4:W-:Y:S01]  /*3fd50*/  STL.64 [R1+0xb50], R164 ;  /* 0x000b50a401007387 */ /* 0x0009e20000100a00 */
[----:B------:R-:W-:-:S03]  /*3fd60*/  IMAD.WIDE R76, R235, 0x4, R76 ;  /* 0x00000004eb4c7825 */ /* 0x000fc600078e024c */
[----:B------:R1:W-:Y:S01]  /*3fd70*/  STL.64 [R1+0xb80], R108 ;  /* 0x000b806c01007387 */ /* 0x0003e20000100a00 */
[----:B------:R-:W-:-:S03]  /*3fd80*/  IMAD.WIDE R124, R235, 0x4, R124 ;  /* 0x00000004eb7c7825 */ /* 0x000fc600078e027c */
[----:B------:R1:W-:Y:S01]  /*3fd90*/  STL.64 [R1+0xbb8], R92 ;  /* 0x000bb85c01007387 */ /* 0x0003e20000100a00 */
[----:B------:R-:W-:-:S03]  /*3fda0*/  IMAD.WIDE R44, R235, 0x4, R44 ;  /* 0x00000004eb2c7825 */ /* 0x000fc600078e022c */
[----:B------:R1:W-:Y:S04]  /*3fdb0*/  STL.64 [R1+0xbf0], R76 ;  /* 0x000bf04c01007387 */ /* 0x0003e80000100a00 */
[----:B------:R1:W-:Y:S01]  /*3fdc0*/  STL.64 [R1+0x1028], R124 ;  /* 0x0010287c01007387 */ /* 0x0003e20000100a00 */
[----:B------:R-:W-:-:S03]  /*3fdd0*/  IMAD.WIDE R28, R235, 0x4, R28 ;  /* 0x00000004eb1c7825 */ /* 0x000fc600078e021c */
[----:B------:R1:W-:Y:S01]  /*3fde0*/  STL.64 [R1+0x1030], R44 ;  /* 0x0010302c01007387 */ /* 0x0003e20000100a00 */
[----:B------:R-:W-:-:S03]  /*3fdf0*/  IMAD.WIDE R12, R235, 0x4, R12 ;  /* 0x00000004eb0c7825 */ /* 0x000fc600078e020c */
[----:B------:R1:W-:Y:S01]  /*3fe00*/  STL.64 [R1+0x1220], R28 ;  /* 0x0012201c01007387 */ /* 0x0003e20000100a00 */
[----:B------:R-:W-:-:S03]  /*3fe10*/  IMAD.WIDE R60, R235, 0x4, R60 ;  /* 0x00000004eb3c7825 */ /* 0x000fc600078e023c */
[----:B------:R1:W-:Y:S04]  /*3fe20*/  STL.64 [R1+0x1238], R12 ;  /* 0x0012380c01007387 */ /* 0x0003e80000100a00 */
[----:B------:R1:W-:Y:S04]  /*3fe30*/  STL.64 [R1+0x1278], R60 ;  /* 0x0012783c01007387 */ /* 0x0003e80000100a00 */
        /* <DEDUP_REMOVED lines=14> */
[----:B------:R-:W-:-:S05]  /*3ff20*/  IMAD.WIDE R240, R235, 0x4, R240 ;  /* 0x00000004ebf07825 */ /* 0x000fca00078e02f0 */
[----:B------:R1:W-:Y:S04]  /*3ff30*/  STL.64 [R1+0x1290], R240 ;  /* 0x001290f001007387 */ /* 0x0003e80000100a00 */
[----:B------:R1:W-:Y:S01]  /*3ff40*/  LDGSTS.E [R247+0x1cb80], desc[UR34][R240.64], P0 ;  /* 0x1cb80000f0f77fae */ /* 0x0003e200081a1022 */
[----:B------:R-:W-:-:S05]  /*3ff50*/  IMAD.WIDE R238, R235, 0x4, R238 ;  /* 0x00000004ebee7825 */ /* 0x000fca00078e02ee */
[----:B------:R1:W-:Y:S04]  /*3ff60*/  STL.64 [R1+0x60], R238 ;  /* 0x000060ee01007387 */ /* 0x0003e80000100a00 */
[----:B------:R1:W-:Y:S01]  /*3ff70*/  LDGSTS.E [R247+0x1cf80], desc[UR34][R238.64], P0 ;  /* 0x1cf80000eef77fae */ /* 0x0003e200081a1022 */
[----:B------:R-:W-:-:S05]  /*3ff80*/  IMAD.WIDE R236, R235, 0x4, R236 ;  /* 0x00000004ebec7825 */ /* 0x000fca00078e02ec */
[----:B------:R2:W-:Y:S04]  /*3ff90*/  STL.64 [R1+0x20], R236 ;  /* 0x000020ec01007387 */ /* 0x0005e80000100a00 */
[----:B------:R2:W5:Y:S04]  /*3ffa0*/  LDL.LU.64 R184, [R1+0x4f78] ;  /* 0x004f780001b87983 */ /* 0x0005680000300a00 */
[----:B-1----:R1:W5:Y:S04]  /*3ffb0*/  LDL.LU.64 R182, [R1+0x4f70] ;  /* 0x004f700001b67983 */ /* 0x0023680000300a00 */
[----:B------:R1:W5:Y:S04]  /*3ffc0*/  LDL.LU.64 R188, [R1+0x4f68] ;  /* 0x004f680001bc7983 */ /* 0x0003680000300a00 */
[----:B------:R1:W5:Y:S04]  /*3ffd0*/  LDL.LU.64 R178, [R1+0x4f60] ;  /* 0x004f600001b27983 */ /* 0x0003680000300a00 */
[----:B------:R1:W5:Y:S04]  /*3ffe0*/  LDL.LU.64 R176, [R1+0x4f58] ;  /* 0x004f580001b07983 */ /* 0x0003680000300a00 */
[----:B------:R1:W5:Y:S04]  /*3fff0*/  LDL.LU.64 R174, [R1+0x4f50] ;  /* 0x004f500001ae7983 */ /* 0x0003680000300a00 */
[----:B------:R1:W5:Y:S04]  /*40000*/  LDL.LU.64 R180, [R1+0x4f48] ;  /* 0x004f480001b47983 */ /* 0x0003680000300a00 */
[----:B--2---:R1:W5:Y:S04]  /*40010*/  LDL.LU.64 R170, [R1+0x4f40] ;  /* 0x004f400001aa7983 */ /* 0x0043680000300a00 */
[----:B------:R1:W5:Y:S04]  /*40020*/  LDL.LU.64 R168, [R1+0x4f38] ;  /* 0x004f380001a87983 */ /* 0x0003680000300a00 */
[----:B------:R1:W5:Y:S04]  /*40030*/  LDL.LU.64 R166, [R1+0x4f30] ;  /* 0x004f300001a67983 */ /* 0x0003680000300a00 */
[----:B------:R1:W5:Y:S04]  /*40040*/  LDL.LU.64 R172, [R1+0x4f28] ;  /* 0x004f280001ac7983 */ /* 0x0003680000300a00 */
[----:B---3--:R1:W5:Y:S04]  /*40050*/  LDL.LU.64 R162, [R1+0x4f20] ;  /* 0x004f200001a27983 */ /* 0x0083680000300a00 */
[----:B------:R1:W5:Y:S04]  /*40060*/  LDL.LU.64 R156, [R1+0x4f18] ;  /* 0x004f1800019c7983 */ /* 0x0003680000300a00 */
[----:B------:R1:W5:Y:S04]  /*40070*/  LDL.LU.64 R140, [R1+0x4f10] ;  /* 0x004f1000018c7983 */ /* 0x0003680000300a00 */
[----:B----4-:R1:W5:Y:S04]  /*40080*/  LDL.LU.64 R164, [R1+0x4f08] ;  /* 0x004f080001a47983 */ /* 0x0103680000300a00 */
[----:B------:R1:W5:Y:S04]  /*40090*/  LDL.LU.64 R108, [R1+0x4f00] ;  /* 0x004f0000016c7983 */ /* 0x0003680000300a00 */
        /* <DEDUP_REMOVED lines=9> */
[----:B------:R1:W-:Y:S04]  /*40130*/  LDGSTS.E [R247+0x1d380], desc[UR34][R236.64], P0 ;  /* 0x1d380000ecf77fae */ /* 0x0003e800081a1022 */
[----:B------:R1:W5:Y:S04]  /*40140*/  LDL.LU.64 R236, [R1+0x4eb0] ;  /* 0x004eb00001ec7983 */ /* 0x0003680000300a00 */
[----:B------:R1:W-:Y:S04]  /*40150*/  STL [R1+0xaf8], RZ ;  /* 0x000af8ff01007387 */ /* 0x0003e80000100800 */
        /* <DEDUP_REMOVED lines=1789> */
[----:B------:R1:W-:Y:S01]  /*47130*/  STL [R1+0x2090], RZ ;  /* 0x002090ff01007387 */ /* 0x0003e20000100800 */
[----:B------:R-:W-:-:S03]  /*47140*/  IMAD.WIDE R158, R235, 0x4, R158 ;  /* 0x00000004eb9e7825 */ /* 0x000fc600078e029e */
        /* <DEDUP_REMOVED lines=16> */
[----:B------:R1:W-:Y:S04]  /*47250*/  LDGSTS.E [R247+0x1d780], desc[UR34][R158.64], P0 ;  /* 0x1d7800009ef77fae */ /* 0x0003e800081a1022 */
[----:B------:R1:W-:Y:S01]  /*47260*/  STL [R1+0x2074], RZ ;  /* 0x002074ff01007387 */ /* 0x0003e20000100800 */
[----:B------:R-:W-:-:S03]  /*47270*/  IMAD.WIDE R14, R235, 0x4, R14 ;  /* 0x00000004eb0e7825 */ /* 0x000fc600078e020e */
[----:B------:R1:W-:Y:S04]  /*47280*/  LDGSTS.E [R247+0x1db80], desc[UR34][R142.64], P0 ;  /* 0x1db800008ef77fae */ /* 0x0003e800081a1022 */
[----:B------:R1:W-:Y:S01]  /*47290*/  STL [R1+0x2078], RZ ;  /* 0x002078ff01007387 */ /* 0x0003e20000100800 */
[----:B------:R-:W-:-:S03]  /*472a0*/  IMAD.WIDE R160, R235, 0x4, R160 ;  /* 0x00000004eba07825 */ /* 0x000fc600078e02a0 */
[----:B------:R1:W-:Y:S04]  /*472b0*/  LDGSTS.E [R247+0x1df80], desc[UR34][R126.64], P0 ;  /* 0x1df800007ef77fae */ /* 0x0003e800081a1022 */
[----:B------:R1:W-:Y:S04]  /*472c0*/  STL [R1+0x207c], RZ ;  /* 0x00207cff01007387 */ /* 0x0003e80000100800 */
        /* <DEDUP_REMOVED lines=16> */
[----:B------:R1:W-:Y:S04]  /*473d0*/  STL [R1+0x1cf0], RZ ;  /* 0x001cf0ff01007387 */ /* 0x0003e80000100800 */
[----:B------:R-:W0:Y:S01]  /*473e0*/  LDGDEPBAR ;  /* 0x00000000000079af */ /* 0x000e220000000000 */
[----:B------:R-:W-:-:S05]  /*473f0*/  VIADD R246, R246, 0x1f ;  /* 0x0000001ff6f67836 */ /* 0x000fca0000000000 */
[----:B------:R-:W-:Y:S01]  /*47400*/  ISETP.GE.AND P0, PT, R246, 0x20, PT ;  /* 0x00000020f600780c */ /* 0x000fe20003f06270 */
        /* <DEDUP_REMOVED lines=235> */
[----:B------:R-:W-:Y:S05]  /*482c0*/  @!P0 BRA `(.L_x_0) ;  /* 0x000006ac00b88947 */ /* 0x000fea0003800000 */
[----:B------:R2:W-:Y:S04]  /*482d0*/  STL.64 [R1+0x4f08], R234 ;  /* 0x004f08ea01007387 */ /* 0x0005e80000100a00 */
[----:B--2---:R-:W2:Y:S04]  /*482e0*/  LDL.LU.64 R234, [R1+0x11e0] ;  /* 0x0011e00001ea7983 */ /* 0x004ea80000300a00 */
[----:B------:R3:W-:Y:S04]  /*482f0*/  STL.64 [R1+0x4f00], R158 ;  /* 0x004f009e01007387 */ /* 0x0007e80000100a00 */
[----:B-1-3--:R-:W3:Y:S04]  /*48300*/  LDL.LU.64 R158, [R1+0xc68] ;  /* 0x000c6800019e7983 */ /* 0x00aee80000300a00 */
[----:B------:R1:W-:Y:S04]  /*48310*/  STL.64 [R1+0x4ef8], R142 ;  /* 0x004ef88e01007387 */ /* 0x0003e80000100a00 */
[----:B-1----:R-:W4:Y:S04]  /*48320*/  LDL.LU.64 R142, [R1+0xce0] ;  /* 0x000ce000018e7983 */ /* 0x002f280000300a00 */
[----:B------:R1:W-:Y:S04]  /*48330*/  STL.64 [R1+0x4ef0], R126 ;  /* 0x004ef07e01007387 */ /* 0x0003e80000100a00 */
[----:B-1----:R-:W3:Y:S04]  /*48340*/  LDL.LU.64 R126, [R1+0xd30] ;  /* 0x000d3000017e7983 */ /* 0x002ee80000300a00 */
        /* <DEDUP_REMOVED lines=15> */
[----:B-1----:R-:W3:Y:S01]  /*48440*/  LDL.LU.64 R160, [R1+0x11e8] ;  /* 0x0011e80001a07983 */ /* 0x002ee20000300a00 */
[----:B--2---:R-:W-:-:S03]  /*48450*/  IMAD.MOV.U32 R0, RZ, RZ, R235 ;  /* 0x000000ffff007224 */ /* 0x004fc600078e00eb */
[----:B------:R1:W-:Y:S04]  /*48460*/  STL [R1+0x3b7c], R234 ;  /* 0x003b7cea01007387 */ /* 0x0003e80000100800 */
[----:B-1----:R-:W2:Y:S04]  /*48470*/  LDL.LU.64 R234, [R1+0x4f08] ;  /* 0x004f080001ea7983 */ /* 0x002ea80000300a00 */
[----:B---3--:R-:W-:Y:S04]  /*48480*/  STL [R1+0x3b84], R160 ;  /* 0x003b84a001007387 */ /* 0x008fe80000100800 */
[----:B------:R1:W-:Y:S04]  /*48490*/  STL [R1+0x3b78], R0 ;  /* 0x003b780001007387 */ /* 0x0003e80000100800 */
[----:B------:R-:W-:Y:S01]  /*484a0*/  STL [R1+0x3b8c], R14 ;  /* 0x003b8c0e01007387 */ /* 0x000fe20000100800 */
[----:B-1----:R-:W-:-:S05]  /*484b0*/  IMAD.MOV.U32 R0, RZ, RZ, R161 ;  /* 0x000000ffff007224 */ /* 0x002fca00078e00a1 */
[----:B------:R1:W-:Y:S04]  /*484c0*/  STL [R1+0x3b80], R0 ;  /* 0x003b800001007387 */ /* 0x0003e80000100800 */
[----:B------:R-:W-:Y:S01]  /*484d0*/  STL [R1+0x3b94], R30 ;  /* 0x003b941e01007387 */ /* 0x000fe20000100800 */
[----:B-1----:R-:W-:-:S05]  /*484e0*/  IMAD.MOV.U32 R0, RZ, RZ, R15 ;  /* 0x000000ffff007224 */ /* 0x002fca00078e000f */
[----:B------:R1:W-:Y:S04]  /*484f0*/  STL [R1+0x3b88], R0 ;  /* 0x003b880001007387 */ /* 0x0003e80000100800 */
[----:B------:R-:W-:Y:S01]  /*48500*/  STL [R1+0x3b9c], R46 ;  /* 0x003b9c2e01007387 */ /* 0x000fe20000100800 */
[----:B-1----:R-:W-:-:S05]  /*48510*/  IMAD.MOV.U32 R0, RZ, RZ, R31 ;  /* 0x000000ffff007224 */ /* 0x002fca00078e001f */
[----:B------:R1:W-:Y:S04]  /*48520*/  STL [R1+0x3b90], R0 ;  /* 0x003b900001007387 */ /* 0x0003e80000100800 */
[----:B------:R-:W3:Y:S04]  /*48530*/  LDL.LU.64 R14, [R1+0xc60] ;  /* 0x000c6000010e7983 */ /* 0x000ee80000300a00 */
[----:B------:R-:W-:Y:S01]  /*48540*/  STL [R1+0x3ba4], R62 ;  /* 0x003ba43e01007387 */ /* 0x000fe20000100800 */
[----:B-1----:R-:W-:-:S05]  /*48550*/  IMAD.MOV.U32 R0, RZ, RZ, R47 ;  /* 0x000000ffff007224 */ /* 0x002fca00078e002f */
[----:B------:R1:W-:Y:S04]  /*48560*/  STL [R1+0x3b98], R0 ;  /* 0x003b980001007387 */ /* 0x0003e80000100800 */
[----:B------:R-:W2:Y:S04]  /*48570*/  LDL.LU.64 R30, [R1+0x1040] ;  /* 0x00104000011e7983 */ /* 0x000ea80000300a00 */
        /* <DEDUP_REMOVED lines=12> */
[----:B----4-:R-:W-:Y:S01]  /*48640*/  STL [R1+0x3bc4], R142 ;  /* 0x003bc48e01007387 */ /* 0x010fe20000100800 */
[----:B-1----:R-:W-:-:S05]  /*48650*/  IMAD.MOV.U32 R0, RZ, RZ, R159 ;  /* 0x000000ffff007224 */ /* 0x002fca00078e009f */
[----:B------:R1:W-:Y:S04]  /*48660*/  STL [R1+0x3bb8], R0 ;  /* 0x003bb80001007387 */ /* 0x0003e80000100800 */
[----:B------:R-:W4:Y:S04]  /*48670*/  LDL.LU.64 R158, [R1+0xf50] ;  /* 0x000f5000019e7983 */ /* 0x000f280000300a00 */
[----:B------:R-:W-:Y:S01]  /*48680*/  STL [R1+0x3bcc], R110 ;  /* 0x003bcc6e01007387 */ /* 0x000fe20000100800 */
[----:B-1----:R-:W-:-:S05]  /*48690*/  IMAD.MOV.U32 R0, RZ, RZ, R143 ;  /* 0x000000ffff007224 */ /* 0x002fca00078e008f */
[----:B------:R1:W-:Y:S04]  /*486a0*/  STL [R1+0x3bc0], R0 ;  /* 0x003bc00001007387 */ /* 0x0003e80000100800 */
[----:B------:R-:W4:Y:S04]  /*486b0*/  LDL.LU.64 R142, [R1+0xd58] ;  /* 0x000d5800018e7983 */ /* 0x000f280000300a00 */
[----:B------:R-:W-:Y:S01]  /*486c0*/  STL [R1+0x3bd4], R78 ;  /* 0x003bd44e01007387 */ /* 0x000fe20000100800 */
[----:B-1----:R-:W-:-:S05]  /*486d0*/  IMAD.MOV.U32 R0, RZ, RZ, R111 ;  /* 0x000000ffff007224 */ /* 0x002fca00078e006f */
[----:B------:R1:W-:Y:S04]  /*486e0*/  STL [R1+0x3bc8], R0 ;  /* 0x003bc80001007387 */ /* 0x0003e80000100800 */
[----:B------:R-:W4:Y:S04]  /*486f0*/  LDL.LU.64 R110, [R1+0xd60] ;  /* 0x000d6000016e7983 */ /* 0x000f280000300a00 */
[----:B-----5:R-:W-:Y:S01]  /*48700*/  STL [R1+0x3bdc], R236 ;  /* 0x003bdcec01007387 */ /* 0x020fe20000100800 */
[----:B-1----:R-:W-:-:S05]  /*48710*/  IMAD.MOV.U32 R0, RZ, RZ, R79 ;  /* 0x000000ffff007224 */ /* 0x002fca00078e004f */
[----:B------:R3:W-:Y:S04]  /*48720*/  STL [R1+0x3bd0], R0 ;  /* 0x003bd00001007387 */ /* 0x0007e80000100800 */
[----:B------:R-:W-:Y:S04]  /*48730*/  STL [R1+0x3bd8], R237 ;  /* 0x003bd8ed01007387 */ /* 0x000fe80000100800 */
[----:B------:R-:W4:Y:S04]  /*48740*/  LDL.LU.64 R78, [R1+0xd68] ;  /* 0x000d6800014e7983 */ /* 0x000f280000300a00 */
[----:B------:R-:W-:Y:S04]  /*48750*/  STL [R1+0x3be4], R238 ;  /* 0x003be4ee01007387 */ /* 0x000fe80000100800 */
[----:B------:R-:W-:Y:S04]  /*48760*/  STL [R1+0x3be0], R239 ;  /* 0x003be0ef01007387 */ /* 0x000fe80000100800 */
[----:B------:R-:W-:Y:S04]  /*48770*/  STL [R1+0x3bec], R240 ;  /* 0x003becf001007387 */ /* 0x000fe80000100800 */
[----:B------:R-:W4:Y:S04]  /*48780*/  LDL.LU.64 R62, [R1+0xd38] ;  /* 0x000d3800013e7983 */ /* 0x000f280000300a00 */
[----:B------:R1:W-:Y:S01]  /*48790*/  STL [R1+0x3be8], R241 ;  /* 0x003be8f101007387 */ /* 0x0003e20000100800 */
[----:B---3--:R-:W-:-:S03]  /*487a0*/  IMAD.MOV.U32 R0, RZ, RZ, R15 ;  /* 0x000000ffff007224 */ /* 0x008fc600078e000f */
[----:B------:R-:W-:Y:S04]  /*487b0*/  STL [R1+0x3bf4], R14 ;  /* 0x003bf40e01007387 */ /* 0x000fe80000100800 */
[----:B-1----:R-:W3:Y:S04]  /*487c0*/  LDL.LU.64 R240, [R1+0xd40] ;  /* 0x000d400001f07983 */ /* 0x002ee80000300a00 */
[----:B------:R1:W-:Y:S04]  /*487d0*/  STL [R1+0x3bf0], R0 ;  /* 0x003bf00001007387 */ /* 0x0003e80000100800 */
[----:B--2---:R-:W-:Y:S01]  /*487e0*/  STL [R1+0x3bfc], R30 ;  /* 0x003bfc1e01007387 */ /* 0x004fe20000100800 */
[----:B-1----:R-:W-:-:S03]  /*487f0*/  IMAD.MOV.U32 R0, RZ, RZ, R31 ;  /* 0x000000ffff007224 */ /* 0x002fc600078e001f */
[----:B------:R-:W2:Y:S04]  /*48800*/  LDL.LU.64 R14, [R1+0xd48] ;  /* 0x000d4800010e7983 */ /* 0x000ea80000300a00 */
[----:B------:R1:W-:Y:S04]  /*48810*/  STL [R1+0x3bf8], R0 ;  /* 0x003bf80001007387 */ /* 0x0003e80000100800 */
[----:B------:R-:W-:Y:S01]  /*48820*/  STL [R1+0x3c04], R46 ;  /* 0x003c042e01007387 */ /* 0x000fe20000100800 */
[----:B-1----:R-:W-:-:S03]  /*48830*/  IMAD.MOV.U32 R0, RZ, RZ, R47 ;  /* 0x000000ffff007224 */ /* 0x002fc600078e002f */
[----:B------:R-:W2:Y:S04]  /*48840*/  LDL.LU.64 R160, [R1+0xd50] ;  /* 0x000d500001a07983 */ /* 0x000ea80000300a00 */
[----:B------:R1:W-:Y:S04]  /*48850*/  STL [R1+0x3c00], R0 ;  /* 0x003c000001007387 */ /* 0x0003e80000100800 */
[----:B------:R-:W-:Y:S04]  /*48860*/  STL [R1+0x3c0c], R94 ;  /* 0x003c0c5e01007387 */ /* 0x000fe80000100800 */
[----:B------:R-:W2:Y:S01]  /*48870*/  LDL.LU.64 R238, [R1+0xcf8] ;  /* 0x000cf80001ee7983 */ /* 0x000ea20000300a00 */
[----:B-1----:R-:W-:-:S03]  /*48880*/  IMAD.MOV.U32 R0, RZ, RZ, R95 ;  /* 0x000000ffff007224 */ /* 0x002fc600078e005f */
[----:B------:R-:W-:Y:S04]  /*48890*/  STL [R1+0x3c14], R126 ;  /* 0x003c147e01007387 */ /* 0x000fe80000100800 */
[----:B------:R1:W-:Y:S04]  /*488a0*/  STL [R1+0x3c08], R0 ;  /* 0x003c080001007387 */ /* 0x0003e80000100800 */
[----:B------:R-:W2:Y:S01]  /*488b0*/  LDL.LU.64 R236, [R1+0xd00] ;  /* 0x000d000001ec7983 */ /* 0x000ea20000300a00 */
[----:B-1----:R-:W-:-:S03]  /*488c0*/  IMAD.MOV.U32 R0, RZ, RZ, R127 ;  /* 0x000000ffff007224 */ /* 0x002fc600078e007f */
[----:B----4-:R-:W-:Y:S04]  /*488d0*/  STL [R1+0x3c1c], R158 ;  /* 0x003c1c9e01007387 */ /* 0x010fe80000100800 */
[----:B------:R1:W-:Y:S02]  /*488e0*/  STL [R1+0x3c10], R0 ;  /* 0x003c100001007387 */ /* 0x0003e40000100800 */
[----:B-1----:R-:W-:Y:S02]  /*488f0*/  IMAD.MOV.U32 R0, RZ, RZ, R159 ;  /* 0x000000ffff007224 */ /* 0x002fe400078e009f */
[----:B------:R-:W4:Y:S04]  /*48900*/  LDL.LU.64 R158, [R1+0xd08] ;  /* 0x000d0800019e7983 */ /* 0x000f280000300a00 */
[----:B------:R1:W-:Y:S04]  /*48910*/  STL [R1+0x3c18], R0 ;  /* 0x003c180001007387 */ /* 0x0003e80000100800 */
[----:B------:R1:W-:Y:S02]  /*48920*/  STL [R1+0x3c24], R142 ;  /* 0x003c248e01007387 */ /* 0x0003e40000100800 */
[----:B-1----:R-:W-:-:S02]  /*48930*/  IMAD.MOV.U32 R0, RZ, RZ, R143 ;  /* 0x000000ffff007224 */ /* 0x002fc400078e008f */
[----:B------:R-:W4:Y:S04]  /*48940*/  LDL.LU.64 R142, [R1+0xd10] ;  /* 0x000d1000018e7983 */ /* 0x000f280000300a00 */
[----:B------:R1:W-:Y:S04]  /*48950*/  STL [R1+0x3c20], R0 ;  /* 0x003c200001007387 */ /* 0x0003e80000100800 */
[----:B------:R1:W-:Y:S04]  /*48960*/  STL [R1+0x3c2c], R110 ;  /* 0x003c2c6e01007387 */ /* 0x0003e80000100800 */
[----:B------:R-:W4:Y:S01]  /*48970*/  LDL.LU.64 R126, [R1+0x1080] ;  /* 0x00108000017e7983 */ /* 0x000f220000300a00 */
[----:B-1----:R-:W-:-:S03]  /*48980*/  IMAD.MOV.U32 R0, RZ, RZ, R111 ;  /* 0x000000ffff007224 */ /* 0x002fc600078e006f */
        /* <DEDUP_REMOVED lines=11> */
[----:B------:R3:W-:Y:S02]  /*48a40*/  STL [R1+0x3c38], R0 ;  /* 0x003c380001007387 */ /* 0x0007e40000100800 */
[----:B---3--:R-:W-:Y:S02]  /*48a50*/  IMAD.MOV.U32 R0, RZ, RZ, R241 ;  /* 0x000000ffff007224 */ /* 0x008fe400078e00f1 */
[----:B------:R-:W-:Y:S04]  /*48a60*/  STL [R1+0x3c44], R240 ;  /* 0x003c44f001007387 */ /* 0x000fe80000100800 */
[----:B------:R-:W3:Y:S04]  /*48a70*/  LDL.LU.64 R46, [R1+0x1070] ;  /* 0x00107000012e7983 */ /* 0x000ee80000300a00 */
[----:B--2---:R-:W-:Y:S04]  /*48a80*/  STL [R1+0x3c4c], R14 ;  /* 0x003c4c0e01007387 */ /* 0x004fe80000100800 */
[----:B------:R1:W-:Y:S02]  /*48a90*/  STL [R1+0x3c40], R0 ;  /* 0x003c400001007387 */ /* 0x0003e40000100800 */
[----:B-1----:R-:W-:-:S02]  /*48aa0*/  IMAD.MOV.U32 R0, RZ, RZ, R15 ;  /* 0x000000ffff007224 */ /* 0x002fc400078e000f */
[----:B------:R-:W2:Y:S04]  /*48ab0*/  LDL.LU.64 R14, [R1+0x1078] ;  /* 0x00107800010e7983 */ /* 0x000ea80000300a00 */
[----:B------:R1:W-:Y:S04]  /*48ac0*/  STL [R1+0x3c48], R0 ;  /* 0x003c480001007387 */ /* 0x0003e80000100800 */
[----:B------:R1:W-:Y:S04]  /*48ad0*/  STL [R1+0x3c54], R160 ;  /* 0x003c54a001007387 */ /* 0x0003e80000100800 */
[----:B------:R-:W-:Y:S01]  /*48ae0*/  STL [R1+0x3c5c], R238 ;  /* 0x003c5cee01007387 */ /* 0x000fe20000100800 */
[----:B-1----:R-:W-:-:S05]  /*48af0*/  IMAD.MOV.U32 R0, RZ, RZ, R161 ;  /* 0x000000ffff007224 */ /* 0x002fca00078e00a1 */
[----:B------:R1:W-:Y:S04]  /*48b00*/  STL [R1+0x3c50], R0 ;  /* 0x003c500001007387 */ /* 0x0003e80000100800 */
[----:B------:R-:W2:Y:S01]  /*48b10*/  LDL.LU.64 R160, [R1+0xd70] ;  /* 0x000d700001a07983 */ /* 0x000ea20000300a00 */
[----:B-1----:R-:W-:-:S03]  /*48b20*/  IMAD.MOV.U32 R0, RZ, RZ, R239 ;  /* 0x000000ffff007224 */ /* 0x002fc600078e00ef */
[----:B------:R-:W-:Y:S04]  /*48b30*/  STL [R1+0x3c64], R236 ;  /* 0x003c64ec01007387 */ /* 0x000fe80000100800 */
[----:B------:R1:W-:Y:S04]  /*48b40*/  STL [R1+0x3c58], R0 ;  /* 0x003c580001007387 */ /* 0x0003e80000100800 */
[----:B------:R-:W2:Y:S04]  /*48b50*/  LDL.LU.64 R240, [R1+0xd78] ;  /* 0x000d780001f07983 */ /* 0x000ea80000300a00 */
[----:B------:R-:W2:Y:S01]  /*48b60*/  LDL.LU.64 R238, [R1+0xd80] ;  /* 0x000d800001ee7983 */ /* 0x000ea20000300a00 */
[----:B-1----:R-:W-:-:S05]  /*48b70*/  IMAD.MOV.U32 R0, RZ, RZ, R237 ;  /* 0x000000ffff007224 */ /* 0x002fca00078e00ed */
[----:B------:R1:W-:Y:S04]  /*48b80*/  STL [R1+0x3c60], R0 ;  /* 0x003c600001007387 */ /* 0x0003e80000100800 */
[----:B----4-:R4:W-:Y:S04]  /*48b90*/  STL [R1+0x3c6c], R158 ;  /* 0x003c6c9e01007387 */ /* 0x0109e80000100800 */
[----:B------:R-:W2:Y:S01]  /*48ba0*/  LDL.LU.64 R236, [R1+0xd88] ;  /* 0x000d880001ec7983 */ /* 0x000ea20000300a00 */
[----:B-1----:R-:W-:-:S03]  /*48bb0*/  IMAD.MOV.U32 R0, RZ, RZ, R159 ;  /* 0x000000ffff007224 */ /* 0x002fc600078e009f */
[----:B----4-:R-:W4:Y:S04]  /*48bc0*/  LDL.LU.64 R158, [R1+0x4f00] ;  /* 0x004f0000019e7983 */ /* 0x010f280000300a00 */
[----:B------:R-:W-:Y:S04]  /*48bd0*/  STL [R1+0x3c74], R142 ;  /* 0x003c748e01007387 */ /* 0x000fe80000100800 */
[----:B------:R1:W-:Y:S02]  /*48be0*/  STL [R1+0x3c68], R0 ;  /* 0x003c680001007387 */ /* 0x0003e40000100800 */
[----:B-1----:R-:W-:-:S02]  /*48bf0*/  IMAD.MOV.U32 R0, RZ, RZ, R143 ;  /* 0x000000ffff007224 */ /* 0x002fc400078e008f */
[----:B------:R-:W4:Y:S04]  /*48c00*/  LDL.LU.64 R142, [R1+0x4ef8] ;  /* 0x004ef800018e7983 */ /* 0x000f280000300a00 */
        /* <DEDUP_REMOVED lines=17> */
[----:B------:R1:W-:Y:S04]  /*48d20*/  STL [R1+0x3c90], R0 ;  /* 0x003c900001007387 */ /* 0x0003e80000100800 */
[----:B------:R-:W-:Y:S01]  /*48d30*/  STL [R1+0x3ca4], R62 ;  /* 0x003ca43e01007387 */ /* 0x000fe20000100800 */
[----:B-1----:R-:W-:-:S05]  /*48d40*/  IMAD.MOV.U32 R0, RZ, RZ, R31 ;  /* 0x000000ffff007224 */ /* 0x002fca00078e001f */
[----:B------:R1:W-:Y:S02]  /*48d50*/  STL [R1+0x3c98], R0 ;  /* 0x003c980001007387 */ /* 0x0003e40000100800 */
[----:B-1----:R-:W-:Y:S02]  /*48d60*/  IMAD.MOV.U32 R0, RZ, RZ, R63 ;  /* 0x000000ffff007224 */ /* 0x002fe400078e003f */
[----:B---3--:R-:W-:Y:S04]  /*48d70*/  STL [R1+0x3cac], R46 ;  /* 0x003cac2e01007387 */ /* 0x008fe80000100800 */
[----:B------:R1:W-:Y:S04]  /*48d80*/  STL [R1+0x3ca0], R0 ;  /* 0x003ca00001007387 */ /* 0x0003e80000100800 */
[----:B------:R-:W3:Y:S01]  /*48d90*/  LDL.LU.64 R62, [R1+0x10c0] ;  /* 0x0010c000013e7983 */ /* 0x000ee20000300a00 */
[----:B-1----:R-:W-:-:S03]  /*48da0*/  IMAD.MOV.U32 R0, RZ, RZ, R47 ;  /* 0x000000ffff007224 */ /* 0x002fc600078e002f */
[----:B------:R-:W4:Y:S04]  /*48db0*/  LDL.LU.64 R46, [R1+0x10c8] ;  /* 0x0010c800012e7983 */ /* 0x000f280000300a00 */
[----:B------:R1:W-:Y:S04]  /*48dc0*/  STL [R1+0x3ca8], R0 ;  /* 0x003ca80001007387 */ /* 0x0003e80000100800 */
[----:B--2---:R2:W-:Y:S01]  /*48dd0*/  STL [R1+0x3cb4], R14 ;  /* 0x003cb40e01007387 */ /* 0x0045e20000100800 */
[----:B-1----:R-:W-:-:S03]  /*48de0*/  IMAD.MOV.U32 R0, RZ, RZ, R15 ;  /* 0x000000ffff007224 */ /* 0x002fc600078e000f */
[----:B------:R-:W4:Y:S04]  /*48df0*/  LDL.LU.64 R30, [R1+0x10d0] ;  /* 0x0010d000011e7983 */ /* 0x000f280000300a00 */
[----:B--2---:R-:W2:Y:S04]  /*48e00*/  LDL.LU.64 R14, [R1+0x10d8] ;  /* 0x0010d800010e7983 */ /* 0x004ea80000300a00 */
[----:B------:R1:W-:Y:S04]  /*48e10*/  STL [R1+0x3cb0], R0 ;  /* 0x003cb00001007387 */ /* 0x0003e80000100800 */
[----:B------:R1:W-:Y:S02]  /*48e20*/  STL [R1+0x3cbc], R160 ;  /* 0x003cbca001007387 */ /* 0x0003e40000100800 */
[----:B-1----:R-:W-:-:S02]  /*48e30*/  IMAD.MOV.U32 R0, RZ, RZ, R161 ;  /* 0x000000ffff007224 */ /* 0x002fc400078e00a1 */
[----:B------:R-:W2:Y:S04]  /*48e40*/  LDL.LU.64 R160, [R1+0x10a8] ;  /* 0x0010a80001a07983 */ /* 0x000ea80000300a00 */
[----:B------:R1:W-:Y:S04]  /*48e50*/  STL [R1+0x3cb8], R0 ;  /* 0x003cb80001007387 */ /* 0x0003e80000100800 */
[----:B------:R-:W-:Y:S01]  /*48e60*/  STL [R1+0x3cc4], R240 ;  /* 0x003cc4f001007387 */ /* 0x000fe20000100800 */
[----:B-1----:R-:W-:-:S03]  /*48e70*/  IMAD.MOV.U32 R0, RZ, RZ, R241 ;  /* 0x000000ffff007224 */ /* 0x002fc600078e00f1 */
[----:B------:R-:W-:Y:S04]  /*48e80*/  STL [R1+0x3ccc], R238 ;  /* 0x003cccee01007387 */ /* 0x000fe80000100800 */
[----:B------:R1:W-:Y:S04]  /*48e90*/  STL [R1+0x3cc0], R0 ;  /* 0x003cc00001007387 */ /* 0x0003e80000100800 */
[----:B------:R-:W-:Y:S01]  /*48ea0*/  STL [R1+0x3cd4], R236 ;  /* 0x003cd4ec01007387 */ /* 0x000fe20000100800 */
[----:B-1----:R-:W-:-:S05]  /*48eb0*/  IMAD.MOV.U32 R0, RZ, RZ, R239 ;  /* 0x000000ffff007224 */ /* 0x002fca00078e00ef */
[----:B------:R1:W-:Y:S04]  /*48ec0*/  STL [R1+0x3cc8], R0 ;  /* 0x003cc80001007387 */ /* 0x0003e80000100800 */
[----:B------:R-:W2:Y:S01]  /*48ed0*/  LDL.LU.64 R240, [R1+0xd98] ;  /* 0x000d980001f07983 */ /* 0x000ea20000300a00 */
[----:B-1----:R-:W-:-:S05]  /*48ee0*/  IMAD.MOV.U32 R0, RZ, RZ, R237 ;  /* 0x000000ffff007224 */ /* 0x002fca00078e00ed */
[----:B------:R-:W-:Y:S04]  /*48ef0*/  STL [R1+0x3cd0], R0 ;  /* 0x003cd00001007387 */ /* 0x000fe80000100800 */
[----:B------:R-:W-:Y:S04]  /*48f00*/  STL [R1+0x3cdc], R60 ;  /* 0x003cdc3c01007387 */ /* 0x000fe80000100800 */
[----:B------:R1:W-:Y:S04]  /*48f10*/  STL [R1+0x3cd8], R61 ;  /* 0x003cd83d01007387 */ /* 0x0003e80000100800 */
[----:B-1----:R-:W2:Y:S04]  /*48f20*/  LDL.LU.64 R60, [R1+0xd90] ;  /* 0x000d9000013c7983 */ /* 0x002ea80000300a00 */
[----:B------:R-:W2:Y:S04]  /*48f30*/  LDL.LU.64 R238, [R1+0xda0] ;  /* 0x000da00001ee7983 */ /* 0x000ea80000300a00 */
[----:B------:R-:W-:Y:S04]  /*48f40*/  STL [R1+0x3ce4], R12 ;  /* 0x003ce40c01007387 */ /* 0x000fe80000100800 */
[----:B------:R1:W-:Y:S04]  /*48f50*/  STL [R1+0x3ce0], R13 ;  /* 0x003ce00d01007387 */ /* 0x0003e80000100800 */
[----:B-1----:R-:W2:Y:S04]  /*48f60*/  LDL.LU.64 R12, [R1+0x10b8] ;  /* 0x0010b800010c7983 */ /* 0x002ea80000300a00 */
[----:B------:R-:W2:Y:S04]  /*48f70*/  LDL.LU.64 R236, [R1+0xda8] ;  /* 0x000da80001ec7983 */ /* 0x000ea80000300a00 */
[----:B------:R-:W-:Y:S04]  /*48f80*/  STL [R1+0x3cec], R28 ;  /* 0x003cec1c01007387 */ /* 0x000fe80000100800 */
[----:B------:R1:W-:Y:S04]  /*48f90*/  STL [R1+0x3ce8], R29 ;  /* 0x003ce81d01007387 */ /* 0x0003e80000100800 */
[----:B-1----:R-:W2:Y:S04]  /*48fa0*/  LDL.LU.64 R28, [R1+0x10b0] ;  /* 0x0010b000011c7983 */ /* 0x002ea80000300a00 */
[----:B------:R-:W-:Y:S04]  /*48fb0*/  STL [R1+0x3cf4], R44 ;  /* 0x003cf42c01007387 */ /* 0x000fe80000100800 */
[----:B------:R1:W-:Y:S04]  /*48fc0*/  STL [R1+0x3cf0], R45 ;  /* 0x003cf02d01007387 */ /* 0x0003e80000100800 */
[----:B-1----:R-:W2:Y:S01]  /*48fd0*/  LDL.LU.64 R44, [R1+0x10a0] ;  /* 0x0010a000012c7983 */ /* 0x002ea20000300a00 */
[----:B---3--:R-:W-:-:S03]  /*48fe0*/  IMAD.MOV.U32 R0, RZ, RZ, R63 ;  /* 0x000000ffff007224 */ /* 0x008fc600078e003f */
[----:B------:R1:W-:Y:S04]  /*48ff0*/  STL [R1+0x3cfc], R62 ;  /* 0x003cfc3e01007387 */ /* 0x0003e80000100800 */
[----:B-1----:R-:W3:Y:S04]  /*49000*/  LDL.LU.64 R62, [R1+0x4ed0] ;  /* 0x004ed000013e7983 */ /* 0x002ee80000300a00 */
[----:B----4-:R-:W-:Y:S04]  /*49010*/  STL [R1+0x3d04], R46 ;  /* 0x003d042e01007387 */ /* 0x010fe80000100800 */
[----:B------:R1:W-:Y:S02]  /*49020*/  STL [R1+0x3cf8], R0 ;  /* 0x003cf80001007387 */ /* 0x0003e40000100800 */
[----:B-1----:R-:W-:-:S02]  /*49030*/  IMAD.MOV.U32 R0, RZ, RZ, R47 ;  /* 0x000000ffff007224 */ /* 0x002fc400078e002f */
[----:B------:R-:W4:Y:S04]  /*49040*/  LDL.LU.64 R46, [R1+0x4ec8] ;  /* 0x004ec800012e7983 */ /* 0x000f280000300a00 */
[----:B------:R-:W-:Y:S04]  /*49050*/  STL [R1+0x3d0c], R30 ;  /* 0x003d0c1e01007387 */ /* 0x000fe80000100800 */
[----:B------:R1:W-:Y:S02]  /*49060*/  STL [R1+0x3d00], R0 ;  /* 0x003d000001007387 */ /* 0x0003e40000100800 */
[----:B-1----:R-:W-:-:S02]  /*49070*/  IMAD.MOV.U32 R0, RZ, RZ, R31 ;  /* 0x000000ffff007224 */ /* 0x002fc400078e001f */
[----:B------:R-:W3:Y:S04]  /*49080*/  LDL.LU.64 R30, [R1+0x4ec0] ;  /* 0x004ec000011e7983 */ /* 0x000ee80000300a00 */
[----:B--2---:R-:W-:Y:S04]  /*49090*/  STL [R1+0x3d14], R14 ;  /* 0x003d140e01007387 */ /* 0x004fe80000100800 */
[----:B------:R1:W-:Y:S02]  /*490a0*/  STL [R1+0x3d08], R0 ;  /* 0x003d080001007387 */ /* 0x0003e40000100800 */
[----:B-1----:R-:W-:-:S02]  /*490b0*/  IMAD.MOV.U32 R0, RZ, RZ, R15 ;  /* 0x000000ffff007224 */ /* 0x002fc400078e000f */
[----:B------:R-:W2:Y:S04]  /*490c0*/  LDL.LU.64 R14, [R1+0x4eb8] ;  /* 0x004eb800010e7983 */ /* 0x000ea80000300a00 */
[----:B------:R-:W-:Y:S04]  /*490d0*/  STL [R1+0x3d1c], R44 ;  /* 0x003d1c2c01007387 */ /* 0x000fe80000100800 */
[----:B------:R1:W-:Y:S04]  /*490e0*/  STL [R1+0x3d10], R0 ;  /* 0x003d100001007387 */ /* 0x0003e80000100800 */
[----:B------:R-:W-:Y:S01]  /*490f0*/  STL [R1+0x3d24], R160 ;  /* 0x003d24a001007387 */ /* 0x000fe20000100800 */
[----:B-1----:R-:W-:-:S05]  /*49100*/  IMAD.MOV.U32 R0, RZ, RZ, R45 ;  /* 0x000000ffff007224 */ /* 0x002fca00078e002d */
        /* <DEDUP_REMOVED lines=8> */
[----:B------:R-:W-:Y:S01]  /*49190*/  STL [R1+0x3d3c], R60 ;  /* 0x003d3c3c01007387 */ /* 0x000fe20000100800 */
[----:B-1----:R-:W-:-:S05]  /*491a0*/  IMAD.MOV.U32 R0, RZ, RZ, R13 ;  /* 0x000000ffff007224 */ /* 0x002fca00078e000d */
[----:B------:R1:W-:Y:S04]  /*491b0*/  STL [R1+0x3d30], R0 ;  /* 0x003d300001007387 */ /* 0x0003e80000100800 */
[----:B------:R-:W3:Y:S01]  /*491c0*/  LDL.LU.64 R44, [R1+0x10e8] ;  /* 0x0010e800012c7983 */ /* 0x000ee20000300a00 */
[----:B-1----:R-:W-:-:S05]  /*491d0*/  IMAD.MOV.U32 R0, RZ, RZ, R61 ;  /* 0x000000ffff007224 */ /* 0x002fca00078e003d */
[----:B------:R1:W-:Y:S04]  /*491e0*/  STL [R1+0x3d38], R0 ;  /* 0x003d380001007387 */ /* 0x0003e80000100800 */
[----:B------:R-:W-:Y:S04]  /*491f0*/  STL [R1+0x3d44], R240 ;  /* 0x003d44f001007387 */ /* 0x000fe80000100800 */
[----:B------:R-:W3:Y:S01]  /*49200*/  LDL.LU.64 R28, [R1+0x10f0] ;  /* 0x0010f000011c7983 */ /* 0x000ee20000300a00 */
[----:B-1----:R-:W-:-:S03]  /*49210*/  IMAD.MOV.U32 R0, RZ, RZ, R241 ;  /* 0x000000ffff007224 */ /* 0x002fc600078e00f1 */
[----:B------:R-:W-:Y:S04]  /*49220*/  STL [R1+0x3d4c], R238 ;  /* 0x003d4cee01007387 */ /* 0x000fe80000100800 */
[----:B------:R1:W-:Y:S04]  /*49230*/  STL [R1+0x3d40], R0 ;  /* 0x003d400001007387 */ /* 0x0003e80000100800 */
[----:B------:R-:W3:Y:S01]  /*49240*/  LDL.LU.64 R12, [R1+0x10f8] ;  /* 0x0010f800010c7983 */ /* 0x000ee20000300a00 */
[----:B-1----:R-:W-:-:S03]  /*49250*/  IMAD.MOV.U32 R0, RZ, RZ, R239 ;  /* 0x000000ffff007224 */ /* 0x002fc600078e00ef */
[----:B------:R-:W-:Y:S04]  /*49260*/  STL [R1+0x3d54], R236 ;  /* 0x003d54ec01007387 */ /* 0x000fe80000100800 */
[----:B------:R1:W-:Y:S04]  /*49270*/  STL [R1+0x3d48], R0 ;  /* 0x003d480001007387 */ /* 0x0003e80000100800 */
[----:B------:R-:W3:Y:S01]  /*49280*/  LDL.LU.64 R60, [R1+0xdb0] ;  /* 0x000db000013c7983 */ /* 0x000ee20000300a00 */
[----:B-1----:R-:W-:-:S05]  /*49290*/  IMAD.MOV.U32 R0, RZ, RZ, R237 ;  /* 0x000000ffff007224 */ /* 0x002fca00078e00ed */
[----:B------:R-:W-:Y:S04]  /*492a0*/  STL [R1+0x3d50], R0 ;  /* 0x003d500001007387 */ /* 0x000fe80000100800 */
[----:B------:R-:W-:Y:S04]  /*492b0*/  STL [R1+0x3d5c], R124 ;  /* 0x003d5c7c01007387 */ /* 0x000fe80000100800 */
[----:B------:R1:W-:Y:S04]  /*492c0*/  STL [R1+0x3d58], R125 ;  /* 0x003d587d01007387 */ /* 0x0003e80000100800 */
[----:B-1----:R-:W3:Y:S04]  /*492d0*/  LDL.LU.64 R124, [R1+0x10e0] ;  /* 0x0010e000017c7983 */ /* 0x002ee80000300a00 */
[----:B------:R-:W-:Y:S04]  /*492e0*/  STL [R1+0x3d64], R76 ;  /* 0x003d644c01007387 */ /* 0x000fe80000100800 */
[----:B------:R-:W3:Y:S04]  /*492f0*/  LDL.LU.64 R240, [R1+0xdb8] ;  /* 0x000db80001f07983 */ /* 0x000ee80000300a00 */
        /* <DEDUP_REMOVED lines=34> */
[----:B------:R-:W2:Y:S01]  /*49520*/  LDL.LU.64 R92, [R1+0x1150] ;  /* 0x00115000015c7983 */ /* 0x000ea20000300a00 */
[----:B-1----:R-:W-:-:S03]  /*49530*/  IMAD.MOV.U32 R0, RZ, RZ, R13 ;  /* 0x000000ffff007224 */ /* 0x002fc600078e000d */
[----:B------:R-:W2:Y:S04]  /*49540*/  LDL.LU.64 R76, [R1+0x1158] ;  /* 0x00115800014c7983 */ /* 0x000ea80000300a00 */
[----:B------:R1:W-:Y:S04]  /*49550*/  STL [R1+0x3db0], R0 ;  /* 0x003db00001007387 */ /* 0x0003e80000100800 */
[----:B------:R-:W-:Y:S04]  /*49560*/  STL [R1+0x3dbc], R60 ;  /* 0x003dbc3c01007387 */ /* 0x000fe80000100800 */
[----:B------:R-:W2:Y:S01]  /*49570*/  LDL.LU.64 R124, [R1+0x1120] ;  /* 0x00112000017c7983 */ /* 0x000ea20000300a00 */
[----:B-1----:R-:W-:-:S03]  /*49580*/  IMAD.MOV.U32 R0, RZ, RZ, R61 ;  /* 0x000000ffff007224 */ /* 0x002fc600078e003d */
[----:B------:R-:W2:Y:S04]  /*49590*/  LDL.LU.64 R44, [R1+0x1128] ;  /* 0x00112800012c7983 */ /* 0x000ea80000300a00 */
[----:B------:R1:W-:Y:S04]  /*495a0*/  STL [R1+0x3db8], R0 ;  /* 0x003db80001007387 */ /* 0x0003e80000100800 */
[----:B------:R4:W-:Y:S04]  /*495b0*/  STL [R1+0x3dc4], R240 ;  /* 0x003dc4f001007387 */ /* 0x0009e80000100800 */
[----:B------:R-:W2:Y:S01]  /*495c0*/  LDL.LU.64 R28, [R1+0x1130] ;  /* 0x00113000011c7983 */ /* 0x000ea20000300a00 */
[----:B-1----:R-:W-:-:S03]  /*495d0*/  IMAD.MOV.U32 R0, RZ, RZ, R241 ;  /* 0x000000ffff007224 */ /* 0x002fc600078e00f1 */
[----:B------:R-:W-:Y:S04]  /*495e0*/  STL [R1+0x3dcc], R238 ;  /* 0x003dccee01007387 */ /* 0x000fe80000100800 */
[----:B------:R1:W-:Y:S04]  /*495f0*/  STL [R1+0x3dc0], R0 ;  /* 0x003dc00001007387 */ /* 0x0003e80000100800 */
[----:B----4-:R-:W4:Y:S01]  /*49600*/  LDL.LU.64 R240, [R1+0x1138] ;  /* 0x0011380001f07983 */ /* 0x010f220000300a00 */
[----:B-1----:R-:W-:-:S05]  /*49610*/  IMAD.MOV.U32 R0, RZ, RZ, R239 ;  /* 0x000000ffff007224 */ /* 0x002fca00078e00ef */
[----:B------:R1:W-:Y:S04]  /*49620*/  STL [R1+0x3dc8], R0 ;  /* 0x003dc80001007387 */ /* 0x0003e80000100800 */
[----:B------:R-:W-:Y:S01]  /*49630*/  STL [R1+0x3dd4], R236 ;  /* 0x003dd4ec01007387 */ /* 0x000fe20000100800 */
[----:B-1----:R-:W-:-:S03]  /*49640*/  IMAD.MOV.U32 R0, RZ, RZ, R237 ;  /* 0x000000ffff007224 */ /* 0x002fc600078e00ed */
[----:B------:R-:W-:Y:S04]  /*49650*/  STL [R1+0x3ddc], R164 ;  /* 0x003ddca401007387 */ /* 0x000fe80000100800 */
[----:B------:R-:W-:Y:S04]  /*49660*/  STL [R1+0x3dd0], R0 ;  /* 0x003dd00001007387 */ /* 0x000fe80000100800 */
[----:B------:R-:W2:Y:S04]  /*49670*/  LDL.LU.64 R238, [R1+0xdd0] ;  /* 0x000dd00001ee7983 */ /* 0x000ea80000300a00 */
[----:B------:R1:W-:Y:S04]  /*49680*/  STL [R1+0x3dd8], R165 ;  /* 0x003dd8a501007387 */ /* 0x0003e80000100800 */
[----:B-1----:R-:W2:Y:S04]  /*49690*/  LDL.LU.64 R164, [R1+0x1140] ;  /* 0x0011400001a47983 */ /* 0x002ea80000300a00 */
[----:B------:R-:W-:Y:S04]  /*496a0*/  STL [R1+0x3de4], R140 ;  /* 0x003de48c01007387 */ /* 0x000fe80000100800 */
[----:B------:R-:W-:Y:S04]  /*496b0*/  STL [R1+0x3de0], R141 ;  /* 0x003de08d01007387 */ /* 0x000fe80000100800 */
[----:B------:R-:W4:Y:S04]  /*496c0*/  LDL.LU.64 R12, [R1+0xdd8] ;  /* 0x000dd800010c7983 */ /* 0x000f280000300a00 */
[----:B------:R-:W-:Y:S04]  /*496d0*/  STL [R1+0x3dec], R156 ;  /* 0x003dec9c01007387 */ /* 0x000fe80000100800 */
[----:B------:R-:W-:Y:S04]  /*496e0*/  STL [R1+0x3de8], R157 ;  /* 0x003de89d01007387 */ /* 0x000fe80000100800 */
[----:B------:R-:W4:Y:S04]  /*496f0*/  LDL.LU.64 R60, [R1+0xde0] ;  /* 0x000de000013c7983 */ /* 0x000f280000300a00 */
[----:B------:R-:W-:Y:S04]  /*49700*/  STL [R1+0x3df4], R162 ;  /* 0x003df4a201007387 */ /* 0x000fe80000100800 */
[----:B------:R-:W-:Y:S04]  /*49710*/  STL [R1+0x3df0], R163 ;  /* 0x003df0a301007387 */ /* 0x000fe80000100800 */
[----:B------:R-:W4:Y:S01]  /*49720*/  LDL.LU.64 R236, [R1+0xde8] ;  /* 0x000de80001ec7983 */ /* 0x000f220000300a00 */
[----:B--2---:R-:W-:-:S03]  /*49730*/  IMAD.MOV.U32 R0, RZ, RZ, R165 ;  /* 0x000000ffff007224 */ /* 0x004fc600078e00a5 */
[----:B------:R-:W-:Y:S04]  /*49740*/  STL [R1+0x3dfc], R164 ;  /* 0x003dfca401007387 */ /* 0x000fe80000100800 */
        /* <DEDUP_REMOVED lines=17> */
[----:B------:R-:W2:Y:S04]  /*49860*/  LDL.LU.64 R164, [R1+0x1180] ;  /* 0x0011800001a47983 */ /* 0x000ea80000300a00 */
[----:B------:R-:W3:Y:S01]  /*49870*/  LDL.LU.64 R108, [R1+0x1188] ;  /* 0x00118800016c7983 */ /* 0x000ee20000300a00 */
[----:B-1----:R-:W-:-:S05]  /*49880*/  IMAD.MOV.U32 R0, RZ, RZ, R29 ;  /* 0x000000ffff007224 */ /* 0x002fca00078e001d */
[----:B------:R1:W-:Y:S04]  /*49890*/  STL [R1+0x3e28], R0 ;  /* 0x003e280001007387 */ /* 0x0003e80000100800 */
[----:B----4-:R-:W-:Y:S04]  /*498a0*/  STL [R1+0x3e34], R240 ;  /* 0x003e34f001007387 */ /* 0x010fe80000100800 */
        /* <DEDUP_REMOVED lines=9> */
[----:B------:R-:W-:Y:S04]  /*49940*/  STL [R1+0x3e44], R12 ;  /* 0x003e440c01007387 */ /* 0x000fe80000100800 */
[----:B------:R-:W4:Y:S01]  /*49950*/  LDL.LU.64 R238, [R1+0x1170] ;  /* 0x0011700001ee7983 */ /* 0x000f220000300a00 */
[----:B-1----:R-:W-:-:S03]  /*49960*/  IMAD.MOV.U32 R0, RZ, RZ, R13 ;  /* 0x000000ffff007224 */ /* 0x002fc600078e000d */
[----:B------:R-:W-:Y:S04]  /*49970*/  STL [R1+0x3e4c], R60 ;  /* 0x003e4c3c01007387 */ /* 0x000fe80000100800 */
[----:B------:R1:W-:Y:S04]  /*49980*/  STL [R1+0x3e40], R0 ;  /* 0x003e400001007387 */ /* 0x0003e80000100800 */
[----:B------:R-:W4:Y:S01]  /*49990*/  LDL.LU.64 R44, [R1+0x1178] ;  /* 0x00117800012c7983 */ /* 0x000f220000300a00 */
[----:B-1----:R-:W-:-:S05]  /*499a0*/  IMAD.MOV.U32 R0, RZ, RZ, R61 ;  /* 0x000000ffff007224 */ /* 0x002fca00078e003d */
[----:B------:R1:W-:Y:S04]  /*499b0*/  STL [R1+0x3e48], R0 ;  /* 0x003e480001007387 */ /* 0x0003e80000100800 */
[----:B------:R1:W-:Y:S04]  /*499c0*/  STL [R1+0x3e54], R236 ;  /* 0x003e54ec01007387 */ /* 0x0003e80000100800 */
[----:B------:R-:W4:Y:S01]  /*499d0*/  LDL.LU.64 R28, [R1+0xdf0] ;  /* 0x000df000011c7983 */ /* 0x000f220000300a00 */
[----:B-1----:R-:W-:-:S05]  /*499e0*/  IMAD.MOV.U32 R0, RZ, RZ, R237 ;  /* 0x000000ffff007224 */ /* 0x002fca00078e00ed */
[----:B------:R2:W-:Y:S04]  /*499f0*/  STL [R1+0x3e50], R0 ;  /* 0x003e500001007387 */ /* 0x0005e80000100800 */
[----:B------:R-:W-:Y:S04]  /*49a00*/  STL [R1+0x3e5c], R172 ;  /* 0x003e5cac01007387 */ /* 0x000fe80000100800 */
[----:B------:R-:W-:Y:S04]  /*49a10*/  STL [R1+0x3e58], R173 ;  /* 0x003e58ad01007387 */ /* 0x000fe80000100800 */
[----:B------:R-:W4:Y:S04]  /*49a20*/  LDL.LU.64 R12, [R1+0xdf8] ;  /* 0x000df800010c7983 */ /* 0x000f280000300a00 */
[----:B------:R-:W-:Y:S04]  /*49a30*/  STL [R1+0x3e64], R166 ;  /* 0x003e64a601007387 */ /* 0x000fe80000100800 */
[----:B------:R-:W-:Y:S04]  /*49a40*/  STL [R1+0x3e60], R167 ;  /* 0x003e60a701007387 */ /* 0x000fe80000100800 */
[----:B------:R-:W-:Y:S04]  /*49a50*/  STL [R1+0x3e6c], R168 ;  /* 0x003e6ca801007387 */ /* 0x000fe80000100800 */
[----:B------:R-:W4:Y:S04]  /*49a60*/  LDL.LU.64 R60, [R1+0xe00] ;  /* 0x000e0000013c7983 */ /* 0x000f280000300a00 */
[----:B------:R-:W-:Y:S04]  /*49a70*/  STL [R1+0x3e68], R169 ;  /* 0x003e68a901007387 */ /* 0x000fe80000100800 */
[----:B------:R-:W-:Y:S04]  /*49a80*/  STL [R1+0x3e74], R170 ;  /* 0x003e74aa01007387 */ /* 0x000fe80000100800 */
[----:B------:R-:W-:Y:S04]  /*49a90*/  STL [R1+0x3e70], R171 ;  /* 0x003e70ab01007387 */ /* 0x000fe80000100800 */
[----:B------:R-:W4:Y:S01]  /*49aa0*/  LDL.LU.64 R236, [R1+0xe08] ;  /* 0x000e080001ec7983 */ /* 0x000f220000300a00 */
[----:B--2---:R-:W-:-:S03]  /*49ab0*/  IMAD.MOV.U32 R0, RZ, RZ, R165 ;  /* 0x000000ffff007224 */ /* 0x004fc600078e00a5 */
[----:B------:R-:W-:Y:S04]  /*49ac0*/  STL [R1+0x3e7c], R164 ;  /* 0x003e7ca401007387 */ /* 0x000fe80000100800 */
[----:B---3--:R-:W-:Y:S04]  /*49ad0*/  STL [R1+0x3e84], R108 ;  /* 0x003e846c01007387 */ /* 0x008fe80000100800 */
[----:B------:R1:W-:Y:S02]  /*49ae0*/  STL [R1+0x3e78], R0 ;  /* 0x003e780001007387 */ /* 0x0003e40000100800 */
[----:B-1----:R-:W-:-:S02]  /*49af0*/  IMAD.MOV.U32 R0, RZ, RZ, R109 ;  /* 0x000000ffff007224 */ /* 0x002fc400078e006d */
[----:B----4-:R-:W-:Y:S04]  /*49b00*/  STL [R1+0x3e8c], R92 ;  /* 0x003e8c5c01007387 */ /* 0x010fe80000100800 */
        /* <DEDUP_REMOVED lines=25> */
[----:B------:R-:W-:Y:S04]  /*49ca0*/  STL [R1+0x3ec4], R12 ;  /* 0x003ec40c01007387 */ /* 0x000fe80000100800 */
[----:B------:R-:W4:Y:S01]  /*49cb0*/  LDL.LU.64 R92, [R1+0x11a0] ;  /* 0x0011a000015c7983 */ /* 0x000f220000300a00 */
[----:B-1----:R-:W-:-:S03]  /*49cc0*/  IMAD.MOV.U32 R0, RZ, RZ, R13 ;  /* 0x000000ffff007224 */ /* 0x002fc600078e000d */
[----:B------:R-:W4:Y:S04]  /*49cd0*/  LDL.LU.64 R76, [R1+0x11a8] ;  /* 0x0011a800014c7983 */ /* 0x000f280000300a00 */
[----:B------:R1:W-:Y:S04]  /*49ce0*/  STL [R1+0x3ec0], R0 ;  /* 0x003ec00001007387 */ /* 0x0003e80000100800 */
[----:B------:R-:W-:Y:S04]  /*49cf0*/  STL [R1+0x3ecc], R60 ;  /* 0x003ecc3c01007387 */ /* 0x000fe80000100800 */
        /* <DEDUP_REMOVED lines=18> */
[----:B------:R-:W-:Y:S01]  /*49e20*/  STL [R1+0x3ef0], R179 ;  /* 0x003ef0b301007387 */ /* 0x000fe20000100800 */
[----:B--2---:R-:W-:-:S03]  /*49e30*/  IMAD.MOV.U32 R0, RZ, RZ, R165 ;  /* 0x000000ffff007224 */ /* 0x004fc600078e00a5 */
[----:B------:R-:W-:Y:S04]  /*49e40*/  STL [R1+0x3efc], R164 ;  /* 0x003efca401007387 */ /* 0x000fe80000100800 */
[----:B---3--:R-:W-:Y:S04]  /*49e50*/  STL [R1+0x3f04], R240 ;  /* 0x003f04f001007387 */ /* 0x008fe80000100800 */
[----:B------:R1:W-:Y:S02]  /*49e60*/  STL [R1+0x3ef8], R0 ;  /* 0x003ef80001007387 */ /* 0x0003e40000100800 */
[----:B-1----:R-:W-:-:S02]  /*49e70*/  IMAD.MOV.U32 R0, RZ, RZ, R241 ;  /* 0x000000ffff007224 */ /* 0x002fc400078e00f1 */
[----:B----4-:R-:W-:Y:S04]  /*49e80*/  STL [R1+0x3f0c], R238 ;  /* 0x003f0cee01007387 */ /* 0x010fe80000100800 */
[----:B------:R1:W-:Y:S04]  /*49e90*/  STL [R1+0x3f00], R0 ;  /* 0x003f000001007387 */ /* 0x0003e80000100800 */
[----:B------:R-:W2:Y:S01]  /*49ea0*/  LDL.LU.64 R240, [R1+0xe48] ;  /* 0x000e480001f07983 */ /* 0x000ea20000300a00 */
[----:B-1----:R-:W-:-:S03]  /*49eb0*/  IMAD.MOV.U32 R0, RZ, RZ, R239 ;  /* 0x000000ffff007224 */ /* 0x002fc600078e00ef */
[----:B------:R-:W3:Y:S04]  /*49ec0*/  LDL.LU.64 R238, [R1+0x58] ;  /* 0x0000580001ee7983 */ /* 0x000ee80000300a00 */
        /* <DEDUP_REMOVED lines=23> */
[----:B------:R-:W4:Y:S01]  /*4a040*/  LDL.LU.64 R60, [R1+0xe50] ;  /* 0x000e5000013c7983 */ /* 0x000f220000300a00 */
[----:B-1----:R-:W-:-:S03]  /*4a050*/  IMAD.MOV.U32 R0, RZ, RZ, R237 ;  /* 0x000000ffff007224 */ /* 0x002fc600078e00ed */
[----:B------:R-:W4:Y:S04]  /*4a060*/  LDL.LU.64 R236, [R1+0x98] ;  /* 0x0000980001ec7983 */ /* 0x000f280000300a00 */
[----:B------:R1:W-:Y:S04]  /*4a070*/  STL [R1+0x3f48], R0 ;  /* 0x003f480001007387 */ /* 0x0003e80000100800 */
[----:B------:R-:W-:Y:S01]  /*4a080*/  STL [R1+0x3f54], R12 ;  /* 0x003f540c01007387 */ /* 0x000fe20000100800 */
[----:B-1----:R-:W-:-:S03]  /*4a090*/  IMAD.MOV.U32 R0, RZ, RZ, R13 ;  /* 0x000000ffff007224 */ /* 0x002fc600078e000d */
[----:B------:R-:W-:Y:S04]  /*4a0a0*/  STL [R1+0x3f5c], R188 ;  /* 0x003f5cbc01007387 */ /* 0x000fe80000100800 */
[----:B------:R2:W-:Y:S04]  /*4a0b0*/  STL [R1+0x3f50], R0 ;  /* 0x003f500001007387 */ /* 0x0005e80000100800 */
[----:B------:R-:W-:Y:S04]  /*4a0c0*/  STL [R1+0x3f58], R189 ;  /* 0x003f58bd01007387 */ /* 0x000fe80000100800 */
[----:B------:R-:W-:Y:S04]  /*4a0d0*/  STL [R1+0x3f64], R182 ;  /* 0x003f64b601007387 */ /* 0x000fe80000100800 */
[----:B------:R-:W-:Y:S04]  /*4a0e0*/  STL [R1+0x3f60], R183 ;  /* 0x003f60b701007387 */ /* 0x000fe80000100800 */
[----:B------:R-:W-:Y:S04]  /*4a0f0*/  STL [R1+0x3f6c], R184 ;  /* 0x003f6cb801007387 */ /* 0x000fe80000100800 */
[----:B------:R-:W-:Y:S04]  /*4a100*/  STL [R1+0x3f68], R185 ;  /* 0x003f68b901007387 */ /* 0x000fe80000100800 */
[----:B------:R-:W-:Y:S04]  /*4a110*/  STL [R1+0x3f74], R186 ;  /* 0x003f74ba01007387 */ /* 0x000fe80000100800 */
[----:B------:R-:W-:Y:S01]  /*4a120*/  STL [R1+0x3f70], R187 ;  /* 0x003f70bb01007387 */ /* 0x000fe20000100800 */
[----:B--2---:R-:W-:-:S03]  /*4a130*/  IMAD.MOV.U32 R0, RZ, RZ, R241 ;  /* 0x000000ffff007224 */ /* 0x004fc600078e00f1 */
[----:B------:R-:W-:Y:S04]  /*4a140*/  STL [R1+0x3f7c], R240 ;  /* 0x003f7cf001007387 */ /* 0x000fe80000100800 */
[----:B---3--:R-:W-:Y:S04]  /*4a150*/  STL [R1+0x3f84], R238 ;  /* 0x003f84ee01007387 */ /* 0x008fe80000100800 */
[----:B------:R1:W-:Y:S04]  /*4a160*/  STL [R1+0x3f78], R0 ;  /* 0x003f780001007387 */ /* 0x0003e80000100800 */
[----:B------:R-:W-:Y:S01]  /*4a170*/  STL [R1+0x3f8c], R204 ;  /* 0x003f8ccc01007387 */ /* 0x000fe20000100800 */
[----:B-1----:R-:W-:-:S05]  /*4a180*/  IMAD.MOV.U32 R0, RZ, RZ, R239 ;  /* 0x000000ffff007224 */ /* 0x002fca00078e00ef */
[----:B------:R4:W-:Y:S04]  /*4a190*/  STL [R1+0x3f80], R0 ;  /* 0x003f800001007387 */ /* 0x0009e80000100800 */
[----:B------:R-:W-:Y:S04]  /*4a1a0*/  STL [R1+0x3f88], R205 ;  /* 0x003f88cd01007387 */ /* 0x000fe80000100800 */
[----:B------:R-:W2:Y:S04]  /*4a1b0*/  LDL.LU.64 R240, [R1+0xe68] ;  /* 0x000e680001f07983 */ /* 0x000ea80000300a00 */
[----:B------:R-:W-:Y:S04]  /*4a1c0*/  STL [R1+0x3f94], R120 ;  /* 0x003f947801007387 */ /* 0x000fe80000100800 */
[----:B------:R-:W3:Y:S04]  /*4a1d0*/  LDL.LU.64 R238, [R1+0xe30] ;  /* 0x000e300001ee7983 */ /* 0x000ee80000300a00 */
[----:B------:R-:W-:Y:S04]  /*4a1e0*/  STL [R1+0x3f90], R121 ;  /* 0x003f907901007387 */ /* 0x000fe80000100800 */
[----:B------:R-:W-:Y:S04]  /*4a1f0*/  STL [R1+0x3f9c], R72 ;  /* 0x003f9c4801007387 */ /* 0x000fe80000100800 */
[----:B------:R-:W-:Y:S04]  /*4a200*/  STL [R1+0x3f98], R73 ;  /* 0x003f984901007387 */ /* 0x000fe80000100800 */
[----:B------:R-:W-:Y:S04]  /*4a210*/  STL [R1+0x3fa4], R38 ;  /* 0x003fa42601007387 */ /* 0x000fe80000100800 */
[----:B------:R-:W-:Y:S04]  /*4a220*/  STL [R1+0x3fa0], R39 ;  /* 0x003fa02701007387 */ /* 0x000fe80000100800 */
[----:B------:R-:W-:Y:S04]  /*4a230*/  STL [R1+0x3fac], R18 ;  /* 0x003fac1201007387 */ /* 0x000fe80000100800 */
[----:B------:R-:W-:Y:S04]  /*4a240*/  STL [R1+0x3fa8], R19 ;  /* 0x003fa81301007387 */ /* 0x000fe80000100800 */
[----:B------:R-:W-:Y:S04]  /*4a250*/  STL [R1+0x3fb4], R2 ;  /* 0x003fb40201007387 */ /* 0x000fe80000100800 */
[----:B------:R-:W-:Y:S01]  /*4a260*/  STL [R1+0x3fb0], R3 ;  /* 0x003fb00301007387 */ /* 0x000fe20000100800 */
[----:B----4-:R-:W-:-:S03]  /*4a270*/  IMAD.MOV.U32 R0, RZ, RZ, R61 ;  /* 0x000000ffff007224 */ /* 0x010fc600078e003d */
[----:B------:R-:W-:Y:S04]  /*4a280*/  STL [R1+0x3fbc], R60 ;  /* 0x003fbc3c01007387 */ /* 0x000fe80000100800 */
[----:B------:R-:W-:Y:S04]  /*4a290*/  STL [R1+0x3fc4], R236 ;  /* 0x003fc4ec01007387 */ /* 0x000fe80000100800 */
[----:B------:R1:W-:Y:S04]  /*4a2a0*/  STL [R1+0x3fb8], R0 ;  /* 0x003fb80001007387 */ /* 0x0003e80000100800 */
[----:B------:R-:W-:Y:S01]  /*4a2b0*/  STL [R1+0x3fcc], R216 ;  /* 0x003fccd801007387 */ /* 0x000fe20000100800 */
[----:B-1----:R-:W-:-:S05]  /*4a2c0*/  IMAD.MOV.U32 R0, RZ, RZ, R237 ;  /* 0x000000ffff007224 */ /* 0x002fca00078e00ed */
[----:B------:R2:W-:Y:S04]  /*4a2d0*/  STL [R1+0x3fc0], R0 ;  /* 0x003fc00001007387 */ /* 0x0005e80000100800 */
[----:B------:R-:W-:Y:S04]  /*4a2e0*/  STL [R1+0x3fc8], R217 ;  /* 0x003fc8d901007387 */ /* 0x000fe80000100800 */
[----:B------:R-:W-:Y:S04]  /*4a2f0*/  STL [R1+0x3fd4], R136 ;  /* 0x003fd48801007387 */ /* 0x000fe80000100800 */
[----:B------:R-:W4:Y:S04]  /*4a300*/  LDL.LU.64 R12, [R1+0xe88] ;  /* 0x000e8800010c7983 */ /* 0x000f280000300a00 */
[----:B------:R-:W-:Y:S04]  /*4a310*/  STL [R1+0x3fd0], R137 ;  /* 0x003fd08901007387 */ /* 0x000fe80000100800 */
[----:B------:R-:W4:Y:S04]  /*4a320*/  LDL.LU.64 R60, [R1+0xbb0] ;  /* 0x000bb000013c7983 */ /* 0x000f280000300a00 */
[----:B------:R-:W-:Y:S04]  /*4a330*/  STL [R1+0x3fdc], R86 ;  /* 0x003fdc5601007387 */ /* 0x000fe80000100800 */
[----:B------:R-:W4:Y:S04]  /*4a340*/  LDL.LU.64 R236, [R1+0x10] ;  /* 0x0000100001ec7983 */ /* 0x000f280000300a00 */
        /* <DEDUP_REMOVED lines=15> */
[----:B------:R-:W-:Y:S04]  /*4a440*/  STL [R1+0x4014], R152 ;  /* 0x0040149801007387 */ /* 0x000fe80000100800 */
[----:B------:R-:W2:Y:S04]  /*4a450*/  LDL.LU.64 R28, [R1+0xea8] ;  /* 0x000ea800011c7983 */ /* 0x000ea80000300a00 */
[----:B------:R-:W-:Y:S04]  /*4a460*/  STL [R1+0x4010], R153 ;  /* 0x0040109901007387 */ /* 0x000fe80000100800 */
[----:B------:R-:W3:Y:S04]  /*4a470*/  LDL.LU.64 R240, [R1+0xe38] ;  /* 0x000e380001f07983 */ /* 0x000ee80000300a00 */
        /* <DEDUP_REMOVED lines=94> */
[----:B------:R-:W3:Y:S04]  /*4aa60*/  LDL.LU.64 R238, [R1+0x48] ;  /* 0x0000480001ee7983 */ /* 0x000ee80000300a00 */
        /* <DEDUP_REMOVED lines=75> */
[----:B------:R-:W4:Y:S04]  /*4af20*/  LDL.LU.64 R236, [R1] ;  /* 0x0000000001ec7983 */ /* 0x000f280000300a00 */
        /* <DEDUP_REMOVED lines=24> */
[----:B------:R-:W3:Y:S04]  /*4b0b0*/  LDL.LU.64 R238, [R1+0x40] ;  /* 0x0000400001ee7983 */ /* 0x000ee80000300a00 */
        /* <DEDUP_REMOVED lines=67> */
[----:B-1----:R-:W-:-:S05]  /*4b4f0*/  IMAD.MOV.U32 R0, RZ, RZ, R237 ;  /* 0x000000ffff007224 */ /* 0x002fca00078e00ed */
[----:B------:R2:W-:Y:S04]  /*4b500*/  STL [R1+0x42d8], R0 ;  /* 0x0042d80001007387 */ /* 0x0005e80000100800 */
[----:B------:R-:W-:Y:S04]  /*4b510*/  STL [R1+0x42e4], R208 ;  /* 0x0042e4d001007387 */ /* 0x000fe80000100800 */
        /* <DEDUP_REMOVED lines=27> */
[----:B------:R-:W-:Y:S04]  /*4b6d0*/  STL [R1+0x432c], R130 ;  /* 0x00432c8201007387 */ /* 0x000fe80000100800 */
[----:B------:R-:W3:Y:S04]  /*4b6e0*/  LDL.LU.64 R76, [R1+0x1010] ;  /* 0x00101000014c7983 */ /* 0x000ee80000300a00 */
[----:B------:R-:W-:Y:S04]  /*4b6f0*/  STL [R1+0x4328], R131 ;  /* 0x0043288301007387 */ /* 0x000fe80000100800 */
[----:B------:R-:W-:Y:S04]  /*4b700*/  STL [R1+0x4334], R80 ;  /* 0x0043345001007387 */ /* 0x000fe80000100800 */
[----:B------:R-:W3:Y:S04]  /*4b710*/  LDL.LU.64 R124, [R1+0xf10] ;  /* 0x000f1000017c7983 */ /* 0x000ee80000300a00 */
[----:B------:R-:W-:Y:S04]  /*4b720*/  STL [R1+0x4330], R81 ;  /* 0x0043305101007387 */ /* 0x000fe80000100800 */
[----:B------:R-:W3:Y:S04]  /*4b730*/  LDL.LU.64 R44, [R1+0xb00] ;  /* 0x000b0000012c7983 */ /* 0x000ee80000300a00 */
[----:B----4-:R4:W-:Y:S01]  /*4b740*/  STL [R1+0x433c], R28 ;  /* 0x00433c1c01007387 */ /* 0x0109e20000100800 */
[----:B-1----:R-:W-:-:S03]  /*4b750*/  IMAD.MOV.U32 R0, RZ, RZ, R29 ;  /* 0x000000ffff007224 */ /* 0x002fc600078e001d */
[----:B------:R-:W3:Y:S04]  /*4b760*/  LDL.LU.64 R238, [R1+0x700] ;  /* 0x0007000001ee7983 */ /* 0x000ee80000300a00 */
[----:B----4-:R-:W4:Y:S04]  /*4b770*/  LDL.LU.64 R28, [R1+0x18] ;  /* 0x00001800011c7983 */ /* 0x010f280000300a00 */
[----:B------:R1:W-:Y:S02]  /*4b780*/  STL [R1+0x4338], R0 ;  /* 0x0043380001007387 */ /* 0x0003e40000100800 */
[----:B-1----:R-:W-:-:S02]  /*4b790*/  IMAD.MOV.U32 R0, RZ, RZ, R93 ;  /* 0x000000ffff007224 */ /* 0x002fc400078e005d */
        /* <DEDUP_REMOVED lines=14> */
[----:B------:R-:W-:Y:S04]  /*4b880*/  STL [R1+0x436c], R146 ;  /* 0x00436c9201007387 */ /* 0x000fe80000100800 */
[----:B------:R-:W4:Y:S04]  /*4b890*/  LDL.LU.64 R108, [R1+0x1258] ;  /* 0x00125800016c7983 */ /* 0x000f280000300a00 */
[----:B------:R-:W-:Y:S04]  /*4b8a0*/  STL [R1+0x4368], R147 ;  /* 0x0043689301007387 */ /* 0x000fe80000100800 */
[----:B------:R-:W-:Y:S04]  /*4b8b0*/  STL [R1+0x4374], R96 ;  /* 0x0043746001007387 */ /* 0x000fe80000100800 */
[----:B------:R-:W4:Y:S04]  /*4b8c0*/  LDL.LU.64 R92, [R1+0xf68] ;  /* 0x000f6800015c7983 */ /* 0x000f280000300a00 */
[----:B------:R-:W-:Y:S04]  /*4b8d0*/  STL [R1+0x4370], R97 ;  /* 0x0043706101007387 */ /* 0x000fe80000100800 */
[----:B------:R-:W4:Y:S04]  /*4b8e0*/  LDL.LU.64 R12, [R1+0xe78] ;  /* 0x000e7800010c7983 */ /* 0x000f280000300a00 */
[----:B--2---:R2:W-:Y:S01]  /*4b8f0*/  STL [R1+0x437c], R240 ;  /* 0x00437cf001007387 */ /* 0x0045e20000100800 */
[----:B-1----:R-:W-:-:S03]  /*4b900*/  IMAD.MOV.U32 R0, RZ, RZ, R241 ;  /* 0x000000ffff007224 */ /* 0x002fc600078e00f1 */
[----:B------:R-:W4:Y:S04]  /*4b910*/  LDL.LU.64 R60, [R1+0x8f8] ;  /* 0x0008f800013c7983 */ /* 0x000f280000300a00 */
[----:B---3--:R-:W-:Y:S04]  /*4b920*/  STL [R1+0x4384], R76 ;  /* 0x0043844c01007387 */ /* 0x008fe80000100800 */
[----:B------:R1:W-:Y:S04]  /*4b930*/  STL [R1+0x4378], R0 ;  /* 0x0043780001007387 */ /* 0x0003e80000100800 */
[----:B--2---:R-:W2:Y:S01]  /*4b940*/  LDL.LU.64 R240, [R1+0x38] ;  /* 0x0000380001f07983 */ /* 0x004ea20000300a00 */
[----:B-1----:R-:W-:-:S03]  /*4b950*/  IMAD.MOV.U32 R0, RZ, RZ, R77 ;  /* 0x000000ffff007224 */ /* 0x002fc600078e004d */
[----:B------:R-:W-:Y:S04]  /*4b960*/  STL [R1+0x438c], R124 ;  /* 0x00438c7c01007387 */ /* 0x000fe80000100800 */
[----:B------:R1:W-:Y:S04]  /*4b970*/  STL [R1+0x4380], R0 ;  /* 0x0043800001007387 */ /* 0x0003e80000100800 */
[----:B------:R-:W-:Y:S01]  /*4b980*/  STL [R1+0x4394], R44 ;  /* 0x0043942c01007387 */ /* 0x000fe20000100800 */
[----:B-1----:R-:W-:-:S05]  /*4b990*/  IMAD.MOV.U32 R0, RZ, RZ, R125 ;  /* 0x000000ffff007224 */ /* 0x002fca00078e007d */
[----:B------:R1:W-:Y:S02]  /*4b9a0*/  STL [R1+0x4388], R0 ;  /* 0x0043880001007387 */ /* 0x0003e40000100800 */
[----:B-1----:R-:W-:Y:S02]  /*4b9b0*/  IMAD.MOV.U32 R0, RZ, RZ, R45 ;  /* 0x000000ffff007224 */ /* 0x002fe400078e002d */
[----:B------:R-:W-:Y:S04]  /*4b9c0*/  STL [R1+0x439c], R238 ;  /* 0x00439cee01007387 */ /* 0x000fe80000100800 */
[----:B------:R1:W-:Y:S04]  /*4b9d0*/  STL [R1+0x4390], R0 ;  /* 0x0043900001007387 */ /* 0x0003e80000100800 */
[----:B----4-:R-:W-:Y:S01]  /*4b9e0*/  STL [R1+0x43a4], R28 ;  /* 0x0043a41c01007387 */ /* 0x010fe20000100800 */
[----:B-1----:R-:W-:-:S05]  /*4b9f0*/  IMAD.MOV.U32 R0, RZ, RZ, R239 ;  /* 0x000000ffff007224 */ /* 0x002fca00078e00ef */
[----:B------:R1:W-:Y:S04]  /*4ba00*/  STL [R1+0x4398], R0 ;  /* 0x0043980001007387 */ /* 0x0003e80000100800 */
[----:B------:R-:W3:Y:S01]  /*4ba10*/  LDL.LU.64 R238, [R1+0x1488] ;  /* 0x0014880001ee7983 */ /* 0x000ee20000300a00 */
[----:B-1----:R-:W-:-:S03]  /*4ba20*/  IMAD.MOV.U32 R0, RZ, RZ, R29 ;  /* 0x000000ffff007224 */ /* 0x002fc600078e001d */
[----:B------:R-:W-:Y:S04]  /*4ba30*/  STL [R1+0x43ac], R194 ;  /* 0x0043acc201007387 */ /* 0x000fe80000100800 */
[----:B------:R1:W-:Y:S04]  /*4ba40*/  STL [R1+0x43a0], R0 ;  /* 0x0043a00001007387 */ /* 0x0003e80000100800 */
[----:B------:R-:W-:Y:S04]  /*4ba50*/  STL [R1+0x43a8], R195 ;  /* 0x0043a8c301007387 */ /* 0x000fe80000100800 */
[----:B------:R-:W4:Y:S04]  /*4ba60*/  LDL.LU.64 R76, [R1+0x12a0] ;  /* 0x0012a000014c7983 */ /* 0x000f280000300a00 */
[----:B------:R-:W-:Y:S04]  /*4ba70*/  STL [R1+0x43b4], R106 ;  /* 0x0043b46a01007387 */ /* 0x000fe80000100800 */
[----:B------:R-:W4:Y:S04]  /*4ba80*/  LDL.LU.64 R124, [R1+0xfa0] ;  /* 0x000fa000017c7983 */ /* 0x000f280000300a00 */
[----:B------:R-:W-:Y:S04]  /*4ba90*/  STL [R1+0x43b0], R107 ;  /* 0x0043b06b01007387 */ /* 0x000fe80000100800 */
[----:B------:R-:W4:Y:S04]  /*4baa0*/  LDL.LU.64 R44, [R1+0xe98] ;  /* 0x000e9800012c7983 */ /* 0x000f280000300a00 */
[----:B------:R1:W-:Y:S02]  /*4bab0*/  STL [R1+0x43bc], R236 ;  /* 0x0043bcec01007387 */ /* 0x0003e40000100800 */
[----:B-1----:R-:W-:-:S02]  /*4bac0*/  IMAD.MOV.U32 R0, RZ, RZ, R237 ;  /* 0x000000ffff007224 */ /* 0x002fc400078e00ed */
[----:B------:R-:W4:Y:S04]  /*4bad0*/  LDL.LU.64 R28, [R1+0x928] ;  /* 0x00092800011c7983 */ /* 0x000f280000300a00 */
[----:B------:R-:W-:Y:S04]  /*4bae0*/  STL [R1+0x43c4], R108 ;  /* 0x0043c46c01007387 */ /* 0x000fe80000100800 */
[----:B------:R1:W-:Y:S04]  /*4baf0*/  STL [R1+0x43b8], R0 ;  /* 0x0043b80001007387 */ /* 0x0003e80000100800 */
[----:B------:R-:W4:Y:S01]  /*4bb00*/  LDL.LU.64 R236, [R1+0x78] ;  /* 0x0000780001ec7983 */ /* 0x000f220000300a00 */
        /* <DEDUP_REMOVED lines=9> */
[----:B------:R-:W4:Y:S01]  /*4bba0*/  LDL.LU.64 R12, [R1+0x14c8] ;  /* 0x0014c800010c7983 */ /* 0x000f220000300a00 */
[----:B-1----:R-:W-:-:S05]  /*4bbb0*/  IMAD.MOV.U32 R0, RZ, RZ, R61 ;  /* 0x000000ffff007224 */ /* 0x002fca00078e003d */
[----:B------:R1:W-:Y:S04]  /*4bbc0*/  STL [R1+0x43d8], R0 ;  /* 0x0043d80001007387 */ /* 0x0003e80000100800 */
[----:B--2---:R-:W-:Y:S01]  /*4bbd0*/  STL [R1+0x43e4], R240 ;  /* 0x0043e4f001007387 */ /* 0x004fe20000100800 */
[----:B-1----:R-:W-:-:S03]  /*4bbe0*/  IMAD.MOV.U32 R0, RZ, RZ, R241 ;  /* 0x000000ffff007224 */ /* 0x002fc600078e00f1 */
[----:B------:R-:W-:Y:S04]  /*4bbf0*/  STL [R1+0x43ec], R206 ;  /* 0x0043ecce01007387 */ /* 0x000fe80000100800 */
[----:B------:R1:W-:Y:S04]  /*4bc00*/  STL [R1+0x43e0], R0 ;  /* 0x0043e00001007387 */ /* 0x0003e80000100800 */
[----:B------:R-:W2:Y:S04]  /*4bc10*/  LDL.LU.64 R108, [R1+0x12e8] ;  /* 0x0012e800016c7983 */ /* 0x000ea80000300a00 */
[----:B------:R-:W-:Y:S04]  /*4bc20*/  STL [R1+0x43e8], R207 ;  /* 0x0043e8cf01007387 */ /* 0x000fe80000100800 */
[----:B------:R-:W-:Y:S04]  /*4bc30*/  STL [R1+0x43f4], R112 ;  /* 0x0043f47001007387 */ /* 0x000fe80000100800 */
[----:B------:R-:W2:Y:S04]  /*4bc40*/  LDL.LU.64 R92, [R1+0xfd0] ;  /* 0x000fd000015c7983 */ /* 0x000ea80000300a00 */
[----:B------:R-:W-:Y:S04]  /*4bc50*/  STL [R1+0x43f0], R113 ;  /* 0x0043f07101007387 */ /* 0x000fe80000100800 */
[----:B------:R-:W2:Y:S04]  /*4bc60*/  LDL.LU.64 R60, [R1+0xec0] ;  /* 0x000ec000013c7983 */ /* 0x000ea80000300a00 */
[----:B---3--:R3:W-:Y:S01]  /*4bc70*/  STL [R1+0x43fc], R238 ;  /* 0x0043fcee01007387 */ /* 0x0087e20000100800 */
[----:B-1----:R-:W-:-:S03]  /*4bc80*/  IMAD.MOV.U32 R0, RZ, RZ, R239 ;  /* 0x000000ffff007224 */ /* 0x002fc600078e00ef */
[----:B------:R-:W2:Y:S04]  /*4bc90*/  LDL.LU.64 R240, [R1+0x970] ;  /* 0x0009700001f07983 */ /* 0x000ea80000300a00 */
[----:B---3--:R-:W3:Y:S04]  /*4bca0*/  LDL.LU.64 R238, [R1+0x6c0] ;  /* 0x0006c00001ee7983 */ /* 0x008ee80000300a00 */
[----:B------:R1:W-:Y:S04]  /*4bcb0*/  STL [R1+0x43f8], R0 ;  /* 0x0043f80001007387 */ /* 0x0003e80000100800 */
[----:B----4-:R-:W-:Y:S01]  /*4bcc0*/  STL [R1+0x4404], R76 ;  /* 0x0044044c01007387 */ /* 0x010fe20000100800 */
        /* <DEDUP_REMOVED lines=21> */
[----:B------:R2:W-:Y:S01]  /*4be20*/  STL [R1+0x443c], R12 ;  /* 0x00443c0c01007387 */ /* 0x0005e20000100800 */
[----:B-1----:R-:W-:-:S03]  /*4be30*/  IMAD.MOV.U32 R0, RZ, RZ, R13 ;  /* 0x000000ffff007224 */ /* 0x002fc600078e000d */
[----:B------:R-:W4:Y:S04]  /*4be40*/  LDL.LU.64 R44, [R1+0xf00] ;  /* 0x000f0000012c7983 */ /* 0x000f280000300a00 */
[----:B------:R-:W4:Y:S04]  /*4be50*/  LDL.LU.64 R28, [R1+0xa48] ;  /* 0x000a4800011c7983 */ /* 0x000f280000300a00 */
[----:B------:R1:W-:Y:S04]  /*4be60*/  STL [R1+0x4438], R0 ;  /* 0x0044380001007387 */ /* 0x0003e80000100800 */
[----:B--2---:R-:W-:Y:S04]  /*4be70*/  STL [R1+0x4444], R108 ;  /* 0x0044446c01007387 */ /* 0x004fe80000100800 */
[----:B------:R-:W2:Y:S01]  /*4be80*/  LDL.LU.64 R12, [R1+0x6f8] ;  /* 0x0006f800010c7983 */ /* 0x000ea20000300a00 */
        /* <DEDUP_REMOVED lines=9> */
[----:B---3--:R-:W-:Y:S01]  /*4bf20*/  STL [R1+0x4464], R238 ;  /* 0x004464ee01007387 */ /* 0x008fe20000100800 */
[----:B-1----:R-:W-:-:S05]  /*4bf30*/  IMAD.MOV.U32 R0, RZ, RZ, R241 ;  /* 0x000000ffff007224 */ /* 0x002fca00078e00f1 */
[----:B------:R1:W-:Y:S04]  /*4bf40*/  STL [R1+0x4458], R0 ;  /* 0x0044580001007387 */ /* 0x0003e80000100800 */
[----:B------:R-:W3:Y:S01]  /*4bf50*/  LDL.LU.64 R60, [R1+0x15b0] ;  /* 0x0015b000013c7983 */ /* 0x000ee20000300a00 */
[----:B-1----:R-:W-:-:S03]  /*4bf60*/  IMAD.MOV.U32 R0, RZ, RZ, R239 ;  /* 0x000000ffff007224 */ /* 0x002fc600078e00ef */
[----:B------:R-:W-:Y:S04]  /*4bf70*/  STL [R1+0x446c], R230 ;  /* 0x00446ce601007387 */ /* 0x000fe80000100800 */
[----:B------:R4:W-:Y:S04]  /*4bf80*/  STL [R1+0x4460], R0 ;  /* 0x0044600001007387 */ /* 0x0009e80000100800 */
[----:B------:R-:W3:Y:S04]  /*4bf90*/  LDL.LU.64 R240, [R1+0x1388] ;  /* 0x0013880001f07983 */ /* 0x000ee80000300a00 */
[----:B------:R-:W-:Y:S04]  /*4bfa0*/  STL [R1+0x4468], R231 ;  /* 0x004468e701007387 */ /* 0x000fe80000100800 */
[----:B------:R-:W-:Y:S04]  /*4bfb0*/  STL [R1+0x4474], R144 ;  /* 0x0044749001007387 */ /* 0x000fe80000100800 */
[----:B------:R-:W-:Y:S04]  /*4bfc0*/  STL [R1+0x4470], R145 ;  /* 0x0044709101007387 */ /* 0x000fe80000100800 */
[----:B------:R-:W3:Y:S01]  /*4bfd0*/  LDL.LU.64 R238, [R1+0x1240] ;  /* 0x0012400001ee7983 */ /* 0x000ee20000300a00 */
[----:B----4-:R-:W-:-:S03]  /*4bfe0*/  IMAD.MOV.U32 R0, RZ, RZ, R77 ;  /* 0x000000ffff007224 */ /* 0x010fc600078e004d */
[----:B------:R1:W-:Y:S04]  /*4bff0*/  STL [R1+0x447c], R76 ;  /* 0x00447c4c01007387 */ /* 0x0003e80000100800 */
[----:B------:R-:W4:Y:S04]  /*4c000*/  LDL.LU.64 R108, [R1+0xf48] ;  /* 0x000f4800016c7983 */ /* 0x000f280000300a00 */
[----:B------:R1:W-:Y:S04]  /*4c010*/  STL [R1+0x4478], R0 ;  /* 0x0044780001007387 */ /* 0x0003e80000100800 */
[----:B------:R1:W-:Y:S04]  /*4c020*/  STL [R1+0x4484], R124 ;  /* 0x0044847c01007387 */ /* 0x0003e80000100800 */
[----:B-1----:R-:W4:Y:S01]  /*4c030*/  LDL.LU.64 R76, [R1+0xb28] ;  /* 0x000b2800014c7983 */ /* 0x002f220000300a00 */
[----:B------:R-:W-:-:S03]  /*4c040*/  IMAD.MOV.U32 R0, RZ, RZ, R125 ;  /* 0x000000ffff007224 */ /* 0x000fc600078e007d */
[----:B------:R-:W4:Y:S04]  /*4c050*/  LDL.LU.64 R124, [R1+0x8f0] ;  /* 0x0008f000017c7983 */ /* 0x000f280000300a00 */
[----:B------:R1:W-:Y:S04]  /*4c060*/  STL [R1+0x4480], R0 ;  /* 0x0044800001007387 */ /* 0x0003e80000100800 */
[----:B------:R1:W-:Y:S02]  /*4c070*/  STL [R1+0x448c], R236 ;  /* 0x00448cec01007387 */ /* 0x0003e40000100800 */
[----:B-1----:R-:W-:-:S02]  /*4c080*/  IMAD.MOV.U32 R0, RZ, RZ, R237 ;  /* 0x000000ffff007224 */ /* 0x002fc400078e00ed */
[----:B------:R-:W4:Y:S04]  /*4c090*/  LDL.LU.64 R236, [R1+0x30] ;  /* 0x0000300001ec7983 */ /* 0x000f280000300a00 */
[----:B------:R1:W-:Y:S02]  /*4c0a0*/  STL [R1+0x4488], R0 ;  /* 0x0044880001007387 */ /* 0x0003e40000100800 */
[----:B-1----:R-:W-:Y:S02]  /*4c0b0*/  IMAD.MOV.U32 R0, RZ, RZ, R45 ;  /* 0x000000ffff007224 */ /* 0x002fe400078e002d */
[----:B------:R-:W-:Y:S04]  /*4c0c0*/  STL [R1+0x4494], R44 ;  /* 0x0044942c01007387 */ /* 0x000fe80000100800 */
[----:B------:R-:W-:Y:S04]  /*4c0d0*/  STL [R1+0x449c], R28 ;  /* 0x00449c1c01007387 */ /* 0x000fe80000100800 */
[----:B------:R1:W-:Y:S02]  /*4c0e0*/  STL [R1+0x4490], R0 ;  /* 0x0044900001007387 */ /* 0x0003e40000100800 */
[----:B-1----:R-:W-:-:S02]  /*4c0f0*/  IMAD.MOV.U32 R0, RZ, RZ, R29 ;  /* 0x000000ffff007224 */ /* 0x002fc400078e001d */
[----:B--2---:R-:W-:Y:S04]  /*4c100*/  STL [R1+0x44a4], R12 ;  /* 0x0044a40c01007387 */ /* 0x004fe80000100800 */
[----:B------:R1:W-:Y:S04]  /*4c110*/  STL [R1+0x4498], R0 ;  /* 0x0044980001007387 */ /* 0x0003e80000100800 */
[----:B------:R-:W2:Y:S01]  /*4c120*/  LDL.LU.64 R44, [R1+0x1680] ;  /* 0x00168000012c7983 */ /* 0x000ea20000300a00 */
        /* <DEDUP_REMOVED lines=8> */
[----:B---3--:R3:W-:Y:S01]  /*4c1b0*/  STL [R1+0x44bc], R60 ;  /* 0x0044bc3c01007387 */ /* 0x0087e20000100800 */
[----:B-1----:R-:W-:-:S03]  /*4c1c0*/  IMAD.MOV.U32 R0, RZ, RZ, R61 ;  /* 0x000000ffff007224 */ /* 0x002fc600078e003d */
[----:B------:R-:W2:Y:S04]  /*4c1d0*/  LDL.LU.64 R92, [R1+0xf90] ;  /* 0x000f9000015c7983 */ /* 0x000ea80000300a00 */
[----:B------:R-:W-:Y:S04]  /*4c1e0*/  STL [R1+0x44c4], R240 ;  /* 0x0044c4f001007387 */ /* 0x000fe80000100800 */
[----:B------:R1:W-:Y:S04]  /*4c1f0*/  STL [R1+0x44b8], R0 ;  /* 0x0044b80001007387 */ /* 0x0003e80000100800 */
[----:B---3--:R-:W3:Y:S01]  /*4c200*/  LDL.LU.64 R60, [R1+0xc08] ;  /* 0x000c0800013c7983 */ /* 0x008ee20000300a00 */
[----:B-1----:R-:W-:-:S03]  /*4c210*/  IMAD.MOV.U32 R0, RZ, RZ, R241 ;  /* 0x000000ffff007224 */ /* 0x002fc600078e00f1 */
[----:B------:R-:W3:Y:S04]  /*4c220*/  LDL.LU.64 R240, [R1+0x920] ;  /* 0x0009200001f07983 */ /* 0x000ee80000300a00 */
[----:B------:R1:W-:Y:S04]  /*4c230*/  STL [R1+0x44c0], R0 ;  /* 0x0044c00001007387 */ /* 0x0003e80000100800 */
[----:B------:R1:W-:Y:S02]  /*4c240*/  STL [R1+0x44cc], R238 ;  /* 0x0044ccee01007387 */ /* 0x0003e40000100800 */
[----:B-1----:R-:W-:-:S02]  /*4c250*/  IMAD.MOV.U32 R0, RZ, RZ, R239 ;  /* 0x000000ffff007224 */ /* 0x002fc400078e00ef */
[----:B------:R-:W3:Y:S04]  /*4c260*/  LDL.LU.64 R238, [R1+0x70] ;  /* 0x0000700001ee7983 */ /* 0x000ee80000300a00 */
[----:B------:R1:W-:Y:S04]  /*4c270*/  STL [R1+0x44c8], R0 ;  /* 0x0044c80001007387 */ /* 0x0003e80000100800 */
[----:B----4-:R-:W-:Y:S01]  /*4c280*/  STL [R1+0x44d4], R108 ;  /* 0x0044d46c01007387 */ /* 0x010fe20000100800 */
[----:B-1----:R-:W-:-:S03]  /*4c290*/  IMAD.MOV.U32 R0, RZ, RZ, R109 ;  /* 0x000000ffff007224 */ /* 0x002fc600078e006d */
[----:B------:R-:W-:Y:S04]  /*4c2a0*/  STL [R1+0x44dc], R76 ;  /* 0x0044dc4c01007387 */ /* 0x000fe80000100800 */
[----:B------:R1:W-:Y:S04]  /*4c2b0*/  STL [R1+0x44d0], R0 ;  /* 0x0044d00001007387 */ /* 0x0003e80000100800 */
[----:B------:R-:W-:Y:S01]  /*4c2c0*/  STL [R1+0x44e4], R124 ;  /* 0x0044e47c01007387 */ /* 0x000fe20000100800 */
[----:B-1----:R-:W-:-:S05]  /*4c2d0*/  IMAD.MOV.U32 R0, RZ, RZ, R77 ;  /* 0x000000ffff007224 */ /* 0x002fca00078e004d */
[----:B------:R1:W-:Y:S04]  /*4c2e0*/  STL [R1+0x44d8], R0 ;  /* 0x0044d80001007387 */ /* 0x0003e80000100800 */
[----:B------:R-:W4:Y:S01]  /*4c2f0*/  LDL.LU.64 R76, [R1+0x16a8] ;  /* 0x0016a800014c7983 */ /* 0x000f220000300a00 */
[----:B-1----:R-:W-:-:S03]  /*4c300*/  IMAD.MOV.U32 R0, RZ, RZ, R125 ;  /* 0x000000ffff007224 */ /* 0x002fc600078e007d */
[----:B------:R-:W-:Y:S04]  /*4c310*/  STL [R1+0x44ec], R236 ;  /* 0x0044ecec01007387 */ /* 0x000fe80000100800 */
[----:B------:R1:W-:Y:S02]  /*4c320*/  STL [R1+0x44e0], R0 ;  /* 0x0044e00001007387 */ /* 0x0003e40000100800 */
[----:B-1----:R-:W-:Y:S02]  /*4c330*/  IMAD.MOV.U32 R0, RZ, RZ, R237 ;  /* 0x000000ffff007224 */ /* 0x002fe400078e00ed */
[----:B------:R-:W4:Y:S04]  /*4c340*/  LDL.LU.64 R236, [R1+0x1460] ;  /* 0x0014600001ec7983 */ /* 0x000f280000300a00 */
[----:B------:R1:W-:Y:S04]  /*4c350*/  STL [R1+0x44e8], R0 ;  /* 0x0044e80001007387 */ /* 0x0003e80000100800 */
[----:B------:R-:W-:Y:S04]  /*4c360*/  STL [R1+0x44f4], R202 ;  /* 0x0044f4ca01007387 */ /* 0x000fe80000100800 */
[----:B------:R-:W-:Y:S04]  /*4c370*/  STL [R1+0x44f0], R203 ;  /* 0x0044f0cb01007387 */ /* 0x000fe80000100800 */
[----:B------:R-:W4:Y:S04]  /*4c380*/  LDL.LU.64 R164, [R1+0x12d0] ;  /* 0x0012d00001a47983 */ /* 0x000f280000300a00 */
[----:B--2---:R2:W-:Y:S01]  /*4c390*/  STL [R1+0x44fc], R44 ;  /* 0x0044fc2c01007387 */ /* 0x0045e20000100800 */
[----:B-1----:R-:W-:-:S03]  /*4c3a0*/  IMAD.MOV.U32 R0, RZ, RZ, R45 ;  /* 0x000000ffff007224 */ /* 0x002fc600078e002d */
[----:B------:R-:W4:Y:S04]  /*4c3b0*/  LDL.LU.64 R124, [R1+0xfc0] ;  /* 0x000fc000017c7983 */ /* 0x000f280000300a00 */
[----:B------:R1:W-:Y:S04]  /*4c3c0*/  STL [R1+0x44f8], R0 ;  /* 0x0044f80001007387 */ /* 0x0003e80000100800 */
[----:B------:R2:W-:Y:S04]  /*4c3d0*/  STL [R1+0x4504], R28 ;  /* 0x0045041c01007387 */ /* 0x0005e80000100800 */
[----:B--2---:R-:W2:Y:S01]  /*4c3e0*/  LDL.LU.64 R44, [R1+0xeb8] ;  /* 0x000eb800012c7983 */ /* 0x004ea20000300a00 */
[----:B-1----:R-:W-:-:S03]  /*4c3f0*/  IMAD.MOV.U32 R0, RZ, RZ, R29 ;  /* 0x000000ffff007224 */ /* 0x002fc600078e001d */
[----:B------:R-:W-:Y:S04]  /*4c400*/  STL [R1+0x450c], R12 ;  /* 0x00450c0c01007387 */ /* 0x000fe80000100800 */
[----:B------:R1:W-:Y:S04]  /*4c410*/  STL [R1+0x4500], R0 ;  /* 0x0045000001007387 */ /* 0x0003e80000100800 */
[----:B------:R-:W2:Y:S01]  /*4c420*/  LDL.LU.64 R28, [R1+0x958] ;  /* 0x00095800011c7983 */ /* 0x000ea20000300a00 */
[----:B-1----:R-:W-:-:S03]  /*4c430*/  IMAD.MOV.U32 R0, RZ, RZ, R13 ;  /* 0x000000ffff007224 */ /* 0x002fc600078e000d */
[----:B------:R-:W-:Y:S04]  /*4c440*/  STL [R1+0x4514], R92 ;  /* 0x0045145c01007387 */ /* 0x000fe80000100800 */
[----:B------:R1:W-:Y:S04]  /*4c450*/  STL [R1+0x4508], R0 ;  /* 0x0045080001007387 */ /* 0x0003e80000100800 */
[----:B------:R-:W2:Y:S01]  /*4c460*/  LDL.LU.64 R12, [R1+0x690] ;  /* 0x00069000010c7983 */ /* 0x000ea20000300a00 */
[----:B-1----:R-:W-:-:S03]  /*4c470*/  IMAD.MOV.U32 R0, RZ, RZ, R93 ;  /* 0x000000ffff007224 */ /* 0x002fc600078e005d */
[----:B---3--:R-:W-:Y:S04]  /*4c480*/  STL [R1+0x451c], R60 ;  /* 0x00451c3c01007387 */ /* 0x008fe80000100800 */
[----:B------:R1:W-:Y:S04]  /*4c490*/  STL [R1+0x4510], R0 ;  /* 0x0045100001007387 */ /* 0x0003e80000100800 */
[----:B------:R-:W-:Y:S01]  /*4c4a0*/  STL [R1+0x4524], R240 ;  /* 0x004524f001007387 */ /* 0x000fe20000100800 */
[----:B-1----:R-:W-:-:S05]  /*4c4b0*/  IMAD.MOV.U32 R0, RZ, RZ, R61 ;  /* 0x000000ffff007224 */ /* 0x002fca00078e003d */
[----:B------:R1:W-:Y:S04]  /*4c4c0*/  STL [R1+0x4518], R0 ;  /* 0x0045180001007387 */ /* 0x0003e80000100800 */
        /* <DEDUP_REMOVED lines=8> */
[----:B------:R-:W3:Y:S04]  /*4c550*/  LDL.LU.64 R240, [R1+0x1300] ;  /* 0x0013000001f07983 */ /* 0x000ee80000300a00 */
[----:B------:R-:W-:Y:S04]  /*4c560*/  STL [R1+0x4530], R215 ;  /* 0x004530d701007387 */ /* 0x000fe80000100800 */
[----:B----4-:R-:W-:Y:S01]  /*4c570*/  STL [R1+0x453c], R76 ;  /* 0x00453c4c01007387 */ /* 0x010fe20000100800 */
[----:B-1----:R-:W-:-:S03]  /*4c580*/  IMAD.MOV.U32 R0, RZ, RZ, R77 ;  /* 0x000000ffff007224 */ /* 0x002fc600078e004d */
[----:B------:R-:W4:Y:S04]  /*4c590*/  LDL.LU.64 R238, [R1+0xff8] ;  /* 0x000ff80001ee7983 */ /* 0x000f280000300a00 */
[----:B------:R-:W4:Y:S04]  /*4c5a0*/  LDL.LU.64 R92, [R1+0xef8] ;  /* 0x000ef800015c7983 */ /* 0x000f280000300a00 */
[----:B------:R1:W-:Y:S04]  /*4c5b0*/  STL [R1+0x4538], R0 ;  /* 0x0045380001007387 */ /* 0x0003e80000100800 */
[----:B------:R1:W-:Y:S02]  /*4c5c0*/  STL [R1+0x4544], R236 ;  /* 0x004544ec01007387 */ /* 0x0003e40000100800 */
[----:B-1----:R-:W-:-:S02]  /*4c5d0*/  IMAD.MOV.U32 R0, RZ, RZ, R237 ;  /* 0x000000ffff007224 */ /* 0x002fc400078e00ed */
[----:B------:R-:W4:Y:S04]  /*4c5e0*/  LDL.LU.64 R76, [R1+0xa40] ;  /* 0x000a4000014c7983 */ /* 0x000f280000300a00 */
[----:B------:R1:W-:Y:S04]  /*4c5f0*/  STL [R1+0x4540], R0 ;  /* 0x0045400001007387 */ /* 0x0003e80000100800 */
[----:B------:R-:W-:Y:S04]  /*4c600*/  STL [R1+0x454c], R164 ;  /* 0x00454ca401007387 */ /* 0x000fe80000100800 */
[----:B------:R-:W4:Y:S01]  /*4c610*/  LDL.LU.64 R236, [R1+0x6b8] ;  /* 0x0006b80001ec7983 */ /* 0x000f220000300a00 */
[----:B-1----:R-:W-:-:S03]  /*4c620*/  IMAD.MOV.U32 R0, RZ, RZ, R165 ;  /* 0x000000ffff007224 */ /* 0x002fc600078e00a5 */
[----:B------:R-:W-:Y:S04]  /*4c630*/  STL [R1+0x4554], R124 ;  /* 0x0045547c01007387 */ /* 0x000fe80000100800 */
[----:B------:R1:W-:Y:S02]  /*4c640*/  STL [R1+0x4548], R0 ;  /* 0x0045480001007387 */ /* 0x0003e40000100800 */
[----:B-1----:R-:W-:Y:S02]  /*4c650*/  IMAD.MOV.U32 R0, RZ, RZ, R125 ;  /* 0x000000ffff007224 */ /* 0x002fe400078e007d */
[----:B--2---:R-:W-:Y:S04]  /*4c660*/  STL [R1+0x455c], R44 ;  /* 0x00455c2c01007387 */ /* 0x004fe80000100800 */
[----:B------:R1:W-:Y:S04]  /*4c670*/  STL [R1+0x4550], R0 ;  /* 0x0045500001007387 */ /* 0x0003e80000100800 */
[----:B------:R-:W2:Y:S01]  /*4c680*/  LDL.LU.64 R124, [R1+0x17a8] ;  /* 0x0017a800017c7983 */ /* 0x000ea20000300a00 */
[----:B-1----:R-:W-:-:S05]  /*4c690*/  IMAD.MOV.U32 R0, RZ, RZ, R45 ;  /* 0x000000ffff007224 */ /* 0x002fca00078e002d */
[----:B------:R1:W-:Y:S04]  /*4c6a0*/  STL [R1+0x4558], R0 ;  /* 0x0045580001007387 */ /* 0x0003e80000100800 */
[----:B------:R-:W-:Y:S04]  /*4c6b0*/  STL [R1+0x4564], R28 ;  /* 0x0045641c01007387 */ /* 0x000fe80000100800 */
[----:B------:R-:W2:Y:S01]  /*4c6c0*/  LDL.LU.64 R44, [R1+0x14e0] ;  /* 0x0014e000012c7983 */ /* 0x000ea20000300a00 */
[----:B-1----:R-:W-:-:S05]  /*4c6d0*/  IMAD.MOV.U32 R0, RZ, RZ, R29 ;  /* 0x000000ffff007224 */ /* 0x002fca00078e001d */
[----:B------:R1:W-:Y:S02]  /*4c6e0*/  STL [R1+0x4560], R0 ;  /* 0x0045600001007387 */ /* 0x0003e40000100800 */
[----:B-1----:R-:W-:Y:S02]  /*4c6f0*/  IMAD.MOV.U32 R0, RZ, RZ, R13 ;  /* 0x000000ffff007224 */ /* 0x002fe400078e000d */
[----:B------:R-:W-:Y:S04]  /*4c700*/  STL [R1+0x456c], R12 ;  /* 0x00456c0c01007387 */ /* 0x000fe80000100800 */
[----:B------:R-:W-:Y:S04]  /*4c710*/  STL [R1+0x4574], R226 ;  /* 0x004574e201007387 */ /* 0x000fe80000100800 */
[----:B------:R3:W-:Y:S04]  /*4c720*/  STL [R1+0x4568], R0 ;  /* 0x0045680001007387 */ /* 0x0007e80000100800 */
[----:B------:R-:W2:Y:S04]  /*4c730*/  LDL.LU.64 R28, [R1+0x1360] ;  /* 0x00136000011c7983 */ /* 0x000ea80000300a00 */
[----:B------:R-:W-:Y:S01]  /*4c740*/  STL [R1+0x4570], R227 ;  /* 0x004570e301007387 */ /* 0x000fe20000100800 */
[----:B---3--:R-:W-:-:S03]  /*4c750*/  IMAD.MOV.U32 R0, RZ, RZ, R61 ;  /* 0x000000ffff007224 */ /* 0x008fc600078e003d */
[----:B------:R-:W-:Y:S04]  /*4c760*/  STL [R1+0x457c], R60 ;  /* 0x00457c3c01007387 */ /* 0x000fe80000100800 */
[----:B------:R-:W3:Y:S04]  /*4c770*/  LDL.LU.64 R12, [R1+0x1230] ;  /* 0x00123000010c7983 */ /* 0x000ee80000300a00 */
[----:B------:R1:W-:Y:S04]  /*4c780*/  STL [R1+0x4578], R0 ;  /* 0x0045780001007387 */ /* 0x0003e80000100800 */
[----:B------:R-:W-:Y:S01]  /*4c790*/  STL [R1+0x4584], R108 ;  /* 0x0045846c01007387 */ /* 0x000fe20000100800 */
[----:B-1----:R-:W-:-:S03]  /*4c7a0*/  IMAD.MOV.U32 R0, RZ, RZ, R109 ;  /* 0x000000ffff007224 */ /* 0x002fc600078e006d */
[----:B------:R-:W3:Y:S04]  /*4c7b0*/  LDL.LU.64 R60, [R1+0xf40] ;  /* 0x000f4000013c7983 */ /* 0x000ee80000300a00 */
[----:B------:R-:W-:Y:S04]  /*4c7c0*/  STL [R1+0x458c], R240 ;  /* 0x00458cf001007387 */ /* 0x000fe80000100800 */
[----:B------:R1:W-:Y:S02]  /*4c7d0*/  STL [R1+0x4580], R0 ;  /* 0x0045800001007387 */ /* 0x0003e40000100800 */
[----:B-1----:R-:W-:-:S02]  /*4c7e0*/  IMAD.MOV.U32 R0, RZ, RZ, R241 ;  /* 0x000000ffff007224 */ /* 0x002fc400078e00f1 */
[----:B------:R-:W3:Y:S04]  /*4c7f0*/  LDL.LU.64 R240, [R1+0xb20] ;  /* 0x000b200001f07983 */ /* 0x000ee80000300a00 */
[----:B------:R1:W-:Y:S04]  /*4c800*/  STL [R1+0x4588], R0 ;  /* 0x0045880001007387 */ /* 0x0003e80000100800 */
[----:B----4-:R4:W-:Y:S01]  /*4c810*/  STL [R1+0x4594], R238 ;  /* 0x004594ee01007387 */ /* 0x0109e20000100800 */
[----:B-1----:R-:W-:-:S03]  /*4c820*/  IMAD.MOV.U32 R0, RZ, RZ, R239 ;  /* 0x000000ffff007224 */ /* 0x002fc600078e00ef */
[----:B------:R-:W-:Y:S04]  /*4c830*/  STL [R1+0x459c], R92 ;  /* 0x00459c5c01007387 */ /* 0x000fe80000100800 */
[----:B------:R1:W-:Y:S04]  /*4c840*/  STL [R1+0x4590], R0 ;  /* 0x0045900001007387 */ /* 0x0003e80000100800 */
[----:B----4-:R-:W4:Y:S01]  /*4c850*/  LDL.LU.64 R238, [R1+0x6e8] ;  /* 0x0006e80001ee7983 */ /* 0x010f220000300a00 */
[----:B-1----:R-:W-:-:S03]  /*4c860*/  IMAD.MOV.U32 R0, RZ, RZ, R93 ;  /* 0x000000ffff007224 */ /* 0x002fc600078e005d */
[----:B------:R-:W-:Y:S04]  /*4c870*/  STL [R1+0x45a4], R76 ;  /* 0x0045a44c01007387 */ /* 0x000fe80000100800 */
[----:B------:R1:W-:Y:S02]  /*4c880*/  STL [R1+0x4598], R0 ;  /* 0x0045980001007387 */ /* 0x0003e40000100800 */
[----:B-1----:R-:W-:Y:S02]  /*4c890*/  IMAD.MOV.U32 R0, RZ, RZ, R77 ;  /* 0x000000ffff007224 */ /* 0x002fe400078e004d */
[----:B------:R-:W-:Y:S04]  /*4c8a0*/  STL [R1+0x45ac], R236 ;  /* 0x0045acec01007387 */ /* 0x000fe80000100800 */
[----:B------:R1:W-:Y:S04]  /*4c8b0*/  STL [R1+0x45a0], R0 ;  /* 0x0045a00001007387 */ /* 0x0003e80000100800 */
[----:B------:R-:W-:Y:S01]  /*4c8c0*/  STL [R1+0x45b4], R232 ;  /* 0x0045b4e801007387 */ /* 0x000fe20000100800 */
[----:B-1----:R-:W-:-:S05]  /*4c8d0*/  IMAD.MOV.U32 R0, RZ, RZ, R237 ;  /* 0x000000ffff007224 */ /* 0x002fca00078e00ed */
[----:B------:R1:W-:Y:S04]  /*4c8e0*/  STL [R1+0x45a8], R0 ;  /* 0x0045a80001007387 */ /* 0x0003e80000100800 */
[----:B------:R-:W4:Y:S04]  /*4c8f0*/  LDL.LU.64 R156, [R1+0x17c0] ;  /* 0x0017c000019c7983 */ /* 0x000f280000300a00 */
[----:B------:R-:W-:Y:S04]  /*4c900*/  STL [R1+0x45b0], R233 ;  /* 0x0045b0e901007387 */ /* 0x000fe80000100800 */
[----:B------:R-:W4:Y:S04]  /*4c910*/  LDL.LU.64 R140, [R1+0x1598] ;  /* 0x00159800018c7983 */ /* 0x000f280000300a00 */
[----:B--2---:R-:W-:Y:S04]  /*4c920*/  STL [R1+0x45bc], R124 ;  /* 0x0045bc7c01007387 */ /* 0x004fe80000100800 */
        /* <DEDUP_REMOVED lines=8> */
[----:B------:R-:W-:Y:S01]  /*4c9b0*/  STL [R1+0x45cc], R28 ;  /* 0x0045cc1c01007387 */ /* 0x000fe20000100800 */
[----:B-1----:R-:W-:-:S03]  /*4c9c0*/  IMAD.MOV.U32 R0, RZ, RZ, R29 ;  /* 0x000000ffff007224 */ /* 0x002fc600078e001d */
[----:B------:R-:W2:Y:S04]  /*4c9d0*/  LDL.LU.64 R92, [R1+0xbc8] ;  /* 0x000bc800015c7983 */ /* 0x000ea80000300a00 */
[----:B------:R-:W2:Y:S04]  /*4c9e0*/  LDL.LU.64 R76, [R1+0x918] ;  /* 0x00091800014c7983 */ /* 0x000ea80000300a00 */
[----:B------:R3:W-:Y:S02]  /*4c9f0*/  STL [R1+0x45c8], R0 ;  /* 0x0045c80001007387 */ /* 0x0007e40000100800 */
[----:B---3--:R-:W-:-:S02]  /*4ca00*/  IMAD.MOV.U32 R0, RZ, RZ, R13 ;  /* 0x000000ffff007224 */ /* 0x008fc400078e000d */
[----:B------:R-:W-:Y:S04]  /*4ca10*/  STL [R1+0x45d4], R12 ;  /* 0x0045d40c01007387 */ /* 0x000fe80000100800 */
[----:B------:R-:W-:Y:S04]  /*4ca20*/  STL [R1+0x45dc], R60 ;  /* 0x0045dc3c01007387 */ /* 0x000fe80000100800 */
[----:B------:R1:W-:Y:S04]  /*4ca30*/  STL [R1+0x45d0], R0 ;  /* 0x0045d00001007387 */ /* 0x0003e80000100800 */
[----:B------:R-:W3:Y:S04]  /*4ca40*/  LDL.LU.64 R124, [R1+0x17d8] ;  /* 0x0017d800017c7983 */ /* 0x000ee80000300a00 */
[----:B------:R-:W3:Y:S01]  /*4ca50*/  LDL.LU.64 R44, [R1+0x15c0] ;  /* 0x0015c000012c7983 */ /* 0x000ee20000300a00 */
[----:B-1----:R-:W-:-:S05]  /*4ca60*/  IMAD.MOV.U32 R0, RZ, RZ, R61 ;  /* 0x000000ffff007224 */ /* 0x002fca00078e003d */
[----:B------:R1:W-:Y:S04]  /*4ca70*/  STL [R1+0x45d8], R0 ;  /* 0x0045d80001007387 */ /* 0x0003e80000100800 */
[----:B------:R-:W-:Y:S01]  /*4ca80*/  STL [R1+0x45e4], R240 ;  /* 0x0045e4f001007387 */ /* 0x000fe20000100800 */
[----:B-1----:R-:W-:-:S03]  /*4ca90*/  IMAD.MOV.U32 R0, RZ, RZ, R241 ;  /* 0x000000ffff007224 */ /* 0x002fc600078e00f1 */
[----:B------:R-:W3:Y:S04]  /*4caa0*/  LDL.LU.64 R28, [R1+0x1450] ;  /* 0x00145000011c7983 */ /* 0x000ee80000300a00 */
[----:B------:R-:W3:Y:S04]  /*4cab0*/  LDL.LU.64 R12, [R1+0x12c0] ;  /* 0x0012c000010c7983 */ /* 0x000ee80000300a00 */
[----:B------:R4:W-:Y:S02]  /*4cac0*/  STL [R1+0x45e0], R0 ;  /* 0x0045e00001007387 */ /* 0x0009e40000100800 */
[----:B----4-:R-:W-:-:S02]  /*4cad0*/  IMAD.MOV.U32 R0, RZ, RZ, R239 ;  /* 0x000000ffff007224 */ /* 0x010fc400078e00ef */
[----:B------:R1:W-:Y:S04]  /*4cae0*/  STL [R1+0x45ec], R238 ;  /* 0x0045ecee01007387 */ /* 0x0003e80000100800 */
[----:B------:R-:W4:Y:S04]  /*4caf0*/  LDL.LU.64 R60, [R1+0xfb8] ;  /* 0x000fb800013c7983 */ /* 0x000f280000300a00 */
[----:B------:R-:W4:Y:S04]  /*4cb00*/  LDL.LU.64 R240, [R1+0xc00] ;  /* 0x000c000001f07983 */ /* 0x000f280000300a00 */
[----:B------:R1:W-:Y:S04]  /*4cb10*/  STL [R1+0x45e8], R0 ;  /* 0x0045e80001007387 */ /* 0x0003e80000100800 */
[----:B------:R-:W-:Y:S04]  /*4cb20*/  STL [R1+0x45f4], R242 ;  /* 0x0045f4f201007387 */ /* 0x000fe80000100800 */
[----:B------:R-:W-:Y:S04]  /*4cb30*/  STL [R1+0x45f0], R243 ;  /* 0x0045f0f301007387 */ /* 0x000fe80000100800 */
[----:B-1----:R-:W4:Y:S01]  /*4cb40*/  LDL.LU.64 R238, [R1+0x950] ;  /* 0x0009500001ee7983 */ /* 0x002f220000300a00 */
[----:B------:R-:W-:-:S03]  /*4cb50*/  IMAD.MOV.U32 R0, RZ, RZ, R157 ;  /* 0x000000ffff007224 */ /* 0x000fc600078e009d */
[----:B------:R-:W-:Y:S04]  /*4cb60*/  STL [R1+0x45fc], R156 ;  /* 0x0045fc9c01007387 */ /* 0x000fe80000100800 */
[----:B------:R-:W-:Y:S04]  /*4cb70*/  STL [R1+0x4604], R140 ;  /* 0x0046048c01007387 */ /* 0x000fe80000100800 */
[----:B------:R1:W-:Y:S02]  /*4cb80*/  STL [R1+0x45f8], R0 ;  /* 0x0045f80001007387 */ /* 0x0003e40000100800 */
[----:B-1----:R-:W-:-:S02]  /*4cb90*/  IMAD.MOV.U32 R0, RZ, RZ, R141 ;  /* 0x000000ffff007224 */ /* 0x002fc400078e008d */
[----:B--2---:R-:W-:Y:S04]  /*4cba0*/  STL [R1+0x460c], R236 ;  /* 0x00460cec01007387 */ /* 0x004fe80000100800 */
[----:B------:R1:W-:Y:S02]  /*4cbb0*/  STL [R1+0x4600], R0 ;  /* 0x0046000001007387 */ /* 0x0003e40000100800 */
[----:B-1----:R-:W-:Y:S02]  /*4cbc0*/  IMAD.MOV.U32 R0, RZ, RZ, R237 ;  /* 0x000000ffff007224 */ /* 0x002fe400078e00ed */
[----:B------:R-:W2:Y:S04]  /*4cbd0*/  LDL.LU.64 R236, [R1+0x28] ;  /* 0x0000280001ec7983 */ /* 0x000ea80000300a00 */
[----:B------:R1:W-:Y:S04]  /*4cbe0*/  STL [R1+0x4608], R0 ;  /* 0x0046080001007387 */ /* 0x0003e80000100800 */
[----:B------:R-:W-:Y:S01]  /*4cbf0*/  STL [R1+0x4614], R164 ;  /* 0x004614a401007387 */ /* 0x000fe20000100800 */
        /* <DEDUP_REMOVED lines=13> */
[----:B---3--:R-:W-:-:S03]  /*4ccd0*/  IMAD.MOV.U32 R0, RZ, RZ, R125 ;  /* 0x000000ffff007224 */ /* 0x008fc600078e007d */
[----:B------:R-:W-:Y:S04]  /*4cce0*/  STL [R1+0x463c], R124 ;  /* 0x00463c7c01007387 */ /* 0x000fe80000100800 */
[----:B------:R-:W-:Y:S04]  /*4ccf0*/  STL [R1+0x4644], R44 ;  /* 0x0046442c01007387 */ /* 0x000fe80000100800 */
[----:B------:R1:W-:Y:S02]  /*4cd00*/  STL [R1+0x4638], R0 ;  /* 0x0046380001007387 */ /* 0x0003e40000100800 */
[----:B-1----:R-:W-:-:S02]  /*4cd10*/  IMAD.MOV.U32 R0, RZ, RZ, R45 ;  /* 0x000000ffff007224 */ /* 0x002fc400078e002d */
[----:B------:R-:W-:Y:S04]  /*4cd20*/  STL [R1+0x464c], R28 ;  /* 0x00464c1c01007387 */ /* 0x000fe80000100800 */
[----:B------:R1:W-:Y:S04]  /*4cd30*/  STL [R1+0x4640], R0 ;  /* 0x0046400001007387 */ /* 0x0003e80000100800 */
[----:B------:R-:W-:Y:S01]  /*4cd40*/  STL [R1+0x4654], R12 ;  /* 0x0046540c01007387 */ /* 0x000fe20000100800 */
[----:B-1----:R-:W-:-:S05]  /*4cd50*/  IMAD.MOV.U32 R0, RZ, RZ, R29 ;  /* 0x000000ffff007224 */ /* 0x002fca00078e001d */
[----:B------:R1:W-:Y:S04]  /*4cd60*/  STL [R1+0x4648], R0 ;  /* 0x0046480001007387 */ /* 0x0003e80000100800 */
[----:B----4-:R-:W-:Y:S01]  /*4cd70*/  STL [R1+0x465c], R60 ;  /* 0x00465c3c01007387 */ /* 0x010fe20000100800 */
[----:B-1----:R-:W-:-:S05]  /*4cd80*/  IMAD.MOV.U32 R0, RZ, RZ, R13 ;  /* 0x000000ffff007224 */ /* 0x002fca00078e000d */
[----:B------:R1:W-:Y:S04]  /*4cd90*/  STL [R1+0x4650], R0 ;  /* 0x0046500001007387 */ /* 0x0003e80000100800 */
[----:B------:R-:W-:Y:S01]  /*4cda0*/  STL [R1+0x4664], R240 ;  /* 0x004664f001007387 */ /* 0x000fe20000100800 */
[----:B-1----:R-:W-:Y:S02]  /*4cdb0*/  IMAD.MOV.U32 R0, RZ, RZ, R61 ;  /* 0x000000ffff007224 */ /* 0x002fe400078e003d */
[----:B------:R-:W-:-:S03]  /*4cdc0*/  IMAD.MOV.U32 R2, RZ, RZ, R239 ;  /* 0x000000ffff027224 */ /* 0x000fc600078e00ef */
[----:B------:R1:W-:Y:S04]  /*4cdd0*/  STL [R1+0x4658], R0 ;  /* 0x0046580001007387 */ /* 0x0003e80000100800 */
[----:B------:R-:W-:Y:S01]  /*4cde0*/  STL [R1+0x466c], R238 ;  /* 0x00466cee01007387 */ /* 0x000fe20000100800 */
[----:B-1----:R-:W-:-:S05]  /*4cdf0*/  IMAD.MOV.U32 R0, RZ, RZ, R241 ;  /* 0x000000ffff007224 */ /* 0x002fca00078e00f1 */
[----:B------:R-:W-:Y:S04]  /*4ce00*/  STL [R1+0x4660], R0 ;  /* 0x0046600001007387 */ /* 0x000fe80000100800 */
[----:B------:R-:W-:Y:S01]  /*4ce10*/  STL [R1+0x4668], R2 ;  /* 0x0046680201007387 */ /* 0x000fe20000100800 */
[----:B--2---:R-:W-:-:S03]  /*4ce20*/  IMAD.MOV.U32 R5, RZ, RZ, R237 ;  /* 0x000000ffff057224 */ /* 0x004fc600078e00ed */
[----:B------:R-:W-:Y:S04]  /*4ce30*/  STL [R1+0x4674], R236 ;  /* 0x004674ec01007387 */ /* 0x000fe80000100800 */
[----:B------:R-:W-:Y:S04]  /*4ce40*/  STL [R1+0x4670], R5 ;  /* 0x0046700501007387 */ /* 0x000fe80000100800 */
[----:B------:R-:W2:Y:S04]  /*4ce50*/  LDL.LU.64 R6, [R1+0x18a0] ;  /* 0x0018a00001067983 */ /* 0x000ea80000300a00 */
[----:B------:R-:W3:Y:S04]  /*4ce60*/  LDL.LU.64 R8, [R1+0x1690] ;  /* 0x0016900001087983 */ /* 0x000ee80000300a00 */
[----:B--2---:R1:W-:Y:S04]  /*4ce70*/  STL.64 [R1+0x3b68], R6 ;  /* 0x003b680601007387 */ /* 0x0043e80000100a00 */
[----:B-1----:R-:W2:Y:S04]  /*4ce80*/  LDL.LU.64 R6, [R1+0x1480] ;  /* 0x0014800001067983 */ /* 0x002ea80000300a00 */
[----:B---3--:R1:W-:Y:S04]  /*4ce90*/  STL.64 [R1+0x3a48], R8 ;  /* 0x003a480801007387 */ /* 0x0083e80000100a00 */
[----:B-1----:R-:W3:Y:S04]  /*4cea0*/  LDL.LU.64 R8, [R1+0x12f8] ;  /* 0x0012f80001087983 */ /* 0x002ee80000300a00 */
        /* <DEDUP_REMOVED lines=526> */
[----:B---3--:R-:W-:Y:S04]  /*4ef90*/  STL.64 [R1+0x3348], R8 ;  /* 0x0033480801007387 */ /* 0x008fe80000100a00 */
[----:B------:R-:W-:Y:S04]  /*4efa0*/  STL.64 [R1+0x3340], R158 ;  /* 0x0033409e01007387 */ /* 0x000fe80000100a00 */
[----:B--2---:R1:W-:Y:S04]  /*4efb0*/  STL.64 [R1+0x33e0], R6 ;  /* 0x0033e00601007387 */ /* 0x0043e80000100a00 */
[----:B-1----:R-:W2:Y:S04]  /*4efc0*/  LDL.LU.64 R6, [R1+0x13f0] ;  /* 0x0013f00001067983 */ /* 0x002ea80000300a00 */
[----:B------:R-:W-:Y:S04]  /*4efd0*/  STL.64 [R1+0x3338], R142 ;  /* 0x0033388e01007387 */ /* 0x000fe80000100a00 */
[----:B--2---:R1:W-:Y:S04]  /*4efe0*/  STL.64 [R1+0x33d8], R6 ;  /* 0x0033d80601007387 */ /* 0x0043e80000100a00 */
[----:B-1----:R-:W2:Y:S04]  /*4eff0*/  LDL.LU.64 R6, [R1+0x13f8] ;  /* 0x0013f80001067983 */ /* 0x002ea80000300a00 */
[----:B------:R-:W-:Y:S04]  /*4f000*/  STL.64 [R1+0x3330], R126 ;  /* 0x0033307e01007387 */ /* 0x000fe80000100a00 */
[----:B--2---:R1:W-:Y:S04]  /*4f010*/  STL.64 [R1+0x33d0], R6 ;  /* 0x0033d00601007387 */ /* 0x0043e80000100a00 */
[----:B------:R-:W2:Y:S04]  /*4f020*/  LDL.LU.64 R8, [R1+0x1438] ;  /* 0x0014380001087983 */ /* 0x000ea80000300a00 */
        /* <DEDUP_REMOVED lines=13> */
[----:B--2---:R-:W-:Y:S04]  /*4f100*/  STL.64 [R1+0x3398], R8 ;  /* 0x0033980801007387 */ /* 0x004fe80000100a00 */
[----:B------:R-:W-:Y:S04]  /*4f110*/  STL.64 [R1+0x3368], R110 ;  /* 0x0033686e01007387 */ /* 0x000fe80000100a00 */
[----:B---3--:R1:W-:Y:S04]  /*4f120*/  STL.64 [R1+0x3390], R6 ;  /* 0x0033900601007387 */ /* 0x0083e80000100a00 */
[----:B------:R2:W-:Y:S04]  /*4f130*/  STL.64 [R1+0x3360], R94 ;  /* 0x0033605e01007387 */ /* 0x0005e80000100a00 */
[----:B------:R2:W-:Y:S04]  /*4f140*/  STL.64 [R1+0x3358], R78 ;  /* 0x0033584e01007387 */ /* 0x0005e80000100a00 */
[----:B------:R2:W-:Y:S04]  /*4f150*/  STL.64 [R1+0x3350], R62 ;  /* 0x0033503e01007387 */ /* 0x0005e80000100a00 */
[----:B------:R2:W-:Y:S04]  /*4f160*/  STL.64 [R1+0x3380], R46 ;  /* 0x0033802e01007387 */ /* 0x0005e80000100a00 */
[----:B------:R2:W-:Y:S04]  /*4f170*/  STL.64 [R1+0x3378], R30 ;  /* 0x0033781e01007387 */ /* 0x0005e80000100a00 */
[----:B------:R2:W-:Y:S04]  /*4f180*/  STL.64 [R1+0x3370], R14 ;  /* 0x0033700e01007387 */ /* 0x0005e80000100a00 */
[----:B------:R2:W-:Y:S04]  /*4f190*/  STL.64 [R1+0x3388], R160 ;  /* 0x003388a001007387 */ /* 0x0005e80000100a00 */
        /* <DEDUP_REMOVED lines=1999> */
[----:B------:R-:W3:Y:S03]  /*56e90*/  S2R R247, SR_TID.X ;  /* 0x0000000000f77919 */ /* 0x000ee60000002100 */
        /* <DEDUP_REMOVED lines=29> */
[----:B---3--:R-:W-:-:S03]  /*57070*/  LOP3.LUT R3, R247, 0x7, RZ, 0xc0, !PT ;  /* 0x00000007f7037812 */ /* 0x008fc600078ec0ff */
[----:B------:R2:W-:Y:S01]  /*57080*/  STL [R1+0x1cac], RZ ;  /* 0x001cacff01007387 */ /* 0x0005e20000100800 */
[----:B------:R-:W-:-:S03]  /*57090*/  SHF.R.S32.HI R4, RZ, 0x1f, R246 ;  /* 0x0000001fff047819 */ /* 0x000fc600000114f6 */
[----:B------:R2:W-:Y:S01]  /*570a0*/  STL [R1+0x1c80], RZ ;  /* 0x001c80ff01007387 */ /* 0x0005e20000100800 */
[----:B------:R-:W-:-:S03]  /*570b0*/  LOP3.LUT R0, R247, 0x3, RZ, 0xc0, !PT ;  /* 0x00000003f7007812 */ /* 0x000fc600078ec0ff */
[----:B------:R2:W-:Y:S01]  /*570c0*/  STL [R1+0x1c84], RZ ;  /* 0x001c84ff01007387 */ /* 0x0005e20000100800 */
[----:B------:R-:W-:-:S03]  /*570d0*/  LOP3.LUT R252, R247, 0x1c, RZ, 0xc0, !PT ;  /* 0x0000001cf7fc7812 */ /* 0x000fc600078ec0ff */
[----:B------:R2:W-:Y:S01]  /*570e0*/  STL [R1+0x1c88], RZ ;  /* 0x001c88ff01007387 */ /* 0x0005e20000100800 */
[----:B------:R-:W-:-:S03]  /*570f0*/  LEA.HI R4, R4, R246, RZ, 0x5 ;  /* 0x000000f604047211 */ /* 0x000fc600078f28ff */
[----:B------:R2:W-:Y:S01]  /*57100*/  STL [R1+0x1c8c], RZ ;  /* 0x001c8cff01007387 */ /* 0x0005e20000100800 */
[----:B------:R-:W-:-:S03]  /*57110*/  IMAD.SHL.U32 R2, R247, 0x2, RZ ;  /* 0x00000002f7027824 */ /* 0x000fc600078e00ff */
[----:B------:R2:W-:Y:S01]  /*57120*/  STL [R1+0x1c40], RZ ;  /* 0x001c40ff01007387 */ /* 0x0005e20000100800 */
[----:B------:R-:W-:-:S03]  /*57130*/  IMAD R3, R3, 0x90, RZ ;  /* 0x0000009003037824 */ /* 0x000fc600078e02ff */
[----:B------:R2:W-:Y:S01]  /*57140*/  STL [R1+0x1c44], RZ ;  /* 0x001c44ff01007387 */ /* 0x0005e20000100800 */
[----:B------:R-:W-:-:S03]  /*57150*/  IMAD R252, R0, 0x220, R252 ;  /* 0x0000022000fc7824 */ /* 0x000fc600078e02fc */
[----:B------:R2:W-:Y:S01]  /*57160*/  STL [R1+0x1c48], RZ ;  /* 0x001c48ff01007387 */ /* 0x0005e20000100800 */
[----:B------:R-:W-:-:S03]  /*57170*/  SHF.R.S32.HI R4, RZ, 0x5, R4 ;  /* 0x00000005ff047819 */ /* 0x000fc60000011404 */
[----:B------:R2:W-:Y:S04]  /*57180*/  STL [R1+0x1c4c], RZ ;  /* 0x001c4cff01007387 */ /* 0x0005e80000100800 */
[----:B------:R2:W-:Y:S01]  /*57190*/  STL [R1+0x1c10], RZ ;  /* 0x001c10ff01007387 */ /* 0x0005e20000100800 */
[----:B------:R-:W-:-:S03]  /*571a0*/  LOP3.LUT R3, R3, 0x30, R2, 0x78, !PT ;  /* 0x0000003003037812 */ /* 0x000fc600078e7802 */
[----:B------:R2:W-:Y:S04]  /*571b0*/  STL [R1+0x1c14], RZ ;  /* 0x001c14ff01007387 */ /* 0x0005e80000100800 */
[----:B------:R2:W-:Y:S01]  /*571c0*/  STL [R1+0x1c18], RZ ;  /* 0x001c18ff01007387 */ /* 0x0005e20000100800 */
[----:B------:R-:W-:-:S03]  /*571d0*/  LOP3.LUT R5, R252, 0x20, RZ, 0x3c, !PT ;  /* 0x00000020fc057812 */ /* 0x000fc600078e3cff */
[----:B------:R2:W-:Y:S01]  /*571e0*/  STL [R1+0x1c1c], RZ ;  /* 0x001c1cff01007387 */ /* 0x0005e20000100800 */
[----:B-1----:R-:W-:-:S03]  /*571f0*/  LOP3.LUT R7, R252, 0x40, RZ, 0x3c, !PT ;  /* 0x00000040fc077812 */ /* 0x002fc600078e3cff */
[----:B------:R2:W-:Y:S01]  /*57200*/  STL [R1+0x1be0], RZ ;  /* 0x001be0ff01007387 */ /* 0x0005e20000100800 */
[----:B------:R-:W-:-:S03]  /*57210*/  VIADD R5, R4, 0xfffffffe ;  /* 0xfffffffe04057836 */ /* 0x000fc60000000000 */
[----:B------:R2:W-:Y:S01]  /*57220*/  STL [R1+0x1be4], RZ ;  /* 0x001be4ff01007387 */ /* 0x0005e20000100800 */
[----:B------:R-:W-:-:S03]  /*57230*/  LOP3.LUT R4, R3, 0x40, RZ, 0x3c, !PT ;  /* 0x0000004003047812 */ /* 0x000fc600078e3cff */
[----:B------:R2:W-:Y:S04]  /*57240*/  STL [R1+0x1be8], RZ ;  /* 0x001be8ff01007387 */ /* 0x0005e80000100800 */
[----:B------:R2:W-:Y:S04]  /*57250*/  STL [R1+0x1bec], RZ ;  /* 0x001becff01007387 */ /* 0x0005e80000100800 */
[----:B------:R2:W-:Y:S04]  /*57260*/  STL [R1+0x1bb0], RZ ;  /* 0x001bb0ff01007387 */ /* 0x0005e80000100800 */
[----:B------:R2:W-:Y:S04]  /*57270*/  STL [R1+0x1bb4], RZ ;  /* 0x001bb4ff01007387 */ /* 0x0005e80000100800 */
[----:B------:R2:W-:Y:S04]  /*57280*/  STL [R1+0x1bb8], RZ ;  /* 0x001bb8ff01007387 */ /* 0x0005e80000100800 */
[----:B------:R2:W-:Y:S04]  /*57290*/  STL [R1+0x1bbc], RZ ;  /* 0x001bbcff01007387 */ /* 0x0005e80000100800 */
[----:B------:R2:W-:Y:S04]  /*572a0*/  STL [R1+0x46a0], R7 ;  /* 0x0046a00701007387 */ /* 0x0005e80000100800 */
[----:B------:R2:W-:Y:S01]  /*572b0*/  STL [R1+0x4684], R4 ;  /* 0x0046840401007387 */ /* 0x0005e20000100800 */
[----:B------:R-:W-:-:S02]  /*572c0*/  SHF.R.S32.HI R0, RZ, 0x1f, R234 ;  /* 0x0000001fff007819 */ /* 0x000fc400000114ea */
[----:B------:R-:W-:Y:S02]  /*572d0*/  SHF.R.S32.HI R2, RZ, 0x1f, R235 ;  /* 0x0000001fff027819 */ /* 0x000fe400000114eb */
[----:B------:R-:W-:Y:S02]  /*572e0*/  SHF.L.U64.HI R0, R234, 0x2, R0 ;  /* 0x00000002ea007819 */ /* 0x000fe40000010200 */
[----:B------:R-:W-:Y:S02]  /*572f0*/  SHF.L.U64.HI R2, R235, 0x2, R2 ;  /* 0x00000002eb027819 */ /* 0x000fe40000010202 */
[----:B------:R-:W-:Y:S01]  /*57300*/  LOP3.LUT R6, R252, 0x60, RZ, 0x3c, !PT ;  /* 0x00000060fc067812 */ /* 0x000fe200078e3cff */
[----:B------:R-:W-:Y:S01]  /*57310*/  UMOV UR5, 0x1 ;  /* 0x0000000100057882 */ /* 0x000fe20000000000 */
[----:B--2---:R-:W-:-:S05]  /*57320*/  UMOV UR6, 0xffffffff ;  /* 0xffffffff00067882 */ /* 0x004fca0000000000 */
.L_x_1:
[----:B------:R-:W-:-:S04]  /*57330*/  DEPBAR.LE SB0, 0x2 ;  /* 0x000080800000791a */ /* 0x000fc80000000000 */
[----:B------:R-:W-:Y:S01]  /*57340*/  STL [R1+0x4f44], R0 ;  /* 0x004f440001007387 */ /* 0x000fe20000100800 */
[----:B------:R-:W-:Y:S01]  /*57350*/  UIADD3 UR6, UPT, UPT, UR6, 0x1, URZ ;  /* 0x0000000106067890 */ /* 0x000fe2000fffe0ff */
[----:B-----5:R-:W-:Y:S02]  /*57360*/  LOP3.LUT R4, R252, 0x20, RZ, 0x3c, !PT ;  /* 0x00000020fc047812 */ /* 0x020fe400078e3cff */
[----:B------:R-:W-:Y:S01]  /*57370*/  STL [R1+0x4f40], R2 ;  /* 0x004f400201007387 */ /* 0x000fe20000100800 */
[----:B------:R-:W-:-:S03]  /*57380*/  UISETP.GT.AND UP0, UPT, UR6, 0x1, UPT ;  /* 0x000000010600788c */ /* 0x000fc6000bf04270 */
[----:B------:R-:W2:Y:S01]  /*57390*/  LDL.LU.64 R16, [R1+0xaf0] ;  /* 0x000af00001107983 */ /* 0x000ea20000300a00 */
[----:B------:R-:W-:-:S03]  /*573a0*/  USEL UR6, UR6, URZ, !UP0 ;  /* 0x000000ff06067287 */ /* 0x000fc6000c000000 */
[----:B------:R-:W2:Y:S01]  /*573b0*/  LDL.LU.64 R18, [R1+0xaf8] ;  /* 0x000af80001127983 */ /* 0x000ea20000300a00 */
[----:B------:R-:W-:Y:S02]  /*573c0*/  ULEA UR7, UR6, UR4, 0xe ;  /* 0x0000000406077291 */ /* 0x000fe4000f8e70ff */
[----:B------:R-:W-:Y:S01]  /*573d0*/  ULEA UR8, UR6, UR4, 0x10 ;  /* 0x0000000406087291 */ /* 0x000fe2000f8e80ff */
[----:B------:R-:W-:Y:S06]  /*573e0*/  BAR.SYNC.DEFER_BLOCKING 0x0 ;  /* 0x0000000000007b1d */ /* 0x000fec0000010000 */
[----:B------:R-:W3:Y:S04]  /*573f0*/  LDL.LU.64 R12, [R1+0xac0] ;  /* 0x000ac000010c7983 */ /* 0x000ee80000300a00 */
[----:B------:R-:W3:Y:S04]  /*57400*/  LDL.LU.64 R14, [R1+0xac8] ;  /* 0x000ac800010e7983 */ /* 0x000ee80000300a00 */
[----:B------:R-:W4:Y:S04]  /*57410*/  LDL.LU.64 R8, [R1+0xaa0] ;  /* 0x000aa00001087983 */ /* 0x000f280000300a00 */
[----:B------:R-:W4:Y:S04]  /*57420*/  LDL.LU.64 R10, [R1+0xaa8] ;  /* 0x000aa800010a7983 */ /* 0x000f280000300a00 */
[----:B------:R-:W4:Y:S04]  /*57430*/  LDL.LU.64 R32, [R1+0xa70] ;  /* 0x000a700001207983 */ /* 0x000f280000300a00 */
[----:B------:R-:W-:Y:S04]  /*57440*/  LDS R241, [R4+UR7+0x20000] ;  /* 0x0200000704f17984 */ /* 0x000fe80008000800 */
[----:B------:R1:W-:Y:S04]  /*57450*/  LDS R243, [R4+UR7+0x20800] ;  /* 0x0208000704f37984 */ /* 0x0003e80008000800 */
[----:B------:R-:W4:Y:S04]  /*57460*/  LDL.LU.64 R34, [R1+0xa78] ;  /* 0x000a780001227983 */ /* 0x000f280000300a00 */
[----:B-1----:R-:W4:Y:S04]  /*57470*/  LDL.LU.64 R4, [R1+0xa50] ;  /* 0x000a500001047983 */ /* 0x002f280000300a00 */
[----:B------:R-:W4:Y:S04]  /*57480*/  LDL.LU.64 R6, [R1+0xa58] ;  /* 0x000a580001067983 */ /* 0x000f280000300a00 */
[----:B------:R-:W1:Y:S04]  /*57490*/  LDSM.16.M88.4 R236, [R3+UR8] ;  /* 0x0000000803ec783b */ /* 0x000e680008000200 */
[----:B------:R-:W1:Y:S04]  /*574a0*/  LDSM.16.M88.4 R232, [R3+UR8+0x400] ;  /* 0x0004000803e8783b */ /* 0x000e680008000200 */
[----:B------:R-:W1:Y:S04]  /*574b0*/  LDSM.16.M88.4 R228, [R3+UR8+0x800] ;  /* 0x0008000803e4783b */ /* 0x000e680008000200 */
[----:B------:R-:W-:Y:S04]  /*574c0*/  LDS R240, [R252+UR7+0x20000] ;  /* 0x02000007fcf07984 */ /* 0x000fe80008000800 */
[----:B------:R-:W-:Y:S04]  /*574d0*/  LDS R242, [R252+UR7+0x20800] ;  /* 0x02080007fcf27984 */ /* 0x000fe80008000800 */
[----:B------:R-:W1:Y:S04]  /*574e0*/  LDSM.16.M88.4 R224, [R3+UR8+0xc00] ;  /* 0x000c000803e0783b */ /* 0x000e680008000200 */
        /* <DEDUP_REMOVED lines=8> */
[----:B------:R-:W4:Y:S04]  /*57570*/  LDL.LU.64 R28, [R1+0xa20] ;  /* 0x000a2000011c7983 */ /* 0x000f280000300a00 */
[----:B------:R-:W4:Y:S04]  /*57580*/  LDL.LU.64 R30, [R1+0xa28] ;  /* 0x000a2800011e7983 */ /* 0x000f280000300a00 */
[----:B-1----:R1:W-:Y:S04]  /*57590*/  STL [R1+0x6f24], R238 ;  /* 0x006f24ee01007387 */ /* 0x0023e80000100800 */
[----:B------:R1:W-:Y:S04]  /*575a0*/  STL [R1+0x6f20], R239 ;  /* 0x006f20ef01007387 */ /* 0x0003e80000100800 */
        /* <DEDUP_REMOVED lines=43> */
[----:B------:R-:W1:Y:S01]  /*57860*/  LDSM.16.M88.4 R104, [R3+UR8+0x8400] ;  /* 0x008400080368783b */ /* 0x000e620008000200 */
[C---:B--2---:R-:W-:Y:S03]  /*57870*/  HMMA.1688.F32.TF32 R16, R240.reuse, R236, R16 ;  /* 0x000000ecf010723c */ /* 0x044fe60000081010 */
[----:B------:R-:W2:Y:S04]  /*57880*/  LDSM.16.M88.4 R100, [R3+UR8+0x8800] ;  /* 0x008800080364783b */ /* 0x000ea80008000200 */
[----:B------:R-:W2:Y:S04]  /*57890*/  LDSM.16.M88.4 R96, [R3+UR8+0x8c00] ;  /* 0x008c00080360783b */ /* 0x000ea80008000200 */
[----:B------:R-:W2:Y:S04]  /*578a0*/  LDSM.16.M88.4 R92, [R3+UR8+0x9000] ;  /* 0x00900008035c783b */ /* 0x000ea80008000200 */
[----:B------:R-:W2:Y:S01]  /*578b0*/  LDSM.16.M88.4 R88, [R3+UR8+0x9400] ;  /* 0x009400080358783b */ /* 0x000ea20008000200 */
[C---:B---3--:R-:W-:Y:S03]  /*578c0*/  HMMA.1688.F32.TF32 R12, R240.reuse, R232, R12 ;  /* 0x000000e8f00c723c */ /* 0x048fe6000008100c */
[----:B------:R-:W3:Y:S04]  /*578d0*/  LDSM.16.M88.4 R84, [R3+UR8+0x9800] ;  /* 0x009800080354783b */ /* 0x000ee80008000200 */
[----:B------:R-:W2:Y:S01]  /*578e0*/  LDSM.16.M88.4 R80, [R3+UR8+0x9c00] ;  /* 0x009c00080350783b */ /* 0x000ea20008000200 */
[----:B----4-:R-:W-:Y:S03]  /*578f0*/  HMMA.1688.F32.TF32 R8, R240, R228, R8 ;  /* 0x000000e4f008723c */ /* 0x010fe60000081008 */
[----:B------:R4:W-:Y:S04]  /*57900*/  STL.64 [R1+0x1d50], R16 ;  /* 0x001d501001007387 */ /* 0x0009e80000100a00 */
[----:B------:R2:W-:Y:S04]  /*57910*/  STL.64 [R1+0x1d58], R18 ;  /* 0x001d581201007387 */ /* 0x0005e80000100a00 */
[----:B------:R-:W3:Y:S01]  /*57920*/  LDSM.16.M88.4 R76, [R3+UR8+0xa000] ;  /* 0x00a00008034c783b */ /* 0x000ee20008000200 */
[----:B-1----:R-:W-:-:S03]  /*57930*/  IMAD.MOV.U32 R238, RZ, RZ, R14 ;  /* 0x000000ffffee7224 */ /* 0x002fc600078e000e */
[----:B------:R1:W-:Y:S01]  /*57940*/  STL.64 [R1+0x1d30], R12 ;  /* 0x001d300c01007387 */ /* 0x0003e20000100a00 */
[----:B------:R-:W-:Y:S03]  /*57950*/  HMMA.1688.F32.TF32 R32, R240, R224, R32 ;  /* 0x000000e0f020723c */ /* 0x000fe60000081020 */
[----:B------:R-:W3:Y:S01]  /*57960*/  LDL.LU.64 R24, [R1+0x9f0] ;  /* 0x0009f00001187983 */ /* 0x000ee20000300a00 */
[----:B------:R-:W-:-:S03]  /*57970*/  IMAD.MOV.U32 R239, RZ, RZ, R15 ;  /* 0x000000ffffef7224 */ /* 0x000fc600078e000f */
[----:B------:R-:W3:Y:S01]  /*57980*/  LDL.LU.64 R26, [R1+0x9f8] ;  /* 0x0009f800011a7983 */ /* 0x000ee20000300a00 */
[----:B------:R-:W-:Y:S03]  /*57990*/  HMMA.1688.F32.TF32 R4, R240, R220, R4 ;  /* 0x000000dcf004723c */ /* 0x000fe60000081004 */
[----:B------:R-:W3:Y:S04]  /*579a0*/  LDL.LU.64 R20, [R1+0x9c0] ;  /* 0x0009c00001147983 */ /* 0x000ee80000300a00 */
[----:B------:R-:W3:Y:S04]  /*579b0*/  LDL.LU.64 R22, [R1+0x9c8] ;  /* 0x0009c80001167983 */ /* 0x000ee80000300a00 */
[----:B----4-:R-:W4:Y:S04]  /*579c0*/  LDL.LU.64 R16, [R1+0x9a0] ;  /* 0x0009a00001107983 */ /* 0x010f280000300a00 */
[----:B--2---:R-:W4:Y:S01]  /*579d0*/  LDL.LU.64 R18, [R1+0x9a8] ;  /* 0x0009a80001127983 */ /* 0x004f220000300a00 */
[----:B------:R-:W-:-:S03]  /*579e0*/  IMAD.MOV.U32 R230, RZ, RZ, R11 ;  /* 0x000000ffffe67224 */ /* 0x000fc600078e000b */
[----:B------:R-:W-:Y:S04]  /*579f0*/  STL.64 [R1+0x7410], R238 ;  /* 0x007410ee01007387 */ /* 0x000fe80000100a00 */
[----:B------:R-:W-:Y:S04]  /*57a00*/  STL.64 [R1+0x7408], R236 ;  /* 0x007408ec01007387 */ /* 0x000fe80000100a00 */
[----:B------:R2:W-:Y:S04]  /*57a10*/  STL.64 [R1+0x1d00], R8 ;  /* 0x001d000801007387 */ /* 0x0005e80000100a00 */
[----:B------:R2:W-:Y:S04]  /*57a20*/  STL [R1+0x1d08], R10 ;  /* 0x001d080a01007387 */ /* 0x0005e80000100800 */
[----:B-1----:R-:W4:Y:S04]  /*57a30*/  LDL.LU.64 R12, [R1+0x990] ;  /* 0x00099000010c7983 */ /* 0x002f280000300a00 */
[----:B------:R-:W4:Y:S04]  /*57a40*/  LDL.LU.64 R14, [R1+0x998] ;  /* 0x00099800010e7983 */ /* 0x000f280000300a00 */
[----:B--2---:R-:W2:Y:S04]  /*57a50*/  LDL.LU.64 R8, [R1+0x980] ;  /* 0x0009800001087983 */ /* 0x004ea80000300a00 */
[----:B------:R-:W2:Y:S04]  /*57a60*/  LDL.LU.64 R10, [R1+0x988] ;  /* 0x00098800010a7983 */ /* 0x000ea80000300a00 */
[----:B------:R1:W-:Y:S01]  /*57a70*/  STL [R1+0x6f10], R230 ;  /* 0x006f10e601007387 */ /* 0x0003e20000100800 */
[----:B------:R-:W-:-:S03]  /*57a80*/  IMAD.MOV.U32 R234, RZ, RZ, R6 ;  /* 0x000000ffffea7224 */ /* 0x000fc600078e0006 */
[----:B------:R-:W-:Y:S01]  /*57a90*/  STL.64 [R1+0x1ce0], R32 ;  /* 0x001ce02001007387 */ /* 0x000fe20000100a00 */
[----:B------:R-:W-:-:S03]  /*57aa0*/  IMAD.MOV.U32 R235, RZ, RZ, R7 ;  /* 0x000000ffffeb7224 */ /* 0x000fc600078e0007 */
[----:B------:R-:W-:Y:S01]  /*57ab0*/  STL.64 [R1+0x1ce8], R34 ;  /* 0x001ce82201007387 */ /* 0x000fe20000100a00 */
[----:B-1----:R-:W-:-:S03]  /*57ac0*/  IMAD.MOV.U32 R230, RZ, RZ, R5 ;  /* 0x000000ffffe67224 */ /* 0x002fc600078e0005 */
[----:B------:R1:W-:Y:S01]  /*57ad0*/  STL [R1+0x1cc0], R4 ;  /* 0x001cc00401007387 */ /* 0x0003e20000100800 */
[----:B------:R-:W-:Y:S03]  /*57ae0*/  HMMA.1688.F32.TF32 R28, R240, R216, R28 ;  /* 0x000000d8f01c723c */ /* 0x000fe6000008101c */
[----:B------:R-:W2:Y:S04]  /*57af0*/  LDSM.16.M88.4 R72, [R3+UR8+0xa400] ;  /* 0x00a400080348783b */ /* 0x000ea80008000200 */
[----:B------:R-:W2:Y:S04]  /*57b00*/  LDSM.16.M88.4 R68, [R3+UR8+0xa800] ;  /* 0x00a800080344783b */ /* 0x000ea80008000200 */
[----:B-1----:R-:W2:Y:S04]  /*57b10*/  LDL.LU.64 R4, [R1+0x960] ;  /* 0x0009600001047983 */ /* 0x002ea80000300a00 */
[----:B------:R-:W2:Y:S04]  /*57b20*/  LDL.LU.64 R6, [R1+0x968] ;  /* 0x0009680001067983 */ /* 0x000ea80000300a00 */
[----:B------:R-:W-:Y:S01]  /*57b30*/  STL.64 [R1+0x7420], R234 ;  /* 0x007420ea01007387 */ /* 0x000fe20000100a00 */
[----:B------:R-:W-:-:S02]  /*57b40*/  IMAD.MOV.U32 R226, RZ, RZ, R30 ;  /* 0x000000ffffe27224 */ /* 0x000fc400078e001e */
[----:B------:R-:W-:Y:S01]  /*57b50*/  IMAD.MOV.U32 R231, RZ, RZ, R28 ;  /* 0x000000ffffe77224 */ /* 0x000fe200078e001c */
[----:B------:R-:W-:Y:S04]  /*57b60*/  STL.64 [R1+0x7418], R232 ;  /* 0x007418e801007387 */ /* 0x000fe80000100a00 */
[----:B------:R-:W-:Y:S04]  /*57b70*/  STL [R1+0x6f68], R230 ;  /* 0x006f68e601007387 */ /* 0x000fe80000100800 */
[----:B------:R-:W-:Y:S04]  /*57b80*/  STL [R1+0x1cb4], R29 ;  /* 0x001cb41d01007387 */ /* 0x000fe80000100800 */
[----:B------:R-:W-:Y:S04]  /*57b90*/  STL [R1+0x6fa4], R226 ;  /* 0x006fa4e201007387 */ /* 0x000fe80000100800 */
[----:B------:R-:W-:Y:S01]  /*57ba0*/  STL [R1+0x6fa0], R231 ;  /* 0x006fa0e701007387 */ /* 0x000fe20000100800 */
[----:B------:R-:W-:-:S03]  /*57bb0*/  IMAD.MOV.U32 R227, RZ, RZ, R31 ;  /* 0x000000ffffe37224 */ /* 0x000fc600078e001f */
[----:B------:R-:W1:Y:S04]  /*57bc0*/  LDSM.16.M88.4 R64, [R3+UR8+0xac00] ;  /* 0x00ac00080340783b */ /* 0x000e680008000200 */
[----:B------:R-:W1:Y:S04]  /*57bd0*/  LDSM.16.M88.4 R60, [R3+UR8+0xb000] ;  /* 0x00b00008033c783b */ /* 0x000e680008000200 */
[----:B------:R-:W1:Y:S04]  /*57be0*/  LDSM.16.M88.4 R56, [R3+UR8+0xb400] ;  /* 0x00b400080338783b */ /* 0x000e680008000200 */
[----:B------:R-:W1:Y:S04]  /*57bf0*/  LDSM.16.M88.4 R52, [R3+UR8+0xb800] ;  /* 0x00b800080334783b */ /* 0x000e680008000200 */
[----:B------:R-:W1:Y:S04]  /*57c00*/  LDSM.16.M88.4 R48, [R3+UR8+0xbc00] ;  /* 0x00bc00080330783b */ /* 0x000e680008000200 */
[----:B------:R-:W1:Y:S04]  /*57c10*/  LDSM.16.M88.4 R44, [R3+UR8+0xc000] ;  /* 0x00c00008032c783b */ /* 0x000e680008000200 */
[----:B------:R-:W1:Y:S04]  /*57c20*/  LDSM.16.M88.4 R40, [R3+UR8+0xc400] ;  /* 0x00c400080328783b */ /* 0x000e680008000200 */
[----:B------:R-:W-:Y:S04]  /*57c30*/  LDSM.16.M88.4 R236, [R3+UR8+0xdc00] ;  /* 0x00dc000803ec783b */ /* 0x000fe80008000200 */
[----:B------:R-:W-:Y:S04]  /*57c40*/  LDSM.16.M88.4 R248, [R3+UR8+0xe400] ;  /* 0x00e4000803f8783b */ /* 0x000fe80008000200 */
[----:B------:R-:W-:Y:S01]  /*57c50*/  LDSM.16.M88.4 R244, [R3+UR8+0xf000] ;  /* 0x00f0000803f4783b */ /* 0x000fe20008000200 */
[C---:B---3--:R-:W-:Y:S08]  /*57c60*/  HMMA.1688.F32.TF32 R24, R240.reuse, R212, R24 ;  /* 0x000000d4f018723c */ /* 0x048ff00000081018 */
[C---:B------:R-:W-:Y:S08]  /*57c70*/  HMMA.1688.F32.TF32 R20, R240.reuse, R208, R20 ;  /* 0x000000d0f014723c */ /* 0x040ff00000081014 */
[----:B----4-:R-:W-:Y:S03]  /*57c80*/  HMMA.1688.F32.TF32 R16, R240, R204, R16 ;  /* 0x000000ccf010723c */ /* 0x010fe60000081010 */
[----:B------:R-:W-:-:S02]  /*57c90*/  IMAD.MOV.U32 R222, RZ, RZ, R26 ;  /* 0x000000ffffde7224 */ /* 0x000fc400078e001a */
[----:B------:R-:W-:Y:S01]  /*57ca0*/  IMAD.MOV.U32 R223, RZ, RZ, R27 ;  /* 0x000000ffffdf7224 */ /* 0x000fe200078e001b */
[----:B------:R-:W-:Y:S04]  /*57cb0*/  STL.64 [R1+0x1c90], R24 ;  /* 0x001c901801007387 */ /* 0x000fe80000100a00 */
[----:B------:R-:W-:Y:S01]  /*57cc0*/  STL.64 [R1+0x7430], R222 ;  /* 0x007430de01007387 */ /* 0x000fe20000100a00 */
[----:B------:R-:W-:Y:S08]  /*57cd0*/  HMMA.1688.F32.TF32 R12, R240, R200, R12 ;  /* 0x000000c8f00c723c */ /* 0x000ff0000008100c */
[----:B------:R-:W-:Y:S01]  /*57ce0*/  IMAD.MOV.U32 R218, RZ, RZ, R18 ;  /* 0x000000ffffda7224 */ /* 0x000fe200078e0012 */
[----:B------:R-:W-:Y:S01]  /*57cf0*/  STL.64 [R1+0x7428], R220 ;  /* 0x007428dc01007387 */ /* 0x000fe20000100a00 */
[----:B------:R-:W-:-:S03]  /*57d00*/  IMAD.MOV.U32 R219, RZ, RZ, R19 ;  /* 0x000000ffffdb7224 */ /* 0x000fc600078e0013 */
[----:B------:R-:W-:Y:S04]  /*57d10*/  STL.64 [R1+0x1c70], R20 ;  /* 0x001c701401007387 */ /* 0x000fe80000100a00 */
[----:B------:R-:W-:Y:S04]  /*57d20*/  STL.64 [R1+0x1c78], R22 ;  /* 0x001c781601007387 */ /* 0x000fe80000100a00 */
[----:B------:R3:W-:Y:S04]  /*57d30*/  STL.64 [R1+0x1c60], R16 ;  /* 0x001c601001007387 */ /* 0x0007e80000100a00 */
[----:B------:R-:W-:Y:S04]  /*57d40*/  STL.64 [R1+0x7440], R218 ;  /* 0x007440da01007387 */ /* 0x000fe80000100a00 */
[----:B------:R-:W-:Y:S01]  /*57d50*/  STL.64 [R1+0x7438], R216 ;  /* 0x007438d801007387 */ /* 0x000fe20000100a00 */
[----:B--2---:R-:W-:Y:S03]  /*57d60*/  HMMA.1688.F32.TF32 R4, R240, R192, R4 ;  /* 0x000000c0f004723c */ /* 0x004fe60000081004 */
[----:B------:R-:W-:-:S15]  /*57d70*/  STL.64 [R1+0x1c50], R12 ;  /* 0x001c500c01007387 */ /* 0x000fde0000100a00 */
[----:B------:R-:W-:Y:S01]  /*57d80*/  NOP ;  /* 0x0000000000007918 */ /* 0x000fe20000000000 */
[----:B------:R2:W-:Y:S04]  /*57d90*/  STL.64 [R1+0x1c20], R4 ;  /* 0x001c200401007387 */ /* 0x0005e80000100a00 */
[----:B------:R-:W4:Y:S04]  /*57da0*/  LDL.LU.64 R36, [R1+0xcd0] ;  /* 0x000cd00001247983 */ /* 0x000f280000300a00 */
[----:B------:R-:W4:Y:S04]  /*57db0*/  LDL.LU.64 R38, [R1+0xcd8] ;  /* 0x000cd80001267983 */ /* 0x000f280000300a00 */
[----:B---3--:R-:W3:Y:S04]  /*57dc0*/  LDL.LU.64 R16, [R1+0xc50] ;  /* 0x000c500001107983 */ /* 0x008ee80000300a00 */
[----:B------:R-:W3:Y:S04]  /*57dd0*/  LDL.LU.64 R18, [R1+0xc58] ;  /* 0x000c580001127983 */ /* 0x000ee80000300a00 */
[----:B------:R-:W3:Y:S04]  /*57de0*/  LDL.LU.64 R32, [R1+0xc40] ;  /* 0x000c400001207983 */ /* 0x000ee80000300a00 */
[----:B------:R-:W3:Y:S04]  /*57df0*/  LDL.LU.64 R34, [R1+0xc48] ;  /* 0x000c480001227983 */ /* 0x000ee80000300a00 */
[----:B------:R-:W3:Y:S04]  /*57e00*/  LDL.LU.64 R28, [R1+0xc20] ;  /* 0x000c2000011c7983 */ /* 0x000ee80000300a00 */
[----:B------:R-:W3:Y:S01]  /*57e10*/  LDL.LU.64 R30, [R1+0xc28] ;  /* 0x000c2800011e7983 */ /* 0x000ee20000300a00 */
[----:B------:R-:W-:-:S02]  /*57e20*/  IMAD.MOV.U32 R202, RZ, RZ, R6 ;  /* 0x000000ffffca7224 */ /* 0x000fc400078e0006 */
[----:B------:R-:W-:Y:S01]  /*57e30*/  IMAD.MOV.U32 R203, RZ, RZ, R7 ;  /* 0x000000ffffcb7224 */ /* 0x000fe200078e0007 */
[----:B--2---:R-:W2:Y:S04]  /*57e40*/  LDL.LU.64 R4, [R1+0xc10] ;  /* 0x000c100001047983 */ /* 0x004ea80000300a00 */
[----:B------:R-:W2:Y:S01]  /*57e50*/  LDL.LU.64 R6, [R1+0xc18] ;  /* 0x000c180001067983 */ /* 0x000ea20000300a00 */
[----:B------:R-:W-:Y:S01]  /*57e60*/  HMMA.1688.F32.TF32 R8, R240, R196, R8 ;  /* 0x000000c4f008723c */ /* 0x000fe20000081008 */
[----:B------:R-:W-:Y:S02]  /*57e70*/  IMAD.MOV.U32 R214, RZ, RZ, R14 ;  /* 0x000000ffffd67224 */ /* 0x000fe400078e000e */
[----:B------:R-:W2:Y:S01]  /*57e80*/  LDL.LU.64 R20, [R1+0xbe0] ;  /* 0x000be00001147983 */ /* 0x000ea20000300a00 */
[----:B------:R-:W-:-:S03]  /*57e90*/  IMAD.MOV.U32 R215, RZ, RZ, R15 ;  /* 0x000000ffffd77224 */ /* 0x000fc600078e000f */
[----:B------:R-:W2:Y:S04]  /*57ea0*/  LDL.LU.64 R22, [R1+0xbe8] ;  /* 0x000be80001167983 */ /* 0x000ea80000300a00 */
[----:B------:R-:W2:Y:S04]  /*57eb0*/  LDL.LU.64 R12, [R1+0xbd0] ;  /* 0x000bd000010c7983 */ /* 0x000ea80000300a00 */
[----:B------:R-:W2:Y:S04]  /*57ec0*/  LDL.LU.64 R14, [R1+0xbd8] ;  /* 0x000bd800010e7983 */ /* 0x000ea80000300a00 */
[----:B------:R-:W2:Y:S01]  /*57ed0*/  LDL.LU.64 R24, [R1+0xba0] ;  /* 0x000ba00001187983 */ /* 0x000ea20000300a00 */
[----:B------:R-:W-:-:S02]  /*57ee0*/  IMAD.MOV.U32 R206, RZ, RZ, R8 ;  /* 0x000000ffffce7224 */ /* 0x000fc400078e0008 */
[----:B------:R-:W-:Y:S01]  /*57ef0*/  IMAD.MOV.U32 R210, RZ, RZ, R9 ;  /* 0x000000ffffd27224 */ /* 0x000fe200078e0009 */
[----:B------:R-:W2:Y:S01]  /*57f00*/  LDL.LU.64 R26, [R1+0xba8] ;  /* 0x000ba800011a7983 */ /* 0x000ea20000300a00 */
[----:B------:R-:W-:Y:S02]  /*57f10*/  IMAD.MOV.U32 R211, RZ, RZ, R10 ;  /* 0x000000ffffd37224 */ /* 0x000fe400078e000a */
[----:B------:R-:W-:Y:S01]  /*57f20*/  IMAD.MOV.U32 R207, RZ, RZ, R11 ;  /* 0x000000ffffcf7224 */ /* 0x000fe200078e000b */
[----:B------:R-:W2:Y:S04]  /*57f30*/  LDL.LU.64 R8, [R1+0xb90] ;  /* 0x000b900001087983 */ /* 0x000ea80000300a00 */
[----:B------:R-:W2:Y:S04]  /*57f40*/  LDL.LU.64 R10, [R1+0xb98] ;  /* 0x000b9800010a7983 */ /* 0x000ea80000300a00 */
[----:B------:R-:W-:Y:S04]  /*57f50*/  STL [R1+0x6eac], R190 ;  /* 0x006eacbe01007387 */ /* 0x000fe80000100800 */
        /* <DEDUP_REMOVED lines=51> */
[C---:B----4-:R-:W-:Y:S08]  /*58290*/  HMMA.1688.F32.TF32 R36, R240.reuse, R188, R36 ;  /* 0x000000bcf024723c */ /* 0x050ff00000081024 */
[C---:B---3--:R-:W-:Y:S08]  /*582a0*/  HMMA.1688.F32.TF32 R16, R240.reuse, R184, R16 ;  /* 0x000000b8f010723c */ /* 0x048ff00000081010 */
[----:B------:R-:W-:Y:S03]  /*582b0*/  HMMA.1688.F32.TF32 R28, R240, R176, R28 ;  /* 0x000000b0f01c723c */ /* 0x000fe6000008101c */
[----:B------:R-:W-:Y:S08]  /*582c0*/  STL.64 [R1+0x1c00], R36 ;  /* 0x001c002401007387 */ /* 0x000ff00000100a00 */
[----:B------:R-:W-:Y:S01]  /*582d0*/  IMAD.MOV.U32 R199, RZ, RZ, R16 ;  /* 0x000000ffffc77224 */ /* 0x000fe200078e0010 */
[----:B------:R-:W-:Y:S01]  /*582e0*/  STL [R1+0x1c08], R38 ;  /* 0x001c082601007387 */ /* 0x000fe20000100800 */
[----:B-1----:R-:W-:-:S02]  /*582f0*/  IMAD.MOV.U32 R186, RZ, RZ, R18 ;  /* 0x000000ffffba7224 */ /* 0x002fc400078e0012 */
[----:B------:R-:W-:Y:S01]  /*58300*/  IMAD.MOV.U32 R194, RZ, RZ, R19 ;  /* 0x000000ffffc27224 */ /* 0x000fe200078e0013 */
[----:B------:R1:W-:Y:S04]  /*58310*/  STL [R1+0x1bf4], R17 ;  /* 0x001bf41101007387 */ /* 0x0003e80000100800 */
[----:B-1----:R-:W3:Y:S01]  /*58320*/  LDL.LU.64 R16, [R1+0xb70] ;  /* 0x000b700001107983 */ /* 0x002ee20000300a00 */
[----:B------:R-:W-:Y:S02]  /*58330*/  IMAD.MOV.U32 R182, RZ, RZ, R30 ;  /* 0x000000ffffb67224 */ /* 0x000fe400078e001e */
[----:B------:R-:W-:Y:S01]  /*58340*/  IMAD.MOV.U32 R183, RZ, RZ, R31 ;  /* 0x000000ffffb77224 */ /* 0x000fe200078e001f */
[----:B------:R-:W3:Y:S04]  /*58350*/  LDL.LU.64 R18, [R1+0xb78] ;  /* 0x000b780001127983 */ /* 0x000ee80000300a00 */
[----:B------:R2:W-:Y:S02]  /*58360*/  STL.64 [R1+0x1bc0], R28 ;  /* 0x001bc01c01007387 */ /* 0x0005e40000100a00 */
[----:B--2---:R-:W-:Y:S02]  /*58370*/  HMMA.1688.F32.TF32 R28, R240, R172, R4 ;  /* 0x000000acf01c723c */ /* 0x004fe40000081004 */
[----:B------:R-:W2:Y:S04]  /*58380*/  LDL.LU.64 R4, [R1+0xb60] ;  /* 0x000b600001047983 */ /* 0x000ea80000300a00 */
[----:B------:R-:W2:-:S13]  /*58390*/  LDL.LU.64 R6, [R1+0xb68] ;  /* 0x000b680001067983 */ /* 0x000e9a0000300a00 */
[----:B------:R-:W-:Y:S04]  /*583a0*/  STL.64 [R1+0x1ba0], R28 ;  /* 0x001ba01c01007387 */ /* 0x000fe80000100a00 */
[----:B------:R1:W-:Y:S02]  /*583b0*/  STL.64 [R1+0x1ba8], R30 ;  /* 0x001ba81e01007387 */ /* 0x0003e40000100a00 */
[C---:B-1----:R-:W-:Y:S02]  /*583c0*/  HMMA.1688.F32.TF32 R28, R240.reuse, R168, R20 ;  /* 0x000000a8f01c723c */ /* 0x042fe40000081014 */
[----:B------:R-:W4:Y:S04]  /*583d0*/  LDL.LU.64 R20, [R1+0xb40] ;  /* 0x000b400001147983 */ /* 0x000f280000300a00 */
[----:B------:R-:W4:Y:S02]  /*583e0*/  LDL.LU.64 R22, [R1+0xb48] ;  /* 0x000b480001167983 */ /* 0x000f240000300a00 */
[C---:B------:R-:W-:Y:S11]  /*583f0*/  HMMA.1688.F32.TF32 R24, R240.reuse, R160, R24 ;  /* 0x000000a0f018723c */ /* 0x040ff60000081018 */
[----:B------:R-:W-:Y:S04]  /*58400*/  STL.64 [R1+0x1b90], R28 ;  /* 0x001b901c01007387 */ /* 0x000fe80000100a00 */
[----:B------:R1:W-:Y:S01]  /*58410*/  STL.64 [R1+0x1b98], R30 ;  /* 0x001b981e01007387 */ /* 0x0003e20000100a00 */
[C---:B------:R-:W-:Y:S08]  /*58420*/  HMMA.1688.F32.TF32 R8, R240.reuse, R156, R8 ;  /* 0x0000009cf008723c */ /* 0x040ff00000081008 */
[----:B-1----:R-:W-:Y:S01]  /*58430*/  HMMA.1688.F32.TF32 R28, R240, R164, R12 ;  /* 0x000000a4f01c723c */ /* 0x002fe2000008100c */
[----:B------:R-:W4:Y:S01]  /*58440*/  LDL.LU.64 R12, [R1+0xb30] ;  /* 0x000b3000010c7983 */ /* 0x000f220000300a00 */
[----:B------:R-:W-:-:S02]  /*58450*/  IMAD.MOV.U32 R179, RZ, RZ, R27 ;  /* 0x000000ffffb37224 */ /* 0x000fc400078e001b */
[----:B------:R-:W-:Y:S01]  /*58460*/  IMAD.MOV.U32 R178, RZ, RZ, R26 ;  /* 0x000000ffffb27224 */ /* 0x000fe200078e001a */
[----:B------:R-:W4:Y:S06]  /*58470*/  LDL.LU.64 R14, [R1+0xb38] ;  /* 0x000b3800010e7983 */ /* 0x000f2c0000300a00 */
[----:B------:R-:W-:Y:S02]  /*58480*/  IMAD.MOV.U32 R174, RZ, RZ, R8 ;  /* 0x000000ffffae7224 */ /* 0x000fe400078e0008 */
[----:B------:R-:W-:-:S06]  /*58490*/  IMAD.MOV.U32 R175, RZ, RZ, R9 ;  /* 0x000000ffffaf7224 */ /* 0x000fcc00078e0009 */
[----:B------:R-:W-:Y:S04]  /*584a0*/  STL.64 [R1+0x1b80], R28 ;  /* 0x001b801c01007387 */ /* 0x000fe80000100a00 */
[----:B------:R-:W-:Y:S04]  /*584b0*/  STL.64 [R1+0x1b88], R30 ;  /* 0x001b881e01007387 */ /* 0x000fe80000100a00 */
[----:B------:R-:W-:Y:S04]  /*584c0*/  STL.64 [R1+0x1b70], R24 ;  /* 0x001b701801007387 */ /* 0x000fe80000100a00 */
[----:B------:R-:W-:Y:S04]  /*584d0*/  STL [R1+0x6e9c], R179 ;  /* 0x006e9cb301007387 */ /* 0x000fe80000100800 */
[----:B------:R-:W-:Y:S04]  /*584e0*/  STL [R1+0x6e98], R178 ;  /* 0x006e98b201007387 */ /* 0x000fe80000100800 */
[----:B------:R1:W-:Y:S04]  /*584f0*/  STL.64 [R1+0x1b68], R10 ;  /* 0x001b680a01007387 */ /* 0x0003e80000100a00 */
[----:B------:R-:W4:Y:S04]  /*58500*/  LDL.LU.64 R8, [R1+0xb10] ;  /* 0x000b100001087983 */ /* 0x000f280000300a00 */
[----:B-1----:R-:W4:Y:S01]  /*58510*/  LDL.LU.64 R10, [R1+0xb18] ;  /* 0x000b1800010a7983 */ /* 0x002f220000300a00 */
[C---:B---3--:R-:W-:Y:S08]  /*58520*/  HMMA.1688.F32.TF32 R16, R240.reuse, R152, R16 ;  /* 0x00000098f010723c */ /* 0x048ff00000081010 */
[----:B--2---:R-:W-:Y:S11]  /*58530*/  HMMA.1688.F32.TF32 R4, R240, R148, R4 ;  /* 0x00000094f004723c */ /* 0x004ff60000081004 */
[----:B------:R1:W-:Y:S08]  /*58540*/  STL.64 [R1+0x1b50], R16 ;  /* 0x001b501001007387 */ /* 0x0003f00000100a00 */
[----:B------:R-:W-:-:S02]  /*58550*/  IMAD.MOV.U32 R167, RZ, RZ, R4 ;  /* 0x000000ffffa77224 */ /* 0x000fc400078e0004 */
[----:B------:R-:W-:Y:S02]  /*58560*/  IMAD.MOV.U32 R170, RZ, RZ, R5 ;  /* 0x000000ffffaa7224 */ /* 0x000fe400078e0005 */
[----:B------:R-:W-:Y:S01]  /*58570*/  IMAD.MOV.U32 R171, RZ, RZ, R6 ;  /* 0x000000ffffab7224 */ /* 0x000fe200078e0006 */
[----:B------:R-:W2:Y:S01]  /*58580*/  LDL.LU.64 R4, [R1+0xae0] ;  /* 0x000ae00001047983 */ /* 0x000ea20000300a00 */
[----:B------:R-:W-:-:S03]  /*58590*/  IMAD.MOV.U32 R155, RZ, RZ, R7 ;  /* 0x000000ffff9b7224 */ /* 0x000fc600078e0007 */
[----:B------:R-:W2:Y:S01]  /*585a0*/  LDL.LU.64 R6, [R1+0xae8] ;  /* 0x000ae80001067983 */ /* 0x000ea20000300a00 */
[----:B----4-:R-:W-:Y:S01]  /*585b0*/  HMMA.1688.F32.TF32 R20, R240, R144, R20 ;  /* 0x00000090f014723c */ /* 0x010fe20000081014 */
[----:B------:R-:W-:Y:S02]  /*585c0*/  IMAD.MOV.U32 R179, RZ, RZ, R18 ;  /* 0x000000ffffb37224 */ /* 0x000fe400078e0012 */
[----:B-1----:R-:W3:Y:S01]  /*585d0*/  LDL.LU.64 R16, [R1+0xab0] ;  /* 0x000ab00001107983 */ /* 0x002ee20000300a00 */
[----:B------:R-:W-:-:S03]  /*585e0*/  IMAD.MOV.U32 R178, RZ, RZ, R19 ;  /* 0x000000ffffb27224 */ /* 0x000fc600078e0013 */
[----:B------:R-:W3:Y:S04]  /*585f0*/  LDL.LU.64 R18, [R1+0xab8] ;  /* 0x000ab80001127983 */ /* 0x000ee80000300a00 */
[----:B------:R1:W-:Y:S04]  /*58600*/  STL [R1+0x6e84], R155 ;  /* 0x006e849b01007387 */ /* 0x0003e80000100800 */
[----:B------:R4:W-:Y:S01]  /*58610*/  STL [R1+0x6e80], R171 ;  /* 0x006e80ab01007387 */ /* 0x0009e20000100800 */
[----:B------:R-:W-:Y:S03]  /*58620*/  HMMA.1688.F32.TF32 R12, R240, R140, R12 ;  /* 0x0000008cf00c723c */ /* 0x000fe6000008100c */
[----:B------:R1:W-:Y:S01]  /*58630*/  STL [R1+0x6e7c], R167 ;  /* 0x006e7ca701007387 */ /* 0x0003e20000100800 */
[----:B------:R-:W-:-:S03]  /*58640*/  IMAD.MOV.U32 R154, RZ, RZ, R22 ;  /* 0x000000ffff9a7224 */ /* 0x000fc600078e0016 */
[----:B------:R1:W-:Y:S04]  /*58650*/  STL [R1+0x6e78], R170 ;  /* 0x006e78aa01007387 */ /* 0x0003e80000100800 */
[----:B------:R2:W-:Y:S08]  /*58660*/  STL.64 [R1+0x1b30], R20 ;  /* 0x001b301401007387 */ /* 0x0005f00000100a00 */
[----:B-1----:R-:W-:-:S02]  /*58670*/  IMAD.MOV.U32 R155, RZ, RZ, R12 ;  /* 0x000000ffff9b7224 */ /* 0x002fc400078e000c */
[----:B----4-:R-:W-:Y:S02]  /*58680*/  IMAD.MOV.U32 R171, RZ, RZ, R13 ;  /* 0x000000ffffab7224 */ /* 0x010fe400078e000d */
[----:B------:R-:W-:Y:S01]  /*58690*/  IMAD.MOV.U32 R167, RZ, RZ, R14 ;  /* 0x000000ffffa77224 */ /* 0x000fe200078e000e */
[----:B------:R-:W4:Y:S01]  /*586a0*/  LDL.LU.64 R12, [R1+0xa90] ;  /* 0x000a9000010c7983 */ /* 0x000f220000300a00 */
[----:B------:R-:W-:-:S03]  /*586b0*/  IMAD.MOV.U32 R170, RZ, RZ, R15 ;  /* 0x000000ffffaa7224 */ /* 0x000fc600078e000f */
[----:B------:R-:W4:Y:S01]  /*586c0*/  LDL.LU.64 R14, [R1+0xa98] ;  /* 0x000a9800010e7983 */ /* 0x000f220000300a00 */
[C---:B------:R-:W-:Y:S03]  /*586d0*/  HMMA.1688.F32.TF32 R8, R240.reuse, R136, R8 ;  /* 0x00000088f008723c */ /* 0x040fe60000081008 */
[----:B------:R-:W-:Y:S04]  /*586e0*/  STL.64 [R1+0x73f0], R154 ;  /* 0x0073f09a01007387 */ /* 0x000fe80000100a00 */
[----:B------:R-:W-:Y:S01]  /*586f0*/  STL.64 [R1+0x73e8], R152 ;  /* 0x0073e89801007387 */ /* 0x000fe20000100a00 */
[----:B------:R-:W-:Y:S01]  /*58700*/  IMAD.MOV.U32 R166, RZ, RZ, R23 ;  /* 0x000000ffffa67224 */ /* 0x000fe200078e0017 */
[----:B------:R-:W-:Y:S01]  /*58710*/  HMMA.1688.F32.TF32 R32, R240, R180, R32 ;  /* 0x000000b4f020723c */ /* 0x000fe20000081020 */
[----:B------:R-:W-:Y:S01]  /*58720*/  IMAD.MOV.U32 R198, RZ, RZ, R39 ;  /* 0x000000ffffc67224 */ /* 0x000fe200078e0027 */
[----:B------:R-:W-:Y:S04]  /*58730*/  LDSM.16.M88.4 R152, [R3+UR8+0xe800] ;  /* 0x00e800080398783b */ /* 0x000fe80008000200 */
[----:B------:R-:W1:Y:S04]  /*58740*/  LDSM.16.M88.4 R36, [R3+UR8+0xc800] ;  /* 0x00c800080324783b */ /* 0x000e680008000200 */
[----:B------:R-:W-:-:S02]  /*58750*/  IMAD.MOV.U32 R158, RZ, RZ, R8 ;  /* 0x000000ffff9e7224 */ /* 0x000fc400078e0008 */
[----:B------:R-:W-:Y:S02]  /*58760*/  IMAD.MOV.U32 R162, RZ, RZ, R9 ;  /* 0x000000ffffa27224 */ /* 0x000fe400078e0009 */
[----:B------:R-:W-:Y:S01]  /*58770*/  IMAD.MOV.U32 R163, RZ, RZ, R10 ;  /* 0x000000ffffa37224 */ /* 0x000fe200078e000a */
[----:B------:R-:W4:Y:S01]  /*58780*/  LDL.LU.64 R8, [R1+0xa60] ;  /* 0x000a600001087983 */ /* 0x000f220000300a00 */
[----:B------:R-:W-:-:S03]  /*58790*/  IMAD.MOV.U32 R159, RZ, RZ, R11 ;  /* 0x000000ffff9f7224 */ /* 0x000fc600078e000b */
[----:B------:R-:W4:Y:S04]  /*587a0*/  LDL.LU.64 R10, [R1+0xa68] ;  /* 0x000a6800010a7983 */ /* 0x000f280000300a00 */
[----:B------:R-:W-:Y:S04]  /*587b0*/  STL.64 [R1+0x7400], R158 ;  /* 0x0074009e01007387 */ /* 0x000fe80000100a00 */
[----:B------:R-:W-:Y:S01]  /*587c0*/  STL.64 [R1+0x73f8], R156 ;  /* 0x0073f89c01007387 */ /* 0x000fe20000100a00 */
[C---:B--2---:R-:W-:Y:S03]  /*587d0*/  HMMA.1688.F32.TF32 R20, R240.reuse, R132, R4 ;  /* 0x00000084f014723c */ /* 0x044fe60000081004 */
[----:B------:R-:W2:Y:S04]  /*587e0*/  LDL.LU.64 R4, [R1+0xa30] ;  /* 0x000a300001047983 */ /* 0x000ea80000300a00 */
[----:B------:R-:W2:Y:S01]  /*587f0*/  LDL.LU.64 R6, [R1+0xa38] ;  /* 0x000a380001067983 */ /* 0x000ea20000300a00 */
[C---:B---3--:R-:W-:Y:S08]  /*58800*/  HMMA.1688.F32.TF32 R16, R240.reuse, R128, R16 ;  /* 0x00000080f010723c */ /* 0x048ff00000081010 */
[----:B----4-:R-:W-:Y:S03]  /*58810*/  HMMA.1688.F32.TF32 R12, R240, R124, R12 ;  /* 0x0000007cf00c723c */ /* 0x010fe6000008100c */
[----:B------:R3:W-:Y:S08]  /*58820*/  STL.64 [R1+0x1b00], R20 ;  /* 0x001b001401007387 */ /* 0x0007f00000100a00 */
[----:B------:R-:W-:Y:S01]  /*58830*/  IMAD.MOV.U32 R142, RZ, RZ, R18 ;  /* 0x000000ffff8e7224 */ /* 0x000fe200078e0012 */
[----:B------:R4:W-:Y:S01]  /*58840*/  STL.64 [R1+0x1b08], R22 ;  /* 0x001b081601007387 */ /* 0x0009e20000100a00 */
[----:B------:R-:W-:-:S03]  /*58850*/  IMAD.MOV.U32 R146, RZ, RZ, R19 ;  /* 0x000000ffff927224 */ /* 0x000fc600078e0013 */
[----:B------:R1:W-:Y:S04]  /*58860*/  STL [R1+0x1af0], R16 ;  /* 0x001af01001007387 */ /* 0x0003e80000100800 */
[----:B------:R-:W2:Y:S04]  /*58870*/  LDL.LU.64 R28, [R1+0xa00] ;  /* 0x000a0000011c7983 */ /* 0x000ea80000300a00 */
[----:B------:R-:W2:Y:S04]  /*58880*/  LDL.LU.64 R30, [R1+0xa08] ;  /* 0x000a0800011e7983 */ /* 0x000ea80000300a00 */
[----:B------:R-:W2:Y:S04]  /*58890*/  LDL.LU.64 R24, [R1+0x9d0] ;  /* 0x0009d00001187983 */ /* 0x000ea80000300a00 */
[----:B------:R-:W2:Y:S01]  /*588a0*/  LDL.LU.64 R26, [R1+0x9d8] ;  /* 0x0009d800011a7983 */ /* 0x000ea20000300a00 */
[----:B------:R-:W-:-:S03]  /*588b0*/  IMAD.MOV.U32 R138, RZ, RZ, R17 ;  /* 0x000000ffff8a7224 */ /* 0x000fc600078e0011 */
[----:B---3--:R-:W3:Y:S01]  /*588c0*/  LDL.LU.64 R20, [R1+0x680] ;  /* 0x0006800001147983 */ /* 0x008ee20000300a00 */
[----:B------:R-:W-:-:S03]  /*588d0*/  IMAD.MOV.U32 R150, RZ, RZ, R13 ;  /* 0x000000ffff967224 */ /* 0x000fc600078e000d */
[----:B----4-:R-:W3:Y:S01]  /*588e0*/  LDL.LU.64 R22, [R1+0x688] ;  /* 0x0006880001167983 */ /* 0x010ee20000300a00 */
[----:B------:R-:W-:Y:S03]  /*588f0*/  HMMA.1688.F32.TF32 R8, R240, R120, R8 ;  /* 0x00000078f008723c */ /* 0x000fe60000081008 */
[----:B------:R4:W-:Y:S01]  /*58900*/  STL [R1+0x6e4c], R142 ;  /* 0x006e4c8e01007387 */ /* 0x0009e20000100800 */
[----:B------:R-:W-:-:S03]  /*58910*/  IMAD.MOV.U32 R151, RZ, RZ, R14 ;  /* 0x000000ffff977224 */ /* 0x000fc600078e000e */
[----:B------:R4:W-:Y:S01]  /*58920*/  STL [R1+0x6e48], R146 ;  /* 0x006e489201007387 */ /* 0x0009e20000100800 */
[----:B------:R-:W-:-:S03]  /*58930*/  IMAD.MOV.U32 R147, RZ, RZ, R12 ;  /* 0x000000ffff937224 */ /* 0x000fc600078e000c */
[----:B-1----:R-:W3:Y:S01]  /*58940*/  LDL.LU.64 R16, [R1+0x670] ;  /* 0x0006700001107983 */ /* 0x002ee20000300a00 */
[----:B------:R-:W-:-:S03]  /*58950*/  IMAD.MOV.U32 R143, RZ, RZ, R15 ;  /* 0x000000ffff8f7224 */ /* 0x000fc600078e000f */
[----:B------:R-:W3:Y:S04]  /*58960*/  LDL.LU.64 R18, [R1+0x678] ;  /* 0x0006780001127983 */ /* 0x000ee80000300a00 */
[----:B------:R-:W3:Y:S01]  /*58970*/  LDL.LU.64 R12, [R1+0x660] ;  /* 0x00066000010c7983 */ /* 0x000ee20000300a00 */
[----:B----4-:R-:W-:-:S03]  /*58980*/  IMAD.MOV.U32 R142, RZ, RZ, R8 ;  /* 0x000000ffff8e7224 */ /* 0x010fc600078e0008 */
[----:B------:R-:W4:Y:S01]  /*58990*/  LDL.LU.64 R14, [R1+0x668] ;  /* 0x00066800010e7983 */ /* 0x000f220000300a00 */
[----:B------:R-:W-:-:S03]  /*589a0*/  IMAD.MOV.U32 R146, RZ, RZ, R9 ;  /* 0x000000ffff927224 */ /* 0x000fc600078e0009 */
[----:B------:R-:W-:Y:S04]  /*589b0*/  STL.64 [R1+0x73e0], R150 ;  /* 0x0073e09601007387 */ /* 0x000fe80000100a00 */
[----:B------:R-:W-:Y:S04]  /*589c0*/  STL.64 [R1+0x73d8], R148 ;  /* 0x0073d89401007387 */ /* 0x000fe80000100a00 */
[----:B------:R1:W-:Y:S04]  /*589d0*/  STL.64 [R1+0x1ad8], R10 ;  /* 0x001ad80a01007387 */ /* 0x0003e80000100a00 */
[----:B------:R-:W4:Y:S01]  /*589e0*/  LDL.LU.64 R8, [R1+0x650] ;  /* 0x0006500001087983 */ /* 0x000f220000300a00 */
[----:B------:R-:W-:-:S02]  /*589f0*/  IMAD.MOV.U32 R195, RZ, RZ, R32 ;  /* 0x000000ffffc37224 */ /* 0x000fc400078e0020 */
[----:B------:R-:W-:Y:S01]  /*58a00*/  IMAD.MOV.U32 R187, RZ, RZ, R33 ;  /* 0x000000ffffbb7224 */ /* 0x000fe200078e0021 */
[----:B------:R-:W-:Y:S04]  /*58a10*/  LDSM.16.M88.4 R156, [R3+UR8+0xe000] ;  /* 0x00e00008039c783b */ /* 0x000fe80008000200 */
[----:B-1----:R-:W4:Y:S04]  /*58a20*/  LDL.LU.64 R10, [R1+0x658] ;  /* 0x00065800010a7983 */ /* 0x002f280000300a00 */
[----:B------:R-:W-:Y:S04]  /*58a30*/  STL.64 [R1+0x73d0], R142 ;  /* 0x0073d08e01007387 */ /* 0x000fe80000100a00 */
[----:B------:R-:W-:Y:S01]  /*58a40*/  STL.64 [R1+0x73c8], R140 ;  /* 0x0073c88c01007387 */ /* 0x000fe20000100a00 */
[----:B------:R-:W-:-:S02]  /*58a50*/  IMAD.MOV.U32 R190, RZ, RZ, R34 ;  /* 0x000000ffffbe7224 */ /* 0x000fc400078e0022 */
[----:B------:R-:W-:Y:S01]  /*58a60*/  IMAD.MOV.U32 R191, RZ, RZ, R35 ;  /* 0x000000ffffbf7224 */ /* 0x000fe200078e0023 */
[----:B------:R-:W-:Y:S04]  /*58a70*/  LDSM.16.M88.4 R140, [R3+UR8+0xec00] ;  /* 0x00ec0008038c783b */ /* 0x000fe80008000200 */
[----:B------:R-:W1:Y:S01]  /*58a80*/  LDSM.16.M88.4 R32, [R3+UR8+0xcc00] ;  /* 0x00cc00080320783b */ /* 0x000e620008000200 */
[----:B--2---:R-:W-:-:S15]  /*58a90*/  HMMA.1688.F32.TF32 R4, R240, R116, R4 ;  /* 0x00000074f004723c */ /* 0x004fde0000081004 */
[----:B------:R-:W-:-:S04]  /*58aa0*/  NOP ;  /* 0x0000000000007918 */ /* 0x000fc80000000000 */
[----:B------:R2:W-:Y:S01]  /*58ab0*/  STL [R1+0x1ac4], R5 ;  /* 0x001ac40501007387 */ /* 0x0005e20000100800 */
[----:B------:R-:W-:-:S03]  /*58ac0*/  IMAD.MOV.U32 R139, RZ, RZ, R4 ;  /* 0x000000ffff8b7224 */ /* 0x000fc600078e0004 */
[----:B------:R1:W-:Y:S04]  /*58ad0*/  STL.64 [R1+0x1ac8], R6 ;  /* 0x001ac80601007387 */ /* 0x0003e80000100a00 */
[----:B--2---:R-:W2:Y:S04]  /*58ae0*/  LDL.LU.64 R4, [R1+0x640] ;  /* 0x0006400001047983 */ /* 0x004ea80000300a00 */
[----:B-1----:R-:W2:Y:S01]  /*58af0*/  LDL.LU.64 R6, [R1+0x648] ;  /* 0x0006480001067983 */ /* 0x002ea20000300a00 */
[C---:B------:R-:W-:Y:S08]  /*58b00*/  HMMA.1688.F32.TF32 R28, R240.reuse, R112, R28 ;  /* 0x00000070f01c723c */ /* 0x040ff0000008101c */
[C---:B------:R-:W-:Y:S08]  /*58b10*/  HMMA.1688.F32.TF32 R24, R240.reuse, R108, R24 ;  /* 0x0000006cf018723c */ /* 0x040ff00000081018 */
[----:B---3--:R-:W-:Y:S03]  /*58b20*/  HMMA.1688.F32.TF32 R20, R240, R104, R20 ;  /* 0x00000068f014723c */ /* 0x008fe60000081014 */
[----:B------:R-:W-:Y:S04]  /*58b30*/  STL [R1+0x1ab0], R28 ;  /* 0x001ab01c01007387 */ /* 0x000fe80000100800 */
[----:B------:R-:W-:Y:S04]  /*58b40*/  STL [R1+0x1abc], R31 ;  /* 0x001abc1f01007387 */ /* 0x000fe80000100800 */
[----:B------:R-:W-:Y:S08]  /*58b50*/  STL.64 [R1+0x1aa0], R24 ;  /* 0x001aa01801007387 */ /* 0x000ff00000100a00 */
[----:B------:R-:W-:-:S02]  /*58b60*/  IMAD.MOV.U32 R102, RZ, RZ, R20 ;  /* 0x000000ffff667224 */ /* 0x000fc400078e0014 */
[----:B------:R-:W-:-:S05]  /*58b70*/  IMAD.MOV.U32 R103, RZ, RZ, R21 ;  /* 0x000000ffff677224 */ /* 0x000fca00078e0015 */
[----:B------:R-:W-:Y:S04]  /*58b80*/  STL.64 [R1+0x73c0], R102 ;  /* 0x0073c06601007387 */ /* 0x000fe80000100a00 */
[----:B------:R1:W-:Y:S01]  /*58b90*/  STL.64 [R1+0x73b8], R100 ;  /* 0x0073b86401007387 */ /* 0x0003e20000100a00 */
[C---:B------:R-:W-:Y:S08]  /*58ba0*/  HMMA.1688.F32.TF32 R16, R240.reuse, R100, R16 ;  /* 0x00000064f010723c */ /* 0x040ff00000081010 */
[----:B--2---:R-:W-:-:S15]  /*58bb0*/  HMMA.1688.F32.TF32 R4, R240, R88, R4 ;  /* 0x00000058f004723c */ /* 0x004fde0000081004 */
[----:B------:R-:W-:-:S04]  /*58bc0*/  NOP ;  /* 0x0000000000007918 */ /* 0x000fc80000000000 */
[----:B------:R-:W-:Y:S04]  /*58bd0*/  STL.64 [R1+0x1a40], R4 ;  /* 0x001a400401007387 */ /* 0x000fe80000100a00 */
[----:B------:R-:W2:Y:S04]  /*58be0*/  LDL.LU.64 R220, [R1+0x31e0] ;  /* 0x0031e00001dc7983 */ /* 0x000ea80000300a00 */
[----:B------:R-:W2:Y:S04]  /*58bf0*/  LDL.LU.64 R222, [R1+0x31e8] ;  /* 0x0031e80001de7983 */ /* 0x000ea80000300a00 */
[----:B------:R-:W3:Y:S04]  /*58c00*/  LDL.LU.64 R216, [R1+0x31d0] ;  /* 0x0031d00001d87983 */ /* 0x000ee80000300a00 */
[----:B------:R-:W3:Y:S04]  /*58c10*/  LDL.LU.64 R218, [R1+0x31d8] ;  /* 0x0031d80001da7983 */ /* 0x000ee80000300a00 */
[----:B-1----:R-:W3:Y:S04]  /*58c20*/  LDL.LU.64 R100, [R1+0x31c0] ;  /* 0x0031c00001647983 */ /* 0x002ee80000300a00 */
[----:B------:R-:W3:Y:S04]  /*58c30*/  LDL.LU.64 R102, [R1+0x31c8] ;  /* 0x0031c80001667983 */ /* 0x000ee80000300a00 */
[----:B------:R-:W3:Y:S04]  /*58c40*/  LDL.LU.64 R148, [R1+0x31b0] ;  /* 0x0031b00001947983 */ /* 0x000ee80000300a00 */
[----:B------:R-:W3:Y:S01]  /*58c50*/  LDL.LU.64 R150, [R1+0x31b8] ;  /* 0x0031b80001967983 */ /* 0x000ee20000300a00 */
[----:B----4-:R-:W-:Y:S01]  /*58c60*/  HMMA.1688.F32.TF32 R8, R240, R92, R8 ;  /* 0x0000005cf008723c */ /* 0x010fe20000081008 */
[----:B------:R-:W-:-:S02]  /*58c70*/  IMAD.MOV.U32 R134, RZ, RZ, R29 ;  /* 0x000000ffff867224 */ /* 0x000fc400078e001d */
[----:B------:R-:W-:Y:S02]  /*58c80*/  IMAD.MOV.U32 R135, RZ, RZ, R30 ;  /* 0x000000ffff877224 */ /* 0x000fe400078e001e */
[----:B------:R-:W1:Y:S01]  /*58c90*/  LDSM.16.M88.4 R28, [R3+UR8+0xd000] ;  /* 0x00d00008031c783b */ /* 0x000e620008000200 */
[----:B------:R-:W-:Y:S02]  /*58ca0*/  IMAD.MOV.U32 R98, RZ, RZ, R26 ;  /* 0x000000ffff627224 */ /* 0x000fe400078e001a */
[----:B------:R-:W-:Y:S01]  /*58cb0*/  HMMA.1688.F32.TF32 R12, R240, R96, R12 ;  /* 0x00000060f00c723c */ /* 0x000fe2000008100c */
[----:B------:R-:W-:Y:S02]  /*58cc0*/  IMAD.MOV.U32 R99, RZ, RZ, R27 ;  /* 0x000000ffff637224 */ /* 0x000fe400078e001b */
[----:B------:R-:W4:Y:S01]  /*58cd0*/  LDSM.16.M88.4 R24, [R3+UR8+0xd400] ;  /* 0x00d400080318783b */ /* 0x000f220008000200 */
[----:B------:R-:W-:Y:S02]  /*58ce0*/  IMAD.MOV.U32 R122, RZ, RZ, R22 ;  /* 0x000000ffff7a7224 */ /* 0x000fe400078e0016 */
[----:B------:R-:W-:-:S02]  /*58cf0*/  IMAD.MOV.U32 R126, RZ, RZ, R23 ;  /* 0x000000ffff7e7224 */ /* 0x000fc400078e0017 */
[----:B------:R-:W1:Y:S04]  /*58d00*/  LDSM.16.M88.4 R20, [R3+UR8+0xd800] ;  /* 0x00d800080314783b */ /* 0x000e680008000200 */
[----:B------:R-:W-:Y:S01]  /*58d10*/  STL [R1+0x6da0], R86 ;  /* 0x006da05601007387 */ /* 0x000fe20000100800 */
[----:B------:R-:W-:Y:S02]  /*58d20*/  IMAD.MOV.U32 R110, RZ, RZ, R8 ;  /* 0x000000ffff6e7224 */ /* 0x000fe400078e0008 */
[----:B------:R-:W-:Y:S01]  /*58d30*/  IMAD.MOV.U32 R111, RZ, RZ, R9 ;  /* 0x000000ffff6f7224 */ /* 0x000fe200078e0009 */
[----:B------:R-:W-:Y:S01]  /*58d40*/  STL [R1+0x6d9c], R87 ;  /* 0x006d9c5701007387 */ /* 0x000fe20000100800 */
[----:B------:R-:W-:Y:S02]  /*58d50*/  IMAD.MOV.U32 R106, RZ, RZ, R10 ;  /* 0x000000ffff6a7224 */ /* 0x000fe400078e000a */
[----:B------:R-:W-:Y:S01]  /*58d60*/  IMAD.MOV.U32 R107, RZ, RZ, R11 ;  /* 0x000000ffff6b7224 */ /* 0x000fe200078e000b */
[----:B------:R-:W-:Y:S01]  /*58d70*/  STL [R1+0x6dac], R82 ;  /* 0x006dac5201007387 */ /* 0x000fe20000100800 */
[----:B------:R-:W-:-:S03]  /*58d80*/  IMAD.MOV.U32 R114, RZ, RZ, R12 ;  /* 0x000000ffff727224 */ /* 0x000fc600078e000c */
[----:B------:R-:W-:Y:S01]  /*58d90*/  STL [R1+0x6d98], R83 ;  /* 0x006d985301007387 */ /* 0x000fe20000100800 */
[----:B------:R-:W-:-:S03]  /*58da0*/  IMAD.MOV.U32 R115, RZ, RZ, R13 ;  /* 0x000000ffff737224 */ /* 0x000fc600078e000d */
[----:B------:R-:W1:Y:S01]  /*58db0*/  LDSM.16.M88.4 R8, [R3+UR8+0xf400] ;  /* 0x00f400080308783b */ /* 0x000e620008000200 */
[----:B------:R-:W-:-:S03]  /*58dc0*/  IMAD.MOV.U32 R118, RZ, RZ, R14 ;  /* 0x000000ffff767224 */ /* 0x000fc600078e000e */
[----:B------:R-:W-:Y:S01]  /*58dd0*/  STL [R1+0x6db4], R78 ;  /* 0x006db44e01007387 */ /* 0x000fe20000100800 */
[----:B------:R-:W-:-:S03]  /*58de0*/  IMAD.MOV.U32 R119, RZ, RZ, R15 ;  /* 0x000000ffff777224 */ /* 0x000fc600078e000f */
[----:B------:R-:W-:Y:S01]  /*58df0*/  STL [R1+0x6db0], R79 ;  /* 0x006db04f01007387 */ /* 0x000fe20000100800 */
[----:B------:R-:W-:-:S03]  /*58e00*/  IMAD.MOV.U32 R127, RZ, RZ, R16 ;  /* 0x000000ffff7f7224 */ /* 0x000fc600078e0010 */
[----:B------:R-:W-:Y:S01]  /*58e10*/  STL [R1+0x6dbc], R74 ;  /* 0x006dbc4a01007387 */ /* 0x000fe20000100800 */
[----:B------:R-:W-:Y:S02]  /*58e20*/  IMAD.MOV.U32 R130, RZ, RZ, R17 ;  /* 0x000000ffff827224 */ /* 0x000fe400078e0011 */
[----:B------:R-:W-:Y:S01]  /*58e30*/  IMAD.MOV.U32 R131, RZ, RZ, R18 ;  /* 0x000000ffff837224 */ /* 0x000fe200078e0012 */
[----:B------:R-:W-:Y:S01]  /*58e40*/  STL [R1+0x6db8], R75 ;  /* 0x006db84b01007387 */ /* 0x000fe20000100800 */
[----:B------:R-:W-:-:S03]  /*58e50*/  IMAD.MOV.U32 R123, RZ, RZ, R19 ;  /* 0x000000ffff7b7224 */ /* 0x000fc600078e0013 */
[----:B------:R-:W1:Y:S04]  /*58e60*/  LDSM.16.M88.4 R12, [R3+UR8+0xf800] ;  /* 0x00f80008030c783b */ /* 0x000e680008000200 */
[----:B------:R-:W-:Y:S04]  /*58e70*/  STL [R1+0x6dc4], R70 ;  /* 0x006dc44601007387 */ /* 0x000fe80000100800 */
[----:B------:R-:W-:Y:S04]  /*58e80*/  STL [R1+0x6dc0], R71 ;  /* 0x006dc04701007387 */ /* 0x000fe80000100800 */
[----:B------:R-:W1:Y:S04]  /*58e90*/  LDSM.16.M88.4 R16, [R3+UR8+0xfc00] ;  /* 0x00fc00080310783b */ /* 0x000e680008000200 */
[----:B------:R1:W-:Y:S04]  /*58ea0*/  STL [R1+0x6dcc], R66 ;  /* 0x006dcc4201007387 */ /* 0x0003e80000100800 */
        /* <DEDUP_REMOVED lines=17> */
[----:B-1----:R-:W-:Y:S04]  /*58fc0*/  STL [R1+0x6cfc], R30 ;  /* 0x006cfc1e01007387 */ /* 0x002fe80000100800 */
[----:B------:R-:W-:Y:S04]  /*58fd0*/  STL [R1+0x6cf8], R31 ;  /* 0x006cf81f01007387 */ /* 0x000fe80000100800 */
[----:B----4-:R-:W-:Y:S04]  /*58fe0*/  STL [R1+0x6d04], R26 ;  /* 0x006d041a01007387 */ /* 0x010fe80000100800 */
[----:B------:R-:W-:Y:S04]  /*58ff0*/  STL [R1+0x6d00], R27 ;  /* 0x006d001b01007387 */ /* 0x000fe80000100800 */
[----:B------:R-:W-:Y:S04]  /*59000*/  STL [R1+0x6d0c], R22 ;  /* 0x006d0c1601007387 */ /* 0x000fe80000100800 */
[----:B------:R-:W-:Y:S04]  /*59010*/  STL [R1+0x6d08], R23 ;  /* 0x006d081701007387 */ /* 0x000fe80000100800 */
        /* <DEDUP_REMOVED lines=9> */
[----:B------:R-:W-:Y:S04]  /*590b0*/  STL [R1+0x6d14], R10 ;  /* 0x006d140a01007387 */ /* 0x000fe80000100800 */
[----:B------:R-:W-:Y:S04]  /*590c0*/  STL [R1+0x6d10], R11 ;  /* 0x006d100b01007387 */ /* 0x000fe80000100800 */
[----:B------:R-:W-:Y:S04]  /*590d0*/  STL.64 [R1+0x40], R244 ;  /* 0x000040f401007387 */ /* 0x000fe80000100a00 */
[----:B------:R-:W-:Y:S04]  /*590e0*/  STL.64 [R1+0x48], R246 ;  /* 0x000048f601007387 */ /* 0x000fe80000100a00 */
[----:B------:R-:W-:Y:S04]  /*590f0*/  STL [R1+0x6c48], R14 ;  /* 0x006c480e01007387 */ /* 0x000fe80000100800 */
[----:B------:R-:W-:Y:S04]  /*59100*/  STL [R1+0x6c44], R15 ;  /* 0x006c440f01007387 */ /* 0x000fe80000100800 */
[----:B------:R-:W-:Y:S04]  /*59110*/  STL [R1+0x6c4c], R18 ;  /* 0x006c4c1201007387 */ /* 0x000fe80000100800 */
[----:B------:R-:W-:Y:S04]  /*59120*/  STL [R1+0x6c40], R19 ;  /* 0x006c401301007387 */ /* 0x000fe80000100800 */
[----:B------:R-:W-:Y:S01]  /*59130*/  STL [R1+0x4eac], R3 ;  /* 0x004eac0301007387 */ /* 0x000fe20000100800 */
[C---:B--2---:R-:W-:Y:S03]  /*59140*/  HMMA.1688.F32.TF32 R232, R240.reuse, R84, R220 ;  /* 0x00000054f0e8723c */ /* 0x044fe600000810dc */
[----:B------:R-:W2:Y:S05]  /*59150*/  LDL.LU.64 R220, [R1+0x31a0] ;  /* 0x0031a00001dc7983 */ /* 0x000eaa0000300a00 */
[C---:B---3--:R-:W-:Y:S08]  /*59160*/  HMMA.1688.F32.TF32 R216, R240.reuse, R80, R216 ;  /* 0x00000050f0d8723c */ /* 0x048ff000000810d8 */
[----:B------:R-:W-:Y:S03]  /*59170*/  HMMA.1688.F32.TF32 R100, R240, R76, R100 ;  /* 0x0000004cf064723c */ /* 0x000fe60000081064 */
[----:B------:R-:W-:Y:S04]  /*59180*/  STL.64 [R1+0x1a30], R232 ;  /* 0x001a30e801007387 */ /* 0x000fe80000100a00 */
[----:B------:R-:W-:Y:S04]  /*59190*/  STL.64 [R1+0x1a38], R234 ;  /* 0x001a38ea01007387 */ /* 0x000fe80000100a00 */
[----:B------:R-:W2:Y:S04]  /*591a0*/  LDL.LU.64 R222, [R1+0x31a8] ;  /* 0x0031a80001de7983 */ /* 0x000ea80000300a00 */
[----:B------:R-:W-:Y:S04]  /*591b0*/  STL.64 [R1+0x1a20], R216 ;  /* 0x001a20d801007387 */ /* 0x000fe80000100a00 */
[----:B------:R-:W-:Y:S01]  /*591c0*/  STL.64 [R1+0x1a28], R218 ;  /* 0x001a28da01007387 */ /* 0x000fe20000100a00 */
[----:B------:R-:W-:-:S02]  /*591d0*/  IMAD.MOV.U32 R66, RZ, RZ, R102 ;  /* 0x000000ffff427224 */ /* 0x000fc400078e0066 */
[----:B------:R-:W-:Y:S01]  /*591e0*/  IMAD.MOV.U32 R67, RZ, RZ, R103 ;  /* 0x000000ffff437224 */ /* 0x000fe200078e0067 */
[----:B------:R1:W-:Y:S01]  /*591f0*/  STL.64 [R1+0x1a10], R100 ;  /* 0x001a106401007387 */ /* 0x0003e20000100a00 */
[----:B------:R-:W-:Y:S03]  /*59200*/  HMMA.1688.F32.TF32 R148, R240, R72, R148 ;  /* 0x00000048f094723c */ /* 0x000fe60000081094 */
[----:B-1----:R-:W3:Y:S04]  /*59210*/  LDL.LU.64 R100, [R1+0x3190] ;  /* 0x0031900001647983 */ /* 0x002ee80000300a00 */
[----:B------:R-:W3:Y:S04]  /*59220*/  LDL.LU.64 R102, [R1+0x3198] ;  /* 0x0031980001667983 */ /* 0x000ee80000300a00 */
[----:B------:R-:W4:Y:S04]  /*59230*/  LDL.LU.64 R216, [R1+0x3180] ;  /* 0x0031800001d87983 */ /* 0x000f280000300a00 */
[----:B------:R-:W4:Y:S04]  /*59240*/  LDL.LU.64 R218, [R1+0x3188] ;  /* 0x0031880001da7983 */ /* 0x000f280000300a00 */
[----:B------:R-:W-:Y:S01]  /*59250*/  IMAD.MOV.U32 R70, RZ, RZ, R148 ;  /* 0x000000ffff467224 */ /* 0x000fe200078e0094 */
[----:B------:R-:W4:Y:S01]  /*59260*/  LDL.LU.64 R232, [R1+0x3170] ;  /* 0x0031700001e87983 */ /* 0x000f220000300a00 */
[----:B------:R-:W-:-:S03]  /*59270*/  IMAD.MOV.U32 R71, RZ, RZ, R149 ;  /* 0x000000ffff477224 */ /* 0x000fc600078e0095 */
[----:B------:R-:W4:Y:S01]  /*59280*/  LDL.LU.64 R234, [R1+0x3178] ;  /* 0x0031780001ea7983 */ /* 0x000f220000300a00 */
[----:B------:R-:W-:Y:S02]  /*59290*/  IMAD.MOV.U32 R74, RZ, RZ, R150 ;  /* 0x000000ffff4a7224 */ /* 0x000fe400078e0096 */
[----:B------:R-:W-:Y:S01]  /*592a0*/  IMAD.MOV.U32 R75, RZ, RZ, R151 ;  /* 0x000000ffff4b7224 */ /* 0x000fe200078e0097 */
[----:B------:R-:W4:Y:S04]  /*592b0*/  LDL.LU.64 R148, [R1+0x3160] ;  /* 0x0031600001947983 */ /* 0x000f280000300a00 */
[----:B------:R-:W4:Y:S01]  /*592c0*/  LDL.LU.64 R150, [R1+0x3168] ;  /* 0x0031680001967983 */ /* 0x000f220000300a00 */
[C---:B--2---:R-:W-:Y:S08]  /*592d0*/  HMMA.1688.F32.TF32 R220, R240.reuse, R68, R220 ;  /* 0x00000044f0dc723c */ /* 0x044ff000000810dc */
[----:B---3--:R-:W-:Y:S11]  /*592e0*/  HMMA.1688.F32.TF32 R100, R240, R64, R100 ;  /* 0x00000040f064723c */ /* 0x008ff60000081064 */
[----:B------:R-:W-:-:S02]  /*592f0*/  IMAD.MOV.U32 R78, RZ, RZ, R220 ;  /* 0x000000ffff4e7224 */ /* 0x000fc400078e00dc */
[----:B------:R-:W-:Y:S02]  /*59300*/  IMAD.MOV.U32 R79, RZ, RZ, R221 ;  /* 0x000000ffff4f7224 */ /* 0x000fe400078e00dd */
[----:B------:R-:W-:Y:S01]  /*59310*/  IMAD.MOV.U32 R82, RZ, RZ, R222 ;  /* 0x000000ffff527224 */ /* 0x000fe200078e00de */
[----:B------:R-:W2:Y:S01]  /*59320*/  LDL.LU.64 R220, [R1+0x3150] ;  /* 0x0031500001dc7983 */ /* 0x000ea20000300a00 */
[----:B------:R-:W-:Y:S01]  /*59330*/  IMAD.MOV.U32 R90, RZ, RZ, R223 ;  /* 0x000000ffff5a7224 */ /* 0x000fe200078e00df */
[----:B----4-:R-:W-:Y:S02]  /*59340*/  HMMA.1688.F32.TF32 R216, R240, R60, R216 ;  /* 0x0000003cf0d8723c */ /* 0x010fe400000810d8 */
[----:B------:R-:W2:Y:S01]  /*59350*/  LDL.LU.64 R222, [R1+0x3158] ;  /* 0x0031580001de7983 */ /* 0x000ea20000300a00 */
[----:B------:R-:W-:Y:S02]  /*59360*/  IMAD.MOV.U32 R91, RZ, RZ, R100 ;  /* 0x000000ffff5b7224 */ /* 0x000fe400078e0064 */
[----:B------:R-:W-:-:S02]  /*59370*/  IMAD.MOV.U32 R86, RZ, RZ, R101 ;  /* 0x000000ffff567224 */ /* 0x000fc400078e0065 */
[----:B------:R-:W-:Y:S01]  /*59380*/  IMAD.MOV.U32 R87, RZ, RZ, R102 ;  /* 0x000000ffff577224 */ /* 0x000fe200078e0066 */
[----:B------:R-:W3:Y:S01]  /*59390*/  LDL.LU.64 R100, [R1+0x3140] ;  /* 0x0031400001647983 */ /* 0x000ee20000300a00 */
[----:B------:R-:W-:Y:S01]  /*593a0*/  IMAD.MOV.U32 R83, RZ, RZ, R103 ;  /* 0x000000ffff537224 */ /* 0x000fe200078e0067 */
[C---:B------:R-:W-:Y:S02]  /*593b0*/  HMMA.1688.F32.TF32 R232, R240.reuse, R56, R232 ;  /* 0x00000038f0e8723c */ /* 0x040fe400000810e8 */
[----:B------:R-:W3:Y:S06]  /*593c0*/  LDL.LU.64 R102, [R1+0x3148] ;  /* 0x0031480001667983 */ /* 0x000eec0000300a00 */
[----:B------:R-:W-:Y:S01]  /*593d0*/  HMMA.1688.F32.TF32 R148, R240, R52, R148 ;  /* 0x00000034f094723c */ /* 0x000fe20000081094 */
[----:B------:R-:W-:Y:S04]  /*593e0*/  STL.64 [R1+0x19d0], R216 ;  /* 0x0019d0d801007387 */ /* 0x000fe80000100a00 */
[----:B------:R1:W-:Y:S04]  /*593f0*/  STL.64 [R1+0x19d8], R218 ;  /* 0x0019d8da01007387 */ /* 0x0003e80000100a00 */
[----:B-1----:R-:W4:Y:S04]  /*59400*/  LDL.LU.64 R218, [R1+0x7440] ;  /* 0x0074400001da7983 */ /* 0x002f280000300a00 */
[----:B------:R-:W4:Y:S04]  /*59410*/  LDL.LU.64 R216, [R1+0x7438] ;  /* 0x0074380001d87983 */ /* 0x000f280000300a00 */
[----:B------:R1:W-:Y:S02]  /*59420*/  STL.64 [R1+0x19c0], R232 ;  /* 0x0019c0e801007387 */ /* 0x0003e40000100a00 */
[----:B------:R-:W-:-:S02]  /*59430*/  IMAD.MOV.U32 R10, RZ, RZ, R148 ;  /* 0x000000ffff0a7224 */ /* 0x000fc400078e0094 */
[----:B------:R1:W-:Y:S01]  /*59440*/  STL.64 [R1+0x19c8], R234 ;  /* 0x0019c8ea01007387 */ /* 0x0003e20000100a00 */
[----:B------:R-:W-:Y:S02]  /*59450*/  IMAD.MOV.U32 R11, RZ, RZ, R149 ;  /* 0x000000ffff0b7224 */ /* 0x000fe400078e0095 */
[----:B------:R-:W-:Y:S02]  /*59460*/  IMAD.MOV.U32 R22, RZ, RZ, R150 ;  /* 0x000000ffff167224 */ /* 0x000fe400078e0096 */
[----:B------:R-:W-:Y:S01]  /*59470*/  IMAD.MOV.U32 R23, RZ, RZ, R151 ;  /* 0x000000ffff177224 */ /* 0x000fe200078e0097 */
[----:B-1----:R-:W4:Y:S04]  /*59480*/  LDL.LU.64 R232, [R1+0x3130] ;  /* 0x0031300001e87983 */ /* 0x002f280000300a00 */
[----:B------:R-:W4:Y:S04]  /*59490*/  LDL.LU.64 R234, [R1+0x3138] ;  /* 0x0031380001ea7983 */ /* 0x000f280000300a00 */
[----:B------:R-:W4:Y:S04]  /*594a0*/  LDL.LU.64 R148, [R1+0x3120] ;  /* 0x0031200001947983 */ /* 0x000f280000300a00 */
[----:B------:R-:W4:Y:S04]  /*594b0*/  LDL.LU.64 R150, [R1+0x3128] ;  /* 0x0031280001967983 */ /* 0x000f280000300a00 */
[----:B------:R-:W-:Y:S04]  /*594c0*/  STL [R1+0x6d24], R23 ;  /* 0x006d241701007387 */ /* 0x000fe80000100800 */
[----:B------:R-:W-:Y:S04]  /*594d0*/  STL [R1+0x6d20], R22 ;  /* 0x006d201601007387 */ /* 0x000fe80000100800 */
[----:B------:R-:W-:Y:S04]  /*594e0*/  STL [R1+0x6d1c], R11 ;  /* 0x006d1c0b01007387 */ /* 0x000fe80000100800 */
[----:B------:R-:W-:Y:S01]  /*594f0*/  STL [R1+0x6d18], R10 ;  /* 0x006d180a01007387 */ /* 0x000fe20000100800 */
[C---:B--2---:R-:W-:Y:S08]  /*59500*/  HMMA.1688.F32.TF32 R220, R240.reuse, R48, R220 ;  /* 0x00000030f0dc723c */ /* 0x044ff000000810dc */
[----:B---3--:R-:W-:Y:S11]  /*59510*/  HMMA.1688.F32.TF32 R100, R240, R44, R100 ;  /* 0x0000002cf064723c */ /* 0x008ff60000081064 */
[----:B------:R-:W-:Y:S04]  /*59520*/  STL.64 [R1+0x19a0], R220 ;  /* 0x0019a0dc01007387 */ /* 0x000fe80000100a00 */
[----:B------:R1:W-:Y:S04]  /*59530*/  STL.64 [R1+0x19a8], R222 ;  /* 0x0019a8de01007387 */ /* 0x0003e80000100a00 */
[----:B-1----:R-:W2:Y:S01]  /*59540*/  LDL.LU.64 R222, [R1+0x7430] ;  /* 0x0074300001de7983 */ /* 0x002ea20000300a00 */
[----:B------:R-:W-:-:S03]  /*59550*/  IMAD.MOV.U32 R23, RZ, RZ, R100 ;  /* 0x000000ffff177224 */ /* 0x000fc600078e0064 */
[----:B------:R-:W3:Y:S01]  /*59560*/  LDL.LU.64 R220, [R1+0x7428] ;  /* 0x0074280001dc7983 */ /* 0x000ee20000300a00 */
[----:B------:R-:W-:Y:S02]  /*59570*/  IMAD.MOV.U32 R22, RZ, RZ, R101 ;  /* 0x000000ffff167224 */ /* 0x000fe400078e0065 */
[----:B------:R-:W-:Y:S01]  /*59580*/  IMAD.MOV.U32 R11, RZ, RZ, R102 ;  /* 0x000000ffff0b7224 */ /* 0x000fe200078e0066 */
[----:B------:R-:W2:Y:S01]  /*59590*/  LDL.LU.64 R100, [R1+0x3110] ;  /* 0x0031100001647983 */ /* 0x000ea20000300a00 */
[----:B------:R-:W-:-:S03]  /*595a0*/  IMAD.MOV.U32 R10, RZ, RZ, R103 ;  /* 0x000000ffff0a7224 */ /* 0x000fc600078e0067 */
[----:B------:R-:W2:Y:S01]  /*595b0*/  LDL.LU.64 R102, [R1+0x3118] ;  /* 0x0031180001667983 */ /* 0x000ea20000300a00 */
[C---:B----4-:R-:W-:Y:S08]  /*595c0*/  HMMA.1688.F32.TF32 R232, R240.reuse, R40, R232 ;  /* 0x00000028f0e8723c */ /* 0x050ff000000810e8 */
[----:B------:R-:W-:Y:S01]  /*595d0*/  HMMA.1688.F32.TF32 R148, R240, R36, R148 ;  /* 0x00000024f094723c */ /* 0x000fe20000081094 */
[----:B------:R-:W-:Y:S04]  /*595e0*/  STL [R1+0x6d34], R10 ;  /* 0x006d340a01007387 */ /* 0x000fe80000100800 */
[----:B------:R-:W-:Y:S04]  /*595f0*/  STL [R1+0x6d30], R11 ;  /* 0x006d300b01007387 */ /* 0x000fe80000100800 */
[----:B------:R-:W-:Y:S04]  /*59600*/  STL [R1+0x6d2c], R23 ;  /* 0x006d2c1701007387 */ /* 0x000fe80000100800 */
[----:B------:R-:W-:Y:S04]  /*59610*/  STL [R1+0x6d28], R22 ;  /* 0x006d281601007387 */ /* 0x000fe80000100800 */
[----:B------:R-:W-:Y:S02]  /*59620*/  STL.64 [R1+0x1980], R232 ;  /* 0x001980e801007387 */ /* 0x000fe40000100a00 */
[----:B------:R-:W-:-:S02]  /*59630*/  IMAD.MOV.U32 R26, RZ, RZ, R148 ;  /* 0x000000ffff1a7224 */ /* 0x000fc400078e0094 */
[----:B------:R1:W-:Y:S01]  /*59640*/  STL.64 [R1+0x1988], R234 ;  /* 0x001988ea01007387 */ /* 0x0003e20000100a00 */
[----:B------:R-:W-:Y:S02]  /*59650*/  IMAD.MOV.U32 R27, RZ, RZ, R149 ;  /* 0x000000ffff1b7224 */ /* 0x000fe400078e0095 */
[----:B------:R-:W-:Y:S02]  /*59660*/  IMAD.MOV.U32 R30, RZ, RZ, R150 ;  /* 0x000000ffff1e7224 */ /* 0x000fe400078e0096 */
[----:B------:R-:W-:Y:S01]  /*59670*/  IMAD.MOV.U32 R31, RZ, RZ, R151 ;  /* 0x000000ffff1f7224 */ /* 0x000fe200078e0097 */
[----:B-1----:R-:W4:Y:S04]  /*59680*/  LDL.LU.64 R234, [R1+0x7420] ;  /* 0x0074200001ea7983 */ /* 0x002f280000300a00 */
[----:B------:R-:W3:Y:S04]  /*59690*/  LDL.LU.64 R232, [R1+0x7418] ;  /* 0x0074180001e87983 */ /* 0x000ee80000300a00 */
[----:B------:R-:W3:Y:S04]  /*596a0*/  LDL.LU.64 R148, [R1+0x3100] ;  /* 0x0031000001947983 */ /* 0x000ee80000300a00 */
[----:B------:R-:W3:Y:S04]  /*596b0*/  LDL.LU.64 R150, [R1+0x3108] ;  /* 0x0031080001967983 */ /* 0x000ee80000300a00 */
[----:B------:R1:W-:Y:S04]  /*596c0*/  STL [R1+0x6d44], R31 ;  /* 0x006d441f01007387 */ /* 0x0003e80000100800 */
[----:B------:R1:W-:Y:S04]  /*596d0*/  STL [R1+0x6d40], R30 ;  /* 0x006d401e01007387 */ /* 0x0003e80000100800 */
[----:B------:R1:W-:Y:S04]  /*596e0*/  STL [R1+0x6d3c], R27 ;  /* 0x006d3c1b01007387 */ /* 0x0003e80000100800 */
[----:B------:R1:W-:Y:S01]  /*596f0*/  STL [R1+0x6d38], R26 ;  /* 0x006d381a01007387 */ /* 0x0003e20000100800 */
[----:B--2---:R-:W-:-:S15]  /*59700*/  HMMA.1688.F32.TF32 R100, R240, R32, R100 ;  /* 0x00000020f064723c */ /* 0x004fde0000081064 */
[----:B------:R-:W-:-:S04]  /*59710*/  NOP ;  /* 0x0000000000007918 */ /* 0x000fc80000000000 */
[----:B------:R-:W-:Y:S02]  /*59720*/  IMAD.MOV.U32 R10, RZ, RZ, R100 ;  /* 0x000000ffff0a7224 */ /* 0x000fe400078e0064 */
[----:B------:R-:W-:Y:S02]  /*59730*/  IMAD.MOV.U32 R11, RZ, RZ, R101 ;  /* 0x000000ffff0b7224 */ /* 0x000fe400078e0065 */
[----:B------:R-:W-:Y:S01]  /*59740*/  IMAD.MOV.U32 R23, RZ, RZ, R102 ;  /* 0x000000ffff177224 */ /* 0x000fe200078e0066 */
[----:B------:R-:W2:Y:S01]  /*59750*/  LDL.LU.64 R100, [R1+0x30f0] ;  /* 0x0030f00001647983 */ /* 0x000ea20000300a00 */
[----:B------:R-:W-:-:S03]  /*59760*/  IMAD.MOV.U32 R22, RZ, RZ, R103 ;  /* 0x000000ffff167224 */ /* 0x000fc600078e0067 */
[----:B------:R-:W2:Y:S04]  /*59770*/  LDL.LU.64 R102, [R1+0x30f8] ;  /* 0x0030f80001667983 */ /* 0x000ea80000300a00 */
[----:B------:R1:W-:Y:S04]  /*59780*/  STL [R1+0x6d54], R22 ;  /* 0x006d541601007387 */ /* 0x0003e80000100800 */
[----:B------:R1:W-:Y:S04]  /*59790*/  STL [R1+0x6d50], R23 ;  /* 0x006d501701007387 */ /* 0x0003e80000100800 */
[----:B------:R1:W-:Y:S04]  /*597a0*/  STL [R1+0x6d4c], R10 ;  /* 0x006d4c0a01007387 */ /* 0x0003e80000100800 */
[----:B------:R1:W-:Y:S01]  /*597b0*/  STL [R1+0x6d48], R11 ;  /* 0x006d480b01007387 */ /* 0x0003e20000100800 */
[----:B---3--:R-:W-:-:S15]  /*597c0*/  HMMA.1688.F32.TF32 R148, R240, R28, R148 ;  /* 0x0000001cf094723c */ /* 0x008fde0000081094 */
[----:B------:R-:W-:-:S04]  /*597d0*/  NOP ;  /* 0x0000000000007918 */ /* 0x000fc80000000000 */
[----:B-1----:R-:W-:Y:S02]  /*597e0*/  IMAD.MOV.U32 R31, RZ, RZ, R148 ;  /* 0x000000ffff1f7224 */ /* 0x002fe400078e0094 */
[----:B------:R-:W-:Y:S02]  /*597f0*/  IMAD.MOV.U32 R30, RZ, RZ, R149 ;  /* 0x000000ffff1e7224 */ /* 0x000fe400078e0095 */
[----:B------:R-:W-:Y:S01]  /*59800*/  IMAD.MOV.U32 R27, RZ, RZ, R150 ;  /* 0x000000ffff1b7224 */ /* 0x000fe200078e0096 */
[----:B------:R-:W3:Y:S01]  /*59810*/  LDL.LU.64 R148, [R1+0x30e0] ;  /* 0x0030e00001947983 */ /* 0x000ee20000300a00 */
[----:B------:R-:W-:-:S03]  /*59820*/  IMAD.MOV.U32 R26, RZ, RZ, R151 ;  /* 0x000000ffff1a7224 */ /* 0x000fc600078e0097 */
[----:B------:R-:W3:Y:S04]  /*59830*/  LDL.LU.64 R150, [R1+0x30e8] ;  /* 0x0030e80001967983 */ /* 0x000ee80000300a00 */
[----:B------:R-:W-:Y:S04]  /*59840*/  STL [R1+0x6d64], R26 ;  /* 0x006d641a01007387 */ /* 0x000fe80000100800 */
[----:B------:R-:W-:Y:S04]  /*59850*/  STL [R1+0x6d60], R27 ;  /* 0x006d601b01007387 */ /* 0x000fe80000100800 */
[----:B------:R-:W-:Y:S04]  /*59860*/  STL [R1+0x6d5c], R31 ;  /* 0x006d5c1f01007387 */ /* 0x000fe80000100800 */
        /* <DEDUP_REMOVED lines=9> */
[----:B------:R-:W-:Y:S04]  /*59900*/  STL [R1+0x6d74], R11 ;  /* 0x006d740b01007387 */ /* 0x000fe80000100800 */
[----:B------:R-:W-:Y:S04]  /*59910*/  STL [R1+0x6d70], R10 ;  /* 0x006d700a01007387 */ /* 0x000fe80000100800 */
[----:B------:R1:W-:Y:S04]  /*59920*/  STL [R1+0x6d6c], R22 ;  /* 0x006d6c1601007387 */ /* 0x0003e80000100800 */
[----:B------:R1:W-:Y:S01]  /*59930*/  STL [R1+0x6d68], R23 ;  /* 0x006d681701007387 */ /* 0x0003e20000100800 */
[----:B---3--:R-:W-:-:S15]  /*59940*/  HMMA.1688.F32.TF32 R148, R240, R20, R148 ;  /* 0x00000014f094723c */ /* 0x008fde0000081094 */
[----:B------:R-:W-:-:S04]  /*59950*/  NOP ;  /* 0x0000000000007918 */ /* 0x000fc80000000000 */
[----:B------:R-:W-:Y:S02]  /*59960*/  IMAD.MOV.U32 R34, RZ, RZ, R148 ;  /* 0x000000ffff227224 */ /* 0x000fe400078e0094 */
[----:B------:R-:W-:Y:S02]  /*59970*/  IMAD.MOV.U32 R35, RZ, RZ, R149 ;  /* 0x000000ffff237224 */ /* 0x000fe400078e0095 */
[----:B------:R-:W-:Y:S01]  /*59980*/  IMAD.MOV.U32 R38, RZ, RZ, R150 ;  /* 0x000000ffff267224 */ /* 0x000fe200078e0096 */
[----:B------:R-:W3:Y:S01]  /*59990*/  LDL.LU.64 R148, [R1+0x30c0] ;  /* 0x0030c00001947983 */ /* 0x000ee20000300a00 */
[----:B------:R-:W-:-:S03]  /*599a0*/  IMAD.MOV.U32 R39, RZ, RZ, R151 ;  /* 0x000000ffff277224 */ /* 0x000fc600078e0097 */
[----:B------:R-:W3:Y:S04]  /*599b0*/  LDL.LU.64 R150, [R1+0x30c8] ;  /* 0x0030c80001967983 */ /* 0x000ee80000300a00 */
[----:B------:R-:W-:Y:S01]  /*599c0*/  STL [R1+0x6d84], R39 ;  /* 0x006d842701007387 */ /* 0x000fe20000100800 */
[----:B------:R-:W-:-:S03]  /*599d0*/  IMAD.MOV.U32 R2, RZ, RZ, R236 ;  /* 0x000000ffff027224 */ /* 0x000fc600078e00ec */
[----:B------:R-:W-:Y:S01]  /*599e0*/  STL [R1+0x6d80], R38 ;  /* 0x006d802601007387 */ /* 0x000fe20000100800 */
[----:B------:R-:W-:-:S03]  /*599f0*/  IMAD.MOV.U32 R0, RZ, RZ, R237 ;  /* 0x000000ffff007224 */ /* 0x000fc600078e00ed */
[----:B------:R-:W-:Y:S04]  /*59a00*/  STL [R1+0x6d7c], R35 ;  /* 0x006d7c2301007387 */ /* 0x000fe80000100800 */
[----:B------:R-:W-:Y:S04]  /*59a10*/  STL [R1+0x6d78], R34 ;  /* 0x006d782201007387 */ /* 0x000fe80000100800 */
[----:B------:R-:W4:Y:S01]  /*59a20*/  LDL.LU.64 R238, [R1+0x7410] ;  /* 0x0074100001ee7983 */ /* 0x000f220000300a00 */
[----:B------:R-:W-:Y:S02]  /*59a30*/  IMAD.MOV.U32 R231, RZ, RZ, R156 ;  /* 0x000000ffffe77224 */ /* 0x000fe400078e009c */
[----:B------:R-:W-:Y:S01]  /*59a40*/  IMAD.MOV.U32 R3, RZ, RZ, R157 ;  /* 0x000000ffff037224 */ /* 0x000fe200078e009d */
[----:B--2---:R-:W-:Y:S01]  /*59a50*/  HMMA.1688.F32.TF32 R100, R240, R236, R100 ;  /* 0x000000ecf064723c */ /* 0x004fe20000081064 */
[----:B------:R-:W2:-:S15]  /*59a60*/  LDL.LU.64 R236, [R1+0x7408] ;  /* 0x0074080001ec7983 */ /* 0x000e9e0000300a00 */
[----:B------:R-:W-:-:S03]  /*59a70*/  NOP ;  /* 0x0000000000007918 */ /* 0x000fc60000000000 */
[----:B-1----:R-:W-:Y:S02]  /*59a80*/  IMAD.MOV.U32 R30, RZ, RZ, R103 ;  /* 0x000000ffff1e7224 */ /* 0x002fe400078e0067 */
[----:B------:R-:W-:Y:S02]  /*59a90*/  IMAD.MOV.U32 R26, RZ, RZ, R100 ;  /* 0x000000ffff1a7224 */ /* 0x000fe400078e0064 */
[----:B------:R-:W-:Y:S02]  /*59aa0*/  IMAD.MOV.U32 R27, RZ, RZ, R101 ;  /* 0x000000ffff1b7224 */ /* 0x000fe400078e0065 */
[----:B------:R-:W-:Y:S01]  /*59ab0*/  IMAD.MOV.U32 R31, RZ, RZ, R102 ;  /* 0x000000ffff1f7224 */ /* 0x000fe200078e0066 */
[----:B------:R-:W2:Y:S04]  /*59ac0*/  LDL.LU.64 R100, [R1+0x30b0] ;  /* 0x0030b00001647983 */ /* 0x000ea80000300a00 */
[----:B------:R-:W2:Y:S04]  /*59ad0*/  LDL.LU.64 R102, [R1+0x30b8] ;  /* 0x0030b80001667983 */ /* 0x000ea80000300a00 */
[----:B------:R-:W-:Y:S04]  /*59ae0*/  STL [R1+0x6d94], R30 ;  /* 0x006d941e01007387 */ /* 0x000fe80000100800 */
[----:B------:R-:W-:Y:S04]  /*59af0*/  STL [R1+0x6d90], R31 ;  /* 0x006d901f01007387 */ /* 0x000fe80000100800 */
[----:B------:R-:W-:Y:S04]  /*59b00*/  STL [R1+0x6d8c], R27 ;  /* 0x006d8c1b01007387 */ /* 0x000fe80000100800 */
[----:B------:R-:W-:Y:S01]  /*59b10*/  STL [R1+0x6d88], R26 ;  /* 0x006d881a01007387 */ /* 0x000fe20000100800 */
[----:B---3--:R-:W-:Y:S03]  /*59b20*/  HMMA.1688.F32.TF32 R148, R240, R156, R148 ;  /* 0x0000009cf094723c */ /* 0x008fe60000081094 */
[----:B------:R-:W3:Y:S04]  /*59b30*/  LDL.LU.64 R156, [R1+0x30a0] ;  /* 0x0030a000019c7983 */ /* 0x000ee80000300a00 */
[----:B------:R-:W3:-:S12]  /*59b40*/  LDL.LU.64 R158, [R1+0x30a8] ;  /* 0x0030a800019e7983 */ /* 0x000ed80000300a00 */
[----:B------:R-:W-:Y:S02]  /*59b50*/  IMAD.MOV.U32 R42, RZ, RZ, R148 ;  /* 0x000000ffff2a7224 */ /* 0x000fe400078e0094 */
[----:B------:R-:W-:Y:S02]  /*59b60*/  IMAD.MOV.U32 R43, RZ, RZ, R149 ;  /* 0x000000ffff2b7224 */ /* 0x000fe400078e0095 */
[----:B------:R-:W-:-:S03]  /*59b70*/  IMAD.MOV.U32 R46, RZ, RZ, R150 ;  /* 0x000000ffff2e7224 */ /* 0x000fc600078e0096 */
[----:B------:R-:W-:Y:S01]  /*59b80*/  STL.64 [R1+0x73b0], R42 ;  /* 0x0073b02a01007387 */ /* 0x000fe20000100a00 */
[----:B------:R-:W-:-:S03]  /*59b90*/  IMAD.MOV.U32 R47, RZ, RZ, R151 ;  /* 0x000000ffff2f7224 */ /* 0x000fc600078e0097 */
[----:B------:R3:W-:Y:S04]  /*59ba0*/  STL.64 [R1+0x73a8], R40 ;  /* 0x0073a82801007387 */ /* 0x0007e80000100a00 */
[----:B------:R-:W4:Y:S04]  /*59bb0*/  LDL.LU.64 R148, [R1+0x3090] ;  /* 0x0030900001947983 */ /* 0x000f280000300a00 */
[----:B------:R-:W4:Y:S01]  /*59bc0*/  LDL.LU.64 R150, [R1+0x3098] ;  /* 0x0030980001967983 */ /* 0x000f220000300a00 */
[----:B--2---:R-:W-:-:S15]  /*59bd0*/  HMMA.1688.F32.TF32 R100, R240, R248, R100 ;  /* 0x000000f8f064723c */ /* 0x004fde0000081064 */
[----:B------:R-:W-:-:S04]  /*59be0*/  NOP ;  /* 0x0000000000007918 */ /* 0x000fc80000000000 */
[----:B------:R-:W-:Y:S02]  /*59bf0*/  IMAD.MOV.U32 R22, RZ, RZ, R102 ;  /* 0x000000ffff167224 */ /* 0x000fe400078e0066 */
[----:B------:R-:W-:Y:S02]  /*59c00*/  IMAD.MOV.U32 R23, RZ, RZ, R103 ;  /* 0x000000ffff177224 */ /* 0x000fe400078e0067 */
[----:B------:R-:W-:Y:S02]  /*59c10*/  IMAD.MOV.U32 R11, RZ, RZ, R100 ;  /* 0x000000ffff0b7224 */ /* 0x000fe400078e0064 */
[----:B------:R-:W-:Y:S02]  /*59c20*/  IMAD.MOV.U32 R10, RZ, RZ, R101 ;  /* 0x000000ffff0a7224 */ /* 0x000fe400078e0065 */
[----:B------:R-:W2:Y:S04]  /*59c30*/  LDL.LU.64 R100, [R1+0x3080] ;  /* 0x0030800001647983 */ /* 0x000ea80000300a00 */
[----:B------:R-:W2:Y:S01]  /*59c40*/  LDL.LU.64 R102, [R1+0x3088] ;  /* 0x0030880001667983 */ /* 0x000ea20000300a00 */
[----:B---3--:R-:W-:Y:S03]  /*59c50*/  HMMA.1688.F32.TF32 R40, R240, R152, R156 ;  /* 0x00000098f028723c */ /* 0x008fe6000008109c */
[----:B------:R-:W-:Y:S04]  /*59c60*/  STL.64 [R1+0x7370], R22 ;  /* 0x0073701601007387 */ /* 0x000fe80000100a00 */
[----:B------:R1:W-:Y:S04]  /*59c70*/  STL.64 [R1+0x7368], R20 ;  /* 0x0073681401007387 */ /* 0x0003e80000100a00 */
        /* <DEDUP_REMOVED lines=8> */
[----:B-1----:R-:W-:-:S15]  /*59d00*/  IMAD.MOV.U32 R21, RZ, RZ, R152 ;  /* 0x000000ffff157224 */ /* 0x002fde00078e0098 */
[----:B------:R-:W-:-:S03]  /*59d10*/  NOP ;  /* 0x0000000000007918 */ /* 0x000fc60000000000 */
[----:B------:R-:W-:Y:S02]  /*59d20*/  IMAD.MOV.U32 R35, RZ, RZ, R142 ;  /* 0x000000ffff237224 */ /* 0x000fe400078e008e */
[----:B------:R-:W-:-:S05]  /*59d30*/  IMAD.MOV.U32 R34, RZ, RZ, R143 ;  /* 0x000000ffff227224 */ /* 0x000fca00078e008f */
[----:B------:R-:W-:Y:S04]  /*59d40*/  STL.64 [R1+0x73a0], R34 ;  /* 0x0073a02201007387 */ /* 0x000fe80000100a00 */
[----:B------:R1:W-:Y:S01]  /*59d50*/  STL.64 [R1+0x7398], R32 ;  /* 0x0073982001007387 */ /* 0x0003e20000100a00 */
[----:B------:R-:W-:-:S03]  /*59d60*/  IMAD.MOV.U32 R20, RZ, RZ, R153 ;  /* 0x000000ffff147224 */ /* 0x000fc600078e0099 */
[----:B---3--:R-:W3:Y:S04]  /*59d70*/  LDL.LU.64 R248, [R1+0x3200] ;  /* 0x0032000001f87983 */ /* 0x008ee80000300a00 */
[----:B------:R-:W3:Y:S04]  /*59d80*/  LDL.LU.64 R250, [R1+0x3208] ;  /* 0x0032080001fa7983 */ /* 0x000ee80000300a00 */
[----:B------:R-:W4:Y:S04]  /*59d90*/  LDL.LU.64 R156, [R1+0x520] ;  /* 0x00052000019c7983 */ /* 0x000f280000300a00 */
[----:B------:R-:W4:Y:S01]  /*59da0*/  LDL.LU.64 R158, [R1+0x528] ;  /* 0x00052800019e7983 */ /* 0x000f220000300a00 */
[----:B------:R-:W-:-:S03]  /*59db0*/  IMAD.MOV.U32 R39, RZ, RZ, R140 ;  /* 0x000000ffff277224 */ /* 0x000fc600078e008c */
[----:B------:R-:W3:Y:S01]  /*59dc0*/  LDL.LU.64 R152, [R1+0x510] ;  /* 0x0005100001987983 */ /* 0x000ee20000300a00 */
[----:B------:R-:W-:-:S03]  /*59dd0*/  IMAD.MOV.U32 R38, RZ, RZ, R141 ;  /* 0x000000ffff267224 */ /* 0x000fc600078e008d */
[----:B------:R-:W3:Y:S04]  /*59de0*/  LDL.LU.64 R154, [R1+0x518] ;  /* 0x00051800019a7983 */ /* 0x000ee80000300a00 */
[----:B------:R-:W3:Y:S04]  /*59df0*/  LDL.LU.64 R148, [R1+0x500] ;  /* 0x0005000001947983 */ /* 0x000ee80000300a00 */
[----:B------:R-:W3:Y:S04]  /*59e00*/  LDL.LU.64 R150, [R1+0x508] ;  /* 0x0005080001967983 */ /* 0x000ee80000300a00 */
[----:B------:R-:W3:Y:S04]  /*59e10*/  LDL.LU.64 R140, [R1+0x4f0] ;  /* 0x0004f000018c7983 */ /* 0x000ee80000300a00 */
[----:B------:R-:W3:Y:S01]  /*59e20*/  LDL.LU.64 R142, [R1+0x4f8] ;  /* 0x0004f800018e7983 */ /* 0x000ee20000300a00 */
[----:B--2---:R-:W-:-:S15]  /*59e30*/  HMMA.1688.F32.TF32 R100, R240, R244, R100 ;  /* 0x000000f4f064723c */ /* 0x004fde0000081064 */
[----:B------:R-:W-:-:S04]  /*59e40*/  NOP ;  /* 0x0000000000007918 */ /* 0x000fc80000000000 */
[----:B------:R-:W-:Y:S02]  /*59e50*/  IMAD.MOV.U32 R58, RZ, RZ, R100 ;  /* 0x000000ffff3a7224 */ /* 0x000fe400078e0064 */
[----:B------:R-:W-:Y:S02]  /*59e60*/  IMAD.MOV.U32 R59, RZ, RZ, R101 ;  /* 0x000000ffff3b7224 */ /* 0x000fe400078e0065 */
[----:B------:R-:W-:Y:S01]  /*59e70*/  IMAD.MOV.U32 R54, RZ, RZ, R102 ;  /* 0x000000ffff367224 */ /* 0x000fe200078e0066 */
[----:B------:R-:W2:Y:S01]  /*59e80*/  LDL.LU.64 R100, [R1+0x4e0] ;  /* 0x0004e00001647983 */ /* 0x000ea20000300a00 */
[----:B------:R-:W-:-:S03]  /*59e90*/  IMAD.MOV.U32 R55, RZ, RZ, R103 ;  /* 0x000000ffff377224 */ /* 0x000fc600078e0067 */
[----:B------:R-:W2:Y:S01]  /*59ea0*/  LDL.LU.64 R102, [R1+0x4e8] ;  /* 0x0004e80001667983 */ /* 0x000ea20000300a00 */
[----:B-1----:R-:W-:Y:S03]  /*59eb0*/  HMMA.1688.F32.TF32 R32, R240, R8, R40 ;  /* 0x00000008f020723c */ /* 0x002fe60000081028 */
[----:B------:R-:W2:Y:S04]  /*59ec0*/  LDL.LU.64 R40, [R1+0x4d0] ;  /* 0x0004d00001287983 */ /* 0x000ea80000300a00 */
[----:B------:R-:W2:-:S12]  /*59ed0*/  LDL.LU.64 R42, [R1+0x4d8] ;  /* 0x0004d800012a7983 */ /* 0x000e980000300a00 */
[----:B------:R-:W-:Y:S02]  /*59ee0*/  IMAD.MOV.U32 R30, RZ, RZ, R32 ;  /* 0x000000ffff1e7224 */ /* 0x000fe400078e0020 */
[----:B------:R-:W-:Y:S02]  /*59ef0*/  IMAD.MOV.U32 R31, RZ, RZ, R33 ;  /* 0x000000ffff1f7224 */ /* 0x000fe400078e0021 */
[----:B------:R-:W-:Y:S01]  /*59f00*/  IMAD.MOV.U32 R27, RZ, RZ, R34 ;  /* 0x000000ffff1b7224 */ /* 0x000fe200078e0022 */
[----:B------:R-:W4:Y:S01]  /*59f10*/  LDL.LU.64 R32, [R1+0x4c0] ;  /* 0x0004c00001207983 */ /* 0x000f220000300a00 */
[----:B------:R-:W-:-:S03]  /*59f20*/  IMAD.MOV.U32 R26, RZ, RZ, R35 ;  /* 0x000000ffff1a7224 */ /* 0x000fc600078e0023 */
[----:B------:R-:W4:Y:S04]  /*59f30*/  LDL.LU.64 R34, [R1+0x4c8] ;  /* 0x0004c80001227983 */ /* 0x000f280000300a00 */
[----:B------:R-:W-:Y:S04]  /*59f40*/  STL.64 [R1+0x7390], R30 ;  /* 0x0073901e01007387 */ /* 0x000fe80000100a00 */
[----:B------:R1:W-:Y:S04]  /*59f50*/  STL.64 [R1+0x7388], R28 ;  /* 0x0073881c01007387 */ /* 0x0003e80000100a00 */
[----:B-1----:R-:W4:Y:S04]  /*59f60*/  LDL.LU.64 R28, [R1+0x3060] ;  /* 0x00306000011c7983 */ /* 0x002f280000300a00 */
[----:B------:R-:W4:Y:S01]  /*59f70*/  LDL.LU.64 R30, [R1+0x3068] ;  /* 0x00306800011e7983 */ /* 0x000f220000300a00 */
[----:B------:R-:W-:-:S02]  /*59f80*/  LOP3.LUT R226, R252, 0x60, RZ, 0x3c, !PT ;  /* 0x00000060fce27812 */ /* 0x000fc400078e3cff */
[----:B------:R-:W-:Y:S01]  /*59f90*/  LOP3.LUT R230, R252, 0x40, RZ, 0x3c, !PT ;  /* 0x00000040fce67812 */ /* 0x000fe200078e3cff */
[----:B------:R-:W-:Y:S02]  /*59fa0*/  IMAD.MOV.U32 R94, RZ, RZ, R6 ;  /* 0x000000ffff5e7224 */ /* 0x000fe400078e0006 */
[----:B------:R-:W-:Y:S01]  /*59fb0*/  IMAD.MOV.U32 R95, RZ, RZ, R7 ;  /* 0x000000ffff5f7224 */ /* 0x000fe200078e0007 */
[----:B------:R-:W-:Y:S04]  /*59fc0*/  LDS R5, [R226+UR7+0x20000] ;  /* 0x02000007e2057984 */ /* 0x000fe80008000800 */
[----:B------:R-:W-:Y:S04]  /*59fd0*/  LDS R4, [R230+UR7+0x20000] ;  /* 0x02000007e6047984 */ /* 0x000fe80008000800 */
[----:B------:R-:W-:Y:S04]  /*59fe0*/  LDS R6, [R230+UR7+0x20800] ;  /* 0x02080007e6067984 */ /* 0x000fe80008000800 */
[----:B------:R-:W3:Y:S04]  /*59ff0*/  LDS R7, [R226+UR7+0x20800] ;  /* 0x02080007e2077984 */ /* 0x000ee80008000800 */
[----:B------:R-:W-:Y:S04]  /*5a000*/  STL.64 [R1+0x7380], R10 ;  /* 0x0073800a01007387 */ /* 0x000fe80000100a00 */
[----:B------:R4:W-:Y:S01]  /*5a010*/  STL.64 [R1+0x7378], R8 ;  /* 0x0073780801007387 */ /* 0x0009e20000100a00 */
[C---:B---3--:R-:W-:Y:S08]  /*5a020*/  HMMA.1688.F32.TF32 R148, R4.reuse, R228, R148 ;  /* 0x000000e40494723c */ /* 0x048ff00000081094 */
[----:B--2---:R-:W-:Y:S08]  /*5a030*/  HMMA.1688.F32.TF32 R40, R4, R216, R40 ;  /* 0x000000d80428723c */ /* 0x004ff00000081028 */
[C---:B----4-:R-:W-:Y:S08]  /*5a040*/  HMMA.1688.F32.TF32 R8, R240.reuse, R12, R28 ;  /* 0x0000000cf008723c */ /* 0x050ff0000008101c */
[----:B------:R-:W-:Y:S08]  /*5a050*/  HMMA.1688.F32.TF32 R240, R240, R16, R248 ;  /* 0x00000010f0f0723c */ /* 0x000ff000000810f8 */
[C---:B------:R-:W-:Y:S03]  /*5a060*/  HMMA.1688.F32.TF32 R28, R4.reuse, R236, R156 ;  /* 0x000000ec041c723c */ /* 0x040fe6000008109c */
[----:B------:R-:W-:Y:S04]  /*5a070*/  STL.64 [R1+0x18b0], R8 ;  /* 0x0018b00801007387 */ /* 0x000fe80000100a00 */
[----:B------:R1:W-:Y:S04]  /*5a080*/  STL.64 [R1+0x18b8], R10 ;  /* 0x0018b80a01007387 */ /* 0x0003e80000100a00 */
[----:B------:R-:W-:Y:S04]  /*5a090*/  STL.64 [R1+0x18a0], R240 ;  /* 0x0018a0f001007387 */ /* 0x000fe80000100a00 */
[----:B------:R-:W-:Y:S01]  /*5a0a0*/  STL.64 [R1+0x18a8], R242 ;  /* 0x0018a8f201007387 */ /* 0x000fe20000100a00 */
[C---:B-1----:R-:W-:Y:S03]  /*5a0b0*/  HMMA.1688.F32.TF32 R8, R4.reuse, R232, R152 ;  /* 0x000000e80408723c */ /* 0x042fe60000081098 */
[----:B------:R-:W-:Y:S04]  /*5a0c0*/  STL.64 [R1+0x1890], R28 ;  /* 0x0018901c01007387 */ /* 0x000fe80000100a00 */
[----:B------:R1:W-:Y:S02]  /*5a0d0*/  STL.64 [R1+0x1898], R30 ;  /* 0x0018981e01007387 */ /* 0x0003e40000100a00 */
[C---:B-1----:R-:W-:Y:S10]  /*5a0e0*/  HMMA.1688.F32.TF32 R28, R4.reuse, R224, R140 ;  /* 0x000000e0041c723c */ /* 0x042ff4000008108c */
[----:B------:R-:W-:Y:S04]  /*5a0f0*/  STL.64 [R1+0x1880], R8 ;  /* 0x0018800801007387 */ /* 0x000fe80000100a00 */
[----:B------:R1:W-:Y:S04]  /*5a100*/  STL.64 [R1+0x1888], R10 ;  /* 0x0018880a01007387 */ /* 0x0003e80000100a00 */
[----:B------:R-:W-:Y:S04]  /*5a110*/  STL.64 [R1+0x1870], R148 ;  /* 0x0018709401007387 */ /* 0x000fe80000100a00 */
[----:B------:R-:W-:Y:S01]  /*5a120*/  STL.64 [R1+0x1878], R150 ;  /* 0x0018789601007387 */ /* 0x000fe20000100a00 */
[C---:B-1----:R-:W-:Y:S03]  /*5a130*/  HMMA.1688.F32.TF32 R8, R4.reuse, R220, R100 ;  /* 0x000000dc0408723c */ /* 0x042fe60000081064 */
[----:B------:R-:W-:Y:S04]  /*5a140*/  STL.64 [R1+0x7358], R222 ;  /* 0x007358de01007387 */ /* 0x000fe80000100a00 */
[----:B------:R-:W-:Y:S04]  /*5a150*/  STL.64 [R1+0x1860], R28 ;  /* 0x0018601c01007387 */ /* 0x000fe80000100a00 */
[----:B------:R1:W-:Y:S02]  /*5a160*/  STL.64 [R1+0x1868], R30 ;  /* 0x0018681e01007387 */ /* 0x0003e40000100a00 */
[C---:B-1----:R-:W-:Y:S02]  /*5a170*/  HMMA.1688.F32.TF32 R28, R4.reuse, R212, R32 ;  /* 0x000000d4041c723c */ /* 0x042fe40000081020 */
[----:B------:R-:W-:Y:S04]  /*5a180*/  STL.64 [R1+0x7350], R220 ;  /* 0x007350dc01007387 */ /* 0x000fe80000100a00 */
[----:B------:R1:W-:Y:S04]  /*5a190*/  STL.64 [R1+0x1850], R8 ;  /* 0x0018500801007387 */ /* 0x0003e80000100a00 */
[----:B------:R2:W-:Y:S04]  /*5a1a0*/  STL.64 [R1+0x1858], R10 ;  /* 0x0018580a01007387 */ /* 0x0005e80000100a00 */
[----:B-1----:R-:W3:Y:S04]  /*5a1b0*/  LDL.LU.64 R8, [R1+0x4b0] ;  /* 0x0004b00001087983 */ /* 0x002ee80000300a00 */
[----:B------:R1:W-:Y:S04]  /*5a1c0*/  STL.64 [R1+0x1840], R40 ;  /* 0x0018402801007387 */ /* 0x0003e80000100a00 */
[----:B------:R4:W-:Y:S04]  /*5a1d0*/  STL.64 [R1+0x1848], R42 ;  /* 0x0018482a01007387 */ /* 0x0009e80000100a00 */
[----:B--2---:R-:W3:Y:S04]  /*5a1e0*/  LDL.LU.64 R10, [R1+0x4b8] ;  /* 0x0004b800010a7983 */ /* 0x004ee80000300a00 */
[----:B------:R2:W-:Y:S04]  /*5a1f0*/  STL.64 [R1+0x1830], R28 ;  /* 0x0018301c01007387 */ /* 0x0005e80000100a00 */
[----:B------:R1:W-:Y:S04]  /*5a200*/  STL.64 [R1+0x1838], R30 ;  /* 0x0018381e01007387 */ /* 0x0003e80000100a00 */
        /* <DEDUP_REMOVED lines=14> */
[----:B-1----:R-:W3:Y:S04]  /*5a2f0*/  LDL.LU.64 R40, [R1+0x420] ;  /* 0x0004200001287983 */ /* 0x002ee80000300a00 */
[----:B----4-:R-:W4:Y:S04]  /*5a300*/  LDL.LU.64 R42, [R1+0x428] ;  /* 0x00042800012a7983 */ /* 0x010f280000300a00 */
[----:B------:R-:W4:Y:S04]  /*5a310*/  LDL.LU.64 R32, [R1+0x410] ;  /* 0x0004100001207983 */ /* 0x000f280000300a00 */
[----:B------:R-:W4:Y:S04]  /*5a320*/  LDL.LU.64 R34, [R1+0x418] ;  /* 0x0004180001227983 */ /* 0x000f280000300a00 */
[----:B--2---:R-:W2:Y:S04]  /*5a330*/  LDL.LU.64 R28, [R1+0x400] ;  /* 0x00040000011c7983 */ /* 0x004ea80000300a00 */
[----:B------:R-:W2:Y:S01]  /*5a340*/  LDL.LU.64 R30, [R1+0x408] ;  /* 0x00040800011e7983 */ /* 0x000ea20000300a00 */
[C---:B---3--:R-:W-:Y:S08]  /*5a350*/  HMMA.1688.F32.TF32 R8, R4.reuse, R208, R8 ;  /* 0x000000d00408723c */ /* 0x048ff00000081008 */
[C---:B------:R-:W-:Y:S08]  /*5a360*/  HMMA.1688.F32.TF32 R240, R4.reuse, R204, R240 ;  /* 0x000000cc04f0723c */ /* 0x040ff000000810f0 */
[C---:B------:R-:W-:Y:S08]  /*5a370*/  HMMA.1688.F32.TF32 R220, R4.reuse, R200, R220 ;  /* 0x000000c804dc723c */ /* 0x040ff000000810dc */
[C---:B------:R-:W-:Y:S01]  /*5a380*/  HMMA.1688.F32.TF32 R156, R4.reuse, R196, R156 ;  /* 0x000000c4049c723c */ /* 0x040fe2000008109c */
[----:B------:R1:W-:Y:S07]  /*5a390*/  STL.64 [R1+0x1820], R8 ;  /* 0x0018200801007387 */ /* 0x0003ee0000100a00 */
[C---:B------:R-:W-:Y:S01]  /*5a3a0*/  HMMA.1688.F32.TF32 R152, R4.reuse, R192, R152 ;  /* 0x000000c00498723c */ /* 0x040fe20000081098 */
[----:B------:R3:W-:Y:S04]  /*5a3b0*/  STL.64 [R1+0x1828], R10 ;  /* 0x0018280a01007387 */ /* 0x0007e80000100a00 */
[----:B-1----:R-:W2:Y:S03]  /*5a3c0*/  LDL.LU.64 R8, [R1+0x3f0] ;  /* 0x0003f00001087983 */ /* 0x002ea60000300a00 */
[C---:B------:R-:W-:Y:S01]  /*5a3d0*/  HMMA.1688.F32.TF32 R148, R4.reuse, R188, R148 ;  /* 0x000000bc0494723c */ /* 0x040fe20000081094 */
[----:B---3--:R-:W3:Y:S07]  /*5a3e0*/  LDL.LU.64 R10, [R1+0x3f8] ;  /* 0x0003f800010a7983 */ /* 0x008eee0000300a00 */
[C---:B------:R-:W-:Y:S08]  /*5a3f0*/  HMMA.1688.F32.TF32 R140, R4.reuse, R184, R140 ;  /* 0x000000b8048c723c */ /* 0x040ff0000008108c */
[----:B------:R-:W-:Y:S01]  /*5a400*/  HMMA.1688.F32.TF32 R100, R4, R180, R100 ;  /* 0x000000b40464723c */ /* 0x000fe20000081064 */
[----:B------:R-:W-:Y:S01]  /*5a410*/  STL.64 [R1+0x1810], R240 ;  /* 0x001810f001007387 */ /* 0x000fe20000100a00 */
[----:B------:R-:W-:-:S06]  /*5a420*/  IMAD.MOV.U32 R19, RZ, RZ, R156 ;  /* 0x000000ffff137224 */ /* 0x000fcc00078e009c */
[C---:B----4-:R-:W-:Y:S01]  /*5a430*/  HMMA.1688.F32.TF32 R40, R4.reuse, R176, R40 ;  /* 0x000000b00428723c */ /* 0x050fe20000081028 */
[----:B------:R-:W-:Y:S07]  /*5a440*/  STL.64 [R1+0x1818], R242 ;  /* 0x001818f201007387 */ /* 0x000fee0000100a00 */
[C---:B------:R-:W-:Y:S01]  /*5a450*/  HMMA.1688.F32.TF32 R32, R4.reuse, R172, R32 ;  /* 0x000000ac0420723c */ /* 0x040fe20000081020 */
[----:B------:R1:W-:Y:S04]  /*5a460*/  STL [R1+0x17f4], R157 ;  /* 0x0017f49d01007387 */ /* 0x0003e80000100800 */
[----:B------:R-:W-:Y:S03]  /*5a470*/  STL.64 [R1+0x1800], R220 ;  /* 0x001800dc01007387 */ /* 0x000fe60000100a00 */
[----:B--2---:R-:W-:Y:S01]  /*5a480*/  HMMA.1688.F32.TF32 R28, R4, R168, R28 ;  /* 0x000000a8041c723c */ /* 0x004fe2000008101c */
[----:B------:R-:W-:Y:S04]  /*5a490*/  STL.64 [R1+0x1808], R222 ;  /* 0x001808de01007387 */ /* 0x000fe80000100a00 */
[----:B------:R2:W-:Y:S04]  /*5a4a0*/  STL.64 [R1+0x17f8], R158 ;  /* 0x0017f89e01007387 */ /* 0x0005e80000100a00 */
[----:B------:R4:W-:Y:S04]  /*5a4b0*/  STL [R1+0x6c50], R19 ;  /* 0x006c501301007387 */ /* 0x0009e80000100800 */
[----:B------:R1:W-:Y:S04]  /*5a4c0*/  STL.64 [R1+0x17e0], R152 ;  /* 0x0017e09801007387 */ /* 0x0003e80000100a00 */
[----:B------:R1:W-:Y:S04]  /*5a4d0*/  STL.64 [R1+0x17e8], R154 ;  /* 0x0017e89a01007387 */ /* 0x0003e80000100a00 */
[----:B------:R1:W-:Y:S04]  /*5a4e0*/  STL.64 [R1+0x17d0], R148 ;  /* 0x0017d09401007387 */ /* 0x0003e80000100a00 */
[----:B------:R1:W-:Y:S04]  /*5a4f0*/  STL.64 [R1+0x17d8], R150 ;  /* 0x0017d89601007387 */ /* 0x0003e80000100a00 */
[----:B------:R-:W-:Y:S04]  /*5a500*/  STL.64 [R1+0x17b0], R100 ;  /* 0x0017b06401007387 */ /* 0x000fe80000100a00 */
[----:B------:R1:W-:Y:S04]  /*5a510*/  STL.64 [R1+0x17c0], R140 ;  /* 0x0017c08c01007387 */ /* 0x0003e80000100a00 */
[----:B------:R1:W-:Y:S04]  /*5a520*/  STL.64 [R1+0x17c8], R142 ;  /* 0x0017c88e01007387 */ /* 0x0003e80000100a00 */
[----:B------:R1:W-:Y:S04]  /*5a530*/  STL [R1+0x17b8], R102 ;  /* 0x0017b86601007387 */ /* 0x0003e80000100800 */
[----:B------:R-:W-:Y:S04]  /*5a540*/  STL.64 [R1+0x17a0], R40 ;  /* 0x0017a02801007387 */ /* 0x000fe80000100a00 */
[----:B------:R-:W-:Y:S04]  /*5a550*/  STL.64 [R1+0x17a8], R42 ;  /* 0x0017a82a01007387 */ /* 0x000fe80000100a00 */
[----:B------:R-:W-:Y:S04]  /*5a560*/  STL [R1+0x1790], R32 ;  /* 0x0017902001007387 */ /* 0x000fe80000100800 */
[----:B-1----:R-:W3:Y:S04]  /*5a570*/  LDL.LU.64 R156, [R1+0x3e0] ;  /* 0x0003e000019c7983 */ /* 0x002ee80000300a00 */
[----:B------:R-:W-:Y:S04]  /*5a580*/  STL.64 [R1+0x1780], R28 ;  /* 0x0017801c01007387 */ /* 0x000fe80000100a00 */
[----:B------:R-:W-:Y:S04]  /*5a590*/  STL.64 [R1+0x1788], R30 ;  /* 0x0017881e01007387 */ /* 0x000fe80000100a00 */
[----:B--2---:R-:W2:Y:S01]  /*5a5a0*/  LDL.LU.64 R158, [R1+0x3e8] ;  /* 0x0003e800019e7983 */ /* 0x004ea20000300a00 */
[----:B----4-:R-:W-:-:S02]  /*5a5b0*/  IMAD.MOV.U32 R19, RZ, RZ, R103 ;  /* 0x000000ffff137224 */ /* 0x010fc400078e0067 */
[----:B------:R-:W-:Y:S02]  /*5a5c0*/  IMAD.MOV.U32 R18, RZ, RZ, R33 ;  /* 0x000000ffff127224 */ /* 0x000fe400078e0021 */
[----:B------:R-:W-:Y:S02]  /*5a5d0*/  IMAD.MOV.U32 R14, RZ, RZ, R34 ;  /* 0x000000ffff0e7224 */ /* 0x000fe400078e0022 */
[----:B------:R-:W-:Y:S01]  /*5a5e0*/  IMAD.MOV.U32 R15, RZ, RZ, R35 ;  /* 0x000000ffff0f7224 */ /* 0x000fe200078e0023 */
[----:B---3--:R-:W-:-:S15]  /*5a5f0*/  HMMA.1688.F32.TF32 R8, R4, R164, R8 ;  /* 0x000000a40408723c */ /* 0x008fde0000081008 */
[----:B------:R-:W-:-:S04]  /*5a600*/  NOP ;  /* 0x0000000000007918 */ /* 0x000fc80000000000 */
[----:B------:R1:W-:Y:S04]  /*5a610*/  STL.64 [R1+0x1770], R8 ;  /* 0x0017700801007387 */ /* 0x0003e80000100a00 */
[----:B------:R3:W-:Y:S04]  /*5a620*/  STL.64 [R1+0x1778], R10 ;  /* 0x0017780a01007387 */ /* 0x0007e80000100a00 */
        /* <DEDUP_REMOVED lines=14> */
[----:B-1----:R-:W4:Y:S04]  /*5a710*/  LDL.LU.64 R8, [R1+0x2460] ;  /* 0x0024600001087983 */ /* 0x002f280000300a00 */
[----:B---3--:R-:W3:Y:S04]  /*5a720*/  LDL.LU.64 R10, [R1+0x2468] ;  /* 0x00246800010a7983 */ /* 0x008ee80000300a00 */
[----:B------:R-:W3:Y:S04]  /*5a730*/  LDL.LU.64 R40, [R1+0x24c0] ;  /* 0x0024c00001287983 */ /* 0x000ee80000300a00 */
[----:B------:R-:W3:Y:S04]  /*5a740*/  LDL.LU.64 R42, [R1+0x24c8] ;  /* 0x0024c800012a7983 */ /* 0x000ee80000300a00 */
[----:B------:R-:W3:Y:S04]  /*5a750*/  LDL.LU.64 R32, [R1+0x2520] ;  /* 0x0025200001207983 */ /* 0x000ee80000300a00 */
[----:B------:R-:W3:Y:S01]  /*5a760*/  LDL.LU.64 R34, [R1+0x2528] ;  /* 0x0025280001227983 */ /* 0x000ee20000300a00 */
[----:B--2---:R-:W-:Y:S03]  /*5a770*/  HMMA.1688.F32.TF32 R156, R4, R160, R156 ;  /* 0x000000a0049c723c */ /* 0x004fe6000008109c */
[----:B------:R-:W2:Y:S04]  /*5a780*/  LDL.LU.64 R28, [R1+0x2540] ;  /* 0x00254000011c7983 */ /* 0x000ea80000300a00 */
[----:B------:R-:W2:-:S12]  /*5a790*/  LDL.LU.64 R30, [R1+0x2548] ;  /* 0x00254800011e7983 */ /* 0x000e980000300a00 */
[----:B------:R-:W-:Y:S04]  /*5a7a0*/  STL.64 [R1+0x1760], R156 ;  /* 0x0017609c01007387 */ /* 0x000fe80000100a00 */
[----:B------:R1:W-:Y:S04]  /*5a7b0*/  STL.64 [R1+0x1768], R158 ;  /* 0x0017689e01007387 */ /* 0x0003e80000100a00 */
[----:B-1----:R-:W2:Y:S04]  /*5a7c0*/  LDL.LU.64 R158, [R1+0x7400] ;  /* 0x00740000019e7983 */ /* 0x002ea80000300a00 */
[----:B------:R-:W4:Y:S04]  /*5a7d0*/  LDL.LU.64 R156, [R1+0x73f8] ;  /* 0x0073f800019c7983 */ /* 0x000f280000300a00 */
[----:B------:R-:W-:Y:S04]  /*5a7e0*/  STL.64 [R1+0x7348], R162 ;  /* 0x007348a201007387 */ /* 0x000fe80000100a00 */
[----:B------:R1:W-:Y:S04]  /*5a7f0*/  STL.64 [R1+0x7340], R160 ;  /* 0x007340a001007387 */ /* 0x0003e80000100a00 */
[----:B-1----:R-:W2:Y:S04]  /*5a800*/  LDL.LU.64 R160, [R1+0x3a0] ;  /* 0x0003a00001a07983 */ /* 0x002ea80000300a00 */
[----:B------:R-:W2:Y:S01]  /*5a810*/  LDL.LU.64 R162, [R1+0x3a8] ;  /* 0x0003a80001a27983 */ /* 0x000ea20000300a00 */
[----:B----4-:R-:W-:-:S15]  /*5a820*/  HMMA.1688.F32.TF32 R152, R4, R156, R152 ;  /* 0x0000009c0498723c */ /* 0x010fde0000081098 */
[----:B------:R-:W-:-:S04]  /*5a830*/  NOP ;  /* 0x0000000000007918 */ /* 0x000fc80000000000 */
[----:B------:R-:W-:Y:S04]  /*5a840*/  STL.64 [R1+0x1750], R152 ;  /* 0x0017509801007387 */ /* 0x000fe80000100a00 */
[----:B------:R1:W-:Y:S04]  /*5a850*/  STL.64 [R1+0x1758], R154 ;  /* 0x0017589a01007387 */ /* 0x0003e80000100a00 */
[----:B-1----:R-:W4:Y:S04]  /*5a860*/  LDL.LU.64 R154, [R1+0x73f0] ;  /* 0x0073f000019a7983 */ /* 0x002f280000300a00 */
[----:B------:R-:W2:Y:S02]  /*5a870*/  LDL.LU.64 R152, [R1+0x73e8] ;  /* 0x0073e80001987983 */ /* 0x000ea40000300a00 */
[----:B--2---:R-:W-:-:S15]  /*5a880*/  HMMA.1688.F32.TF32 R148, R4, R152, R148 ;  /* 0x000000980494723c */ /* 0x004fde0000081094 */
[----:B------:R-:W-:-:S04]  /*5a890*/  NOP ;  /* 0x0000000000007918 */ /* 0x000fc80000000000 */
[----:B------:R-:W-:Y:S04]  /*5a8a0*/  STL.64 [R1+0x1740], R148 ;  /* 0x0017409401007387 */ /* 0x000fe80000100a00 */
[----:B------:R1:W-:Y:S04]  /*5a8b0*/  STL.64 [R1+0x1748], R150 ;  /* 0x0017489601007387 */ /* 0x0003e80000100a00 */
[----:B-1----:R-:W2:Y:S04]  /*5a8c0*/  LDL.LU.64 R150, [R1+0x73e0] ;  /* 0x0073e00001967983 */ /* 0x002ea80000300a00 */
[----:B------:R-:W2:Y:S02]  /*5a8d0*/  LDL.LU.64 R148, [R1+0x73d8] ;  /* 0x0073d80001947983 */ /* 0x000ea40000300a00 */
[----:B--2---:R-:W-:-:S15]  /*5a8e0*/  HMMA.1688.F32.TF32 R140, R4, R148, R140 ;  /* 0x00000094048c723c */ /* 0x004fde000008108c */
[----:B------:R-:W-:-:S04]  /*5a8f0*/  NOP ;  /* 0x0000000000007918 */ /* 0x000fc80000000000 */
[----:B------:R-:W-:Y:S04]  /*5a900*/  STL.64 [R1+0x1730], R140 ;  /* 0x0017308c01007387 */ /* 0x000fe80000100a00 */
[----:B------:R1:W-:Y:S04]  /*5a910*/  STL.64 [R1+0x1738], R142 ;  /* 0x0017388e01007387 */ /* 0x0003e80000100a00 */
[----:B-1----:R-:W2:Y:S04]  /*5a920*/  LDL.LU.64 R142, [R1+0x73d0] ;  /* 0x0073d000018e7983 */ /* 0x002ea80000300a00 */
[----:B------:R-:W2:Y:S01]  /*5a930*/  LDL.LU.64 R140, [R1+0x73c8] ;  /* 0x0073c800018c7983 */ /* 0x000ea20000300a00 */
[----:B------:R-:W-:-:S15]  /*5a940*/  HMMA.1688.F32.TF32 R160, R4, R144, R160 ;  /* 0x0000009004a0723c */ /* 0x000fde00000810a0 */
[----:B------:R-:W-:-:S04]  /*5a950*/  NOP ;  /* 0x0000000000007918 */ /* 0x000fc80000000000 */
[----:B------:R-:W-:Y:S04]  /*5a960*/  STL.64 [R1+0x1720], R160 ;  /* 0x001720a001007387 */ /* 0x000fe80000100a00 */
[----:B------:R2:W-:Y:S01]  /*5a970*/  STL.64 [R1+0x1728], R162 ;  /* 0x001728a201007387 */ /* 0x0005e20000100a00 */
[C---:B------:R-:W-:Y:S08]  /*5a980*/  HMMA.1688.F32.TF32 R240, R4.reuse, R136, R240 ;  /* 0x0000008804f0723c */ /* 0x040ff000000810f0 */
[C---:B------:R-:W-:Y:S08]  /*5a990*/  HMMA.1688.F32.TF32 R220, R4.reuse, R132, R220 ;  /* 0x0000008404dc723c */ /* 0x040ff000000810dc */
[C---:B---3--:R-:W-:Y:S08]  /*5a9a0*/  HMMA.1688.F32.TF32 R40, R4.reuse, R120, R40 ;  /* 0x000000780428723c */ /* 0x048ff00000081028 */
[C---:B------:R-:W-:Y:S08]  /*5a9b0*/  HMMA.1688.F32.TF32 R32, R4.reuse, R116, R32 ;  /* 0x000000740420723c */ /* 0x040ff00000081020 */
[----:B--2---:R-:W-:-:S15]  /*5a9c0*/  HMMA.1688.F32.TF32 R160, R4, R140, R248 ;  /* 0x0000008c04a0723c */ /* 0x004fde00000810f8 */
[----:B------:R-:W-:-:S04]  /*5a9d0*/  NOP ;  /* 0x0000000000007918 */ /* 0x000fc80000000000 */
[----:B------:R-:W-:Y:S04]  /*5a9e0*/  STL.64 [R1+0x1710], R160 ;  /* 0x001710a001007387 */ /* 0x000fe80000100a00 */
[----:B------:R1:W-:Y:S02]  /*5a9f0*/  STL.64 [R1+0x1718], R162 ;  /* 0x001718a201007387 */ /* 0x0003e40000100a00 */
[C---:B-1----:R-:W-:Y:S08]  /*5aa00*/  HMMA.1688.F32.TF32 R160, R4.reuse, R128, R100 ;  /* 0x0000008004a0723c */ /* 0x042ff00000081064 */
[C---:B------:R-:W-:Y:S01]  /*5aa10*/  HMMA.1688.F32.TF32 R100, R4.reuse, R124, R8 ;  /* 0x0000007c0464723c */ /* 0x040fe20000081008 */
[----:B------:R-:W-:Y:S04]  /*5aa20*/  STL.64 [R1+0x1520], R240 ;  /* 0x001520f001007387 */ /* 0x000fe80000100a00 */
[----:B------:R-:W-:Y:S04]  /*5aa30*/  STL.64 [R1+0x1528], R242 ;  /* 0x001528f201007387 */ /* 0x000fe80000100a00 */
[----:B------:R-:W-:Y:S04]  /*5aa40*/  STL.64 [R1+0x1510], R220 ;  /* 0x001510dc01007387 */ /* 0x000fe80000100a00 */
[----:B------:R-:W-:Y:S04]  /*5aa50*/  STL.64 [R1+0x1518], R222 ;  /* 0x001518de01007387 */ /* 0x000fe80000100a00 */
[----:B------:R-:W2:Y:S04]  /*5aa60*/  LDL.LU.64 R8, [R1+0x2530] ;  /* 0x0025300001087983 */ /* 0x000ea80000300a00 */
[----:B------:R-:W-:Y:S04]  /*5aa70*/  STL.64 [R1+0x1500], R160 ;  /* 0x001500a001007387 */ /* 0x000fe80000100a00 */
[----:B------:R-:W-:Y:S04]  /*5aa80*/  STL.64 [R1+0x1508], R162 ;  /* 0x001508a201007387 */ /* 0x000fe80000100a00 */
[----:B------:R-:W2:Y:S04]  /*5aa90*/  LDL.LU.64 R10, [R1+0x2538] ;  /* 0x00253800010a7983 */ /* 0x000ea80000300a00 */
[----:B------:R1:W-:Y:S04]  /*5aaa0*/  STL.64 [R1+0x14f0], R100 ;  /* 0x0014f06401007387 */ /* 0x0003e80000100a00 */
[----:B------:R3:W-:Y:S04]  /*5aab0*/  STL.64 [R1+0x14f8], R102 ;  /* 0x0014f86601007387 */ /* 0x0007e80000100a00 */
[----:B------:R3:W-:Y:S04]  /*5aac0*/  STL.64 [R1+0x14e0], R40 ;  /* 0x0014e02801007387 */ /* 0x0007e80000100a00 */
[----:B------:R3:W-:Y:S04]  /*5aad0*/  STL.64 [R1+0x14e8], R42 ;  /* 0x0014e82a01007387 */ /* 0x0007e80000100a00 */
[----:B-1----:R-:W4:Y:S04]  /*5aae0*/  LDL.LU.64 R100, [R1+0x2660] ;  /* 0x0026600001647983 */ /* 0x002f280000300a00 */
[----:B------:R1:W-:Y:S04]  /*5aaf0*/  STL.64 [R1+0x14d0], R32 ;  /* 0x0014d02001007387 */ /* 0x0003e80000100a00 */
[----:B------:R1:W-:Y:S04]  /*5ab00*/  STL.64 [R1+0x14d8], R34 ;  /* 0x0014d82201007387 */ /* 0x0003e80000100a00 */
[----:B---3--:R-:W4:Y:S01]  /*5ab10*/  LDL.LU.64 R102, [R1+0x2668] ;  /* 0x0026680001667983 */ /* 0x008f220000300a00 */
[----:B------:R-:W-:Y:S01]  /*5ab20*/  HMMA.1688.F32.TF32 R28, R4, R112, R28 ;  /* 0x00000070041c723c */ /* 0x000fe2000008101c */
[----:B------:R-:W-:-:S02]  /*5ab30*/  LOP3.LUT R247, R252, 0x20, RZ, 0x3c, !PT ;  /* 0x00000020fcf77812 */ /* 0x000fc400078e3cff */
[----:B------:R-:W-:Y:S04]  /*5ab40*/  LDS R240, [R252+UR7+0x20080] ;  /* 0x02008007fcf07984 */ /* 0x000fe80008000800 */
[----:B------:R-:W-:Y:S04]  /*5ab50*/  LDS R242, [R252+UR7+0x20880] ;  /* 0x02088007fcf27984 */ /* 0x000fe80008000800 */
[----:B------:R-:W-:Y:S04]  /*5ab60*/  LDS R241, [R247+UR7+0x20080] ;  /* 0x02008007f7f17984 */ /* 0x000fe80008000800 */
[----:B------:R-:W3:Y:S04]  /*5ab70*/  LDS R243, [R247+UR7+0x20880] ;  /* 0x02088007f7f37984 */ /* 0x000ee80008000800 */
        /* <DEDUP_REMOVED lines=11> */
[----:B------:R-:W3:Y:S04]  /*5ac30*/  LDL.LU.64 R34, [R1+0x3038] ;  /* 0x0030380001227983 */ /* 0x000ee80000300a00 */
[----:B------:R-:W3:Y:S04]  /*5ac40*/  LDL.LU.64 R28, [R1+0x3020] ;  /* 0x00302000011c7983 */ /* 0x000ee80000300a00 */
[----:B------:R-:W3:Y:S01]  /*5ac50*/  LDL.LU.64 R30, [R1+0x3028] ;  /* 0x00302800011e7983 */ /* 0x000ee20000300a00 */
[C---:B--2---:R-:W-:Y:S08]  /*5ac60*/  HMMA.1688.F32.TF32 R8, R4.reuse, R108, R8 ;  /* 0x0000006c0408723c */ /* 0x044ff00000081008 */
[C---:B----4-:R-:W-:Y:S11]  /*5ac70*/  HMMA.1688.F32.TF32 R100, R4.reuse, R104, R100 ;  /* 0x000000680464723c */ /* 0x050ff60000081064 */
[----:B------:R1:W-:Y:S04]  /*5ac80*/  STL.64 [R1+0x14b0], R8 ;  /* 0x0014b00801007387 */ /* 0x0003e80000100a00 */
[----:B------:R2:W-:Y:S04]  /*5ac90*/  STL.64 [R1+0x14b8], R10 ;  /* 0x0014b80a01007387 */ /* 0x0005e80000100a00 */
[----:B-1----:R-:W4:Y:S04]  /*5aca0*/  LDL.LU.64 R8, [R1+0x3010] ;  /* 0x0030100001087983 */ /* 0x002f280000300a00 */
[----:B--2---:R-:W4:Y:S04]  /*5acb0*/  LDL.LU.64 R10, [R1+0x3018] ;  /* 0x00301800010a7983 */ /* 0x004f280000300a00 */
[----:B------:R-:W-:Y:S04]  /*5acc0*/  STL.64 [R1+0x1700], R100 ;  /* 0x0017006401007387 */ /* 0x000fe80000100a00 */
[----:B------:R1:W-:Y:S04]  /*5acd0*/  STL.64 [R1+0x1708], R102 ;  /* 0x0017086601007387 */ /* 0x0003e80000100a00 */
[----:B-1----:R-:W2:Y:S04]  /*5ace0*/  LDL.LU.64 R102, [R1+0x73c0] ;  /* 0x0073c00001667983 */ /* 0x002ea80000300a00 */
[----:B------:R-:W2:Y:S01]  /*5acf0*/  LDL.LU.64 R100, [R1+0x73b8] ;  /* 0x0073b80001647983 */ /* 0x000ea20000300a00 */
[C---:B---3--:R-:W-:Y:S08]  /*5ad00*/  HMMA.1688.F32.TF32 R220, R4.reuse, R96, R220 ;  /* 0x0000006004dc723c */ /* 0x048ff000000810dc */
[C---:B------:R-:W-:Y:S08]  /*5ad10*/  HMMA.1688.F32.TF32 R160, R4.reuse, R92, R160 ;  /* 0x0000005c04a0723c */ /* 0x040ff000000810a0 */
[C---:B------:R-:W-:Y:S08]  /*5ad20*/  HMMA.1688.F32.TF32 R40, R4.reuse, R88, R40 ;  /* 0x000000580428723c */ /* 0x040ff00000081028 */
[C---:B------:R-:W-:Y:S08]  /*5ad30*/  HMMA.1688.F32.TF32 R32, R4.reuse, R84, R32 ;  /* 0x000000540420723c */ /* 0x040ff00000081020 */
[C---:B------:R-:W-:Y:S08]  /*5ad40*/  HMMA.1688.F32.TF32 R28, R4.reuse, R80, R28 ;  /* 0x00000050041c723c */ /* 0x040ff0000008101c */
[C---:B----4-:R-:W-:Y:S08]  /*5ad50*/  HMMA.1688.F32.TF32 R8, R4.reuse, R76, R8 ;  /* 0x0000004c0408723c */ /* 0x050ff00000081008 */
[----:B--2---:R-:W-:-:S15]  /*5ad60*/  HMMA.1688.F32.TF32 R248, R4, R100, R248 ;  /* 0x0000006404f8723c */ /* 0x004fde00000810f8 */
[----:B------:R-:W-:-:S04]  /*5ad70*/  NOP ;  /* 0x0000000000007918 */ /* 0x000fc80000000000 */
        /* <DEDUP_REMOVED lines=18> */
[----:B-1----:R-:W4:Y:S04]  /*5aea0*/  LDL.LU.64 R80, [R1+0x3000] ;  /* 0x0030000001507983 */ /* 0x002f280000300a00 */
[----:B------:R-:W4:Y:S04]  /*5aeb0*/  LDL.LU.64 R82, [R1+0x3008] ;  /* 0x0030080001527983 */ /* 0x000f280000300a00 */
[----:B------:R1:W-:Y:S04]  /*5aec0*/  STL.64 [R1+0x1690], R8 ;  /* 0x0016900801007387 */ /* 0x0003e80000100a00 */
[----:B------:R1:W-:Y:S04]  /*5aed0*/  STL.64 [R1+0x1698], R10 ;  /* 0x0016980a01007387 */ /* 0x0003e80000100a00 */
[----:B------:R-:W4:Y:S04]  /*5aee0*/  LDL.LU.64 R40, [R1+0x2ff0] ;  /* 0x002ff00001287983 */ /* 0x000f280000300a00 */
[----:B------:R-:W4:Y:S04]  /*5aef0*/  LDL.LU.64 R42, [R1+0x2ff8] ;  /* 0x002ff800012a7983 */ /* 0x000f280000300a00 */
[----:B------:R-:W4:Y:S01]  /*5af00*/  LDL.LU.64 R32, [R1+0x2fe0] ;  /* 0x002fe00001207983 */ /* 0x000f220000300a00 */
[----:B------:R-:W-:-:S03]  /*5af10*/  IMAD.MOV.U32 R160, RZ, RZ, R21 ;  /* 0x000000ffffa07224 */ /* 0x000fc600078e0015 */
[----:B------:R-:W4:Y:S01]  /*5af20*/  LDL.LU.64 R34, [R1+0x2fe8] ;  /* 0x002fe80001227983 */ /* 0x000f220000300a00 */
[----:B------:R-:W-:-:S03]  /*5af30*/  IMAD.MOV.U32 R161, RZ, RZ, R20 ;  /* 0x000000ffffa17224 */ /* 0x000fc600078e0014 */
[----:B--2---:R-:W2:Y:S04]  /*5af40*/  LDL.LU.64 R28, [R1+0x2fd0] ;  /* 0x002fd000011c7983 */ /* 0x004ea80000300a00 */
[----:B---3--:R-:W2:Y:S04]  /*5af50*/  LDL.LU.64 R30, [R1+0x2fd8] ;  /* 0x002fd800011e7983 */ /* 0x008ea80000300a00 */
[----:B------:R-:W3:Y:S04]  /*5af60*/  LDL.LU.64 R20, [R1+0x2fc0] ;  /* 0x002fc00001147983 */ /* 0x000ee80000300a00 */
[----:B------:R-:W3:Y:S04]  /*5af70*/  LDL.LU.64 R22, [R1+0x2fc8] ;  /* 0x002fc80001167983 */ /* 0x000ee80000300a00 */
[----:B-1----:R-:W3:Y:S04]  /*5af80*/  LDL.LU.64 R8, [R1+0x2fb0] ;  /* 0x002fb00001087983 */ /* 0x002ee80000300a00 */
[----:B------:R-:W3:Y:S04]  /*5af90*/  LDL.LU.64 R10, [R1+0x2fb8] ;  /* 0x002fb800010a7983 */ /* 0x000ee80000300a00 */
[----:B------:R-:W3:Y:S04]  /*5afa0*/  LDL.64 R220, [R1+0x50] ;  /* 0x0000500001dc7983 */ /* 0x000ee80000100a00 */
[----:B------:R-:W-:Y:S04]  /*5afb0*/  STL.64 [R1+0x7308], R78 ;  /* 0x0073084e01007387 */ /* 0x000fe80000100a00 */
[----:B------:R4:W-:Y:S04]  /*5afc0*/  STL.64 [R1+0x7300], R76 ;  /* 0x0073004c01007387 */ /* 0x0009e80000100a00 */
[----:B------:R-:W-:Y:S04]  /*5afd0*/  STL.64 [R1+0x72f8], R74 ;  /* 0x0072f84a01007387 */ /* 0x000fe80000100a00 */
[----:B------:R-:W-:Y:S01]  /*5afe0*/  STL.64 [R1+0x72f0], R72 ;  /* 0x0072f04801007387 */ /* 0x000fe20000100a00 */
[C---:B----4-:R-:W-:Y:S08]  /*5aff0*/  HMMA.1688.F32.TF32 R76, R4.reuse, R72, R80 ;  /* 0x00000048044c723c */ /* 0x050ff00000081050 */
[C---:B------:R-:W-:Y:S08]  /*5b000*/  HMMA.1688.F32.TF32 R40, R4.reuse, R68, R40 ;  /* 0x000000440428723c */ /* 0x040ff00000081028 */
[C---:B------:R-:W-:Y:S08]  /*5b010*/  HMMA.1688.F32.TF32 R32, R4.reuse, R64, R32 ;  /* 0x000000400420723c */ /* 0x040ff00000081020 */
[C---:B--2---:R-:W-:Y:S08]  /*5b020*/  HMMA.1688.F32.TF32 R28, R4.reuse, R60, R28 ;  /* 0x0000003c041c723c */ /* 0x044ff0000008101c */
[C---:B---3--:R-:W-:Y:S01]  /*5b030*/  HMMA.1688.F32.TF32 R20, R4.reuse, R56, R20 ;  /* 0x000000380414723c */ /* 0x048fe20000081014 */
        /* <DEDUP_REMOVED lines=10> */
[----:B-1----:R-:W4:Y:S04]  /*5b0e0*/  LDL.LU.64 R40, [R1+0x2fa0] ;  /* 0x002fa00001287983 */ /* 0x002f280000300a00 */
[----:B------:R-:W-:Y:S04]  /*5b0f0*/  STL.64 [R1+0x1640], R20 ;  /* 0x0016401401007387 */ /* 0x000fe80000100a00 */
[----:B------:R-:W-:Y:S04]  /*5b100*/  STL.64 [R1+0x1648], R22 ;  /* 0x0016481601007387 */ /* 0x000fe80000100a00 */
[----:B--2---:R-:W2:Y:S01]  /*5b110*/  LDL.LU.64 R42, [R1+0x2fa8] ;  /* 0x002fa800012a7983 */ /* 0x004ea20000300a00 */
[----:B------:R-:W-:-:S15]  /*5b120*/  HMMA.1688.F32.TF32 R8, R4, R52, R8 ;  /* 0x000000340408723c */ /* 0x000fde0000081008 */
[----:B------:R-:W-:-:S04]  /*5b130*/  NOP ;  /* 0x0000000000007918 */ /* 0x000fc80000000000 */
[----:B------:R1:W-:Y:S04]  /*5b140*/  STL.64 [R1+0x1630], R8 ;  /* 0x0016300801007387 */ /* 0x0003e80000100a00 */
[----:B------:R1:W-:Y:S04]  /*5b150*/  STL.64 [R1+0x1638], R10 ;  /* 0x0016380a01007387 */ /* 0x0003e80000100a00 */
[----:B------:R-:W2:Y:S04]  /*5b160*/  LDL.LU.64 R72, [R1+0x2f90] ;  /* 0x002f900001487983 */ /* 0x000ea80000300a00 */
[----:B------:R-:W2:Y:S04]  /*5b170*/  LDL.LU.64 R74, [R1+0x2f98] ;  /* 0x002f9800014a7983 */ /* 0x000ea80000300a00 */
[----:B------:R-:W2:Y:S04]  /*5b180*/  LDL.LU.64 R68, [R1+0x2f80] ;  /* 0x002f800001447983 */ /* 0x000ea80000300a00 */
[----:B------:R-:W2:Y:S04]  /*5b190*/  LDL.LU.64 R70, [R1+0x2f88] ;  /* 0x002f880001467983 */ /* 0x000ea80000300a00 */
[----:B---3--:R-:W3:Y:S04]  /*5b1a0*/  LDL.LU.64 R32, [R1+0x2f70] ;  /* 0x002f700001207983 */ /* 0x008ee80000300a00 */
[----:B----4-:R-:W3:Y:S04]  /*5b1b0*/  LDL.LU.64 R34, [R1+0x2f78] ;  /* 0x002f780001227983 */ /* 0x010ee80000300a00 */
[----:B------:R-:W4:Y:S04]  /*5b1c0*/  LDL.LU.64 R28, [R1+0x2f60] ;  /* 0x002f6000011c7983 */ /* 0x000f280000300a00 */
[----:B------:R-:W4:Y:S04]  /*5b1d0*/  LDL.LU.64 R30, [R1+0x2f68] ;  /* 0x002f6800011e7983 */ /* 0x000f280000300a00 */
[----:B-1----:R-:W4:Y:S04]  /*5b1e0*/  LDL.LU.64 R8, [R1+0x2f50] ;  /* 0x002f500001087983 */ /* 0x002f280000300a00 */
        /* <DEDUP_REMOVED lines=8> */
[----:B------:R-:W4:Y:S01]  /*5b270*/  LDL.LU.64 R78, [R1+0x2f08] ;  /* 0x002f0800014e7983 */ /* 0x000f220000300a00 */
[----:B--2---:R-:W-:-:S15]  /*5b280*/  HMMA.1688.F32.TF32 R40, R4, R48, R40 ;  /* 0x000000300428723c */ /* 0x004fde0000081028 */
[----:B------:R-:W-:-:S04]  /*5b290*/  NOP ;  /* 0x0000000000007918 */ /* 0x000fc80000000000 */
[----:B------:R-:W-:Y:S04]  /*5b2a0*/  STL.64 [R1+0x1620], R40 ;  /* 0x0016202801007387 */ /* 0x000fe80000100a00 */
[----:B------:R1:W-:Y:S04]  /*5b2b0*/  STL.64 [R1+0x1628], R42 ;  /* 0x0016282a01007387 */ /* 0x0003e80000100a00 */
[----:B-1----:R-:W2:Y:S04]  /*5b2c0*/  LDL.LU.64 R42, [R1+0x73b0] ;  /* 0x0073b000012a7983 */ /* 0x002ea80000300a00 */
[----:B------:R-:W2:Y:S01]  /*5b2d0*/  LDL.LU.64 R40, [R1+0x73a8] ;  /* 0x0073a80001287983 */ /* 0x000ea20000300a00 */
[C---:B------:R-:W-:Y:S08]  /*5b2e0*/  HMMA.1688.F32.TF32 R72, R4.reuse, R44, R72 ;  /* 0x0000002c0448723c */ /* 0x040ff00000081048 */
[C---:B---3--:R-:W-:Y:S11]  /*5b2f0*/  HMMA.1688.F32.TF32 R32, R4.reuse, R36, R32 ;  /* 0x000000240420723c */ /* 0x048ff60000081020 */
[----:B------:R1:W-:Y:S04]  /*5b300*/  STL.64 [R1+0x1610], R72 ;  /* 0x0016104801007387 */ /* 0x0003e80000100a00 */
[----:B------:R3:W-:Y:S04]  /*5b310*/  STL.64 [R1+0x1618], R74 ;  /* 0x0016184a01007387 */ /* 0x0007e80000100a00 */
[----:B-1----:R-:W4:Y:S04]  /*5b320*/  LDL.LU.64 R72, [R1+0x2ef0] ;  /* 0x002ef00001487983 */ /* 0x002f280000300a00 */
[----:B---3--:R-:W3:Y:S01]  /*5b330*/  LDL.LU.64 R74, [R1+0x2ef8] ;  /* 0x002ef800014a7983 */ /* 0x008ee20000300a00 */
[----:B--2---:R-:W-:-:S15]  /*5b340*/  HMMA.1688.F32.TF32 R68, R4, R40, R68 ;  /* 0x000000280444723c */ /* 0x004fde0000081044 */
[----:B------:R-:W-:-:S04]  /*5b350*/  NOP ;  /* 0x0000000000007918 */ /* 0x000fc80000000000 */
[----:B------:R1:W-:Y:S04]  /*5b360*/  STL.64 [R1+0x1600], R68 ;  /* 0x0016004401007387 */ /* 0x0003e80000100a00 */
[----:B------:R2:W-:Y:S04]  /*5b370*/  STL.64 [R1+0x1608], R70 ;  /* 0x0016084601007387 */ /* 0x0005e80000100a00 */
[----:B-1----:R-:W3:Y:S04]  /*5b380*/  LDL.LU.64 R68, [R1+0x2ee0] ;  /* 0x002ee00001447983 */ /* 0x002ee80000300a00 */
[----:B--2---:R-:W2:Y:S04]  /*5b390*/  LDL.LU.64 R70, [R1+0x2ee8] ;  /* 0x002ee80001467983 */ /* 0x004ea80000300a00 */
        /* <DEDUP_REMOVED lines=13> */
[----:B------:R-:W2:Y:S01]  /*5b470*/  LDL.LU.64 R28, [R1+0x7388] ;  /* 0x00738800011c7983 */ /* 0x000ea20000300a00 */
[C---:B------:R-:W-:Y:S08]  /*5b480*/  HMMA.1688.F32.TF32 R20, R4.reuse, R24, R20 ;  /* 0x000000180414723c */ /* 0x040ff00000081014 */
[----:B--2---:R-:W-:-:S15]  /*5b490*/  HMMA.1688.F32.TF32 R8, R4, R28, R8 ;  /* 0x0000001c0408723c */ /* 0x004fde0000081008 */
[----:B------:R-:W-:-:S04]  /*5b4a0*/  NOP ;  /* 0x0000000000007918 */ /* 0x000fc80000000000 */
[----:B------:R-:W-:Y:S04]  /*5b4b0*/  STL.64 [R1+0x15d0], R8 ;  /* 0x0015d00801007387 */ /* 0x000fe80000100a00 */
[----:B------:R1:W-:Y:S04]  /*5b4c0*/  STL.64 [R1+0x15d8], R10 ;  /* 0x0015d80a01007387 */ /* 0x0003e80000100a00 */
[----:B-1----:R-:W2:Y:S04]  /*5b4d0*/  LDL.LU.64 R10, [R1+0x7380] ;  /* 0x00738000010a7983 */ /* 0x002ea80000300a00 */
[----:B------:R-:W2:Y:S04]  /*5b4e0*/  LDL.LU.64 R8, [R1+0x7378] ;  /* 0x0073780001087983 */ /* 0x000ea80000300a00 */
[----:B------:R-:W-:Y:S04]  /*5b4f0*/  STL.64 [R1+0x15c0], R20 ;  /* 0x0015c01401007387 */ /* 0x000fe80000100a00 */
[----:B------:R1:W-:Y:S04]  /*5b500*/  STL.64 [R1+0x15c8], R22 ;  /* 0x0015c81601007387 */ /* 0x0003e80000100a00 */
[----:B-1----:R-:W2:Y:S04]  /*5b510*/  LDL.LU.64 R22, [R1+0x7370] ;  /* 0x0073700001167983 */ /* 0x002ea80000300a00 */
[----:B------:R-:W2:Y:S02]  /*5b520*/  LDL.LU.64 R20, [R1+0x7368] ;  /* 0x0073680001147983 */ /* 0x000ea40000300a00 */
[----:B--2---:R-:W-:-:S15]  /*5b530*/  HMMA.1688.F32.TF32 R248, R4, R20, R248 ;  /* 0x0000001404f8723c */ /* 0x004fde00000810f8 */
[----:B------:R-:W-:-:S04]  /*5b540*/  NOP ;  /* 0x0000000000007918 */ /* 0x000fc80000000000 */
[----:B------:R1:W-:Y:S04]  /*5b550*/  STL.64 [R1+0x15b0], R248 ;  /* 0x0015b0f801007387 */ /* 0x0003e80000100a00 */
[----:B------:R-:W-:Y:S04]  /*5b560*/  STL.64 [R1+0x15b8], R250 ;  /* 0x0015b8fa01007387 */ /* 0x000fe80000100a00 */
[----:B-1----:R-:W2:Y:S01]  /*5b570*/  LDL.LU.64 R248, [R1+0x7360] ;  /* 0x0073600001f87983 */ /* 0x002ea20000300a00 */
[----:B------:R-:W-:Y:S02]  /*5b580*/  IMAD.MOV.U32 R84, RZ, RZ, R2 ;  /* 0x000000ffff547224 */ /* 0x000fe400078e0002 */
[----:B------:R-:W-:-:S02]  /*5b590*/  IMAD.MOV.U32 R85, RZ, RZ, R0 ;  /* 0x000000ffff557224 */ /* 0x000fc400078e0000 */
[----:B------:R-:W-:Y:S02]  /*5b5a0*/  IMAD.MOV.U32 R88, RZ, RZ, R231 ;  /* 0x000000ffff587224 */ /* 0x000fe400078e00e7 */
[----:B------:R-:W-:-:S03]  /*5b5b0*/  IMAD.MOV.U32 R89, RZ, RZ, R3 ;  /* 0x000000ffff597224 */ /* 0x000fc600078e0003 */
[C---:B------:R-:W-:Y:S08]  /*5b5c0*/  HMMA.1688.F32.TF32 R84, R4.reuse, R84, R36 ;  /* 0x000000540454723c */ /* 0x040ff00000081024 */
[C---:B------:R-:W-:Y:S11]  /*5b5d0*/  HMMA.1688.F32.TF32 R80, R4.reuse, R88, R80 ;  /* 0x000000580450723c */ /* 0x040ff60000081050 */
[----:B------:R-:W-:Y:S04]  /*5b5e0*/  STL.64 [R1+0x15a0], R84 ;  /* 0x0015a05401007387 */ /* 0x000fe80000100a00 */
[----:B------:R-:W-:Y:S04]  /*5b5f0*/  STL.64 [R1+0x15a8], R86 ;  /* 0x0015a85601007387 */ /* 0x000fe80000100a00 */
[----:B------:R-:W4:Y:S04]  /*5b600*/  LDL.LU.64 R88, [R1+0x2ed0] ;  /* 0x002ed00001587983 */ /* 0x000f280000300a00 */
[----:B------:R-:W-:Y:S04]  /*5b610*/  STL.64 [R1+0x1590], R80 ;  /* 0x0015905001007387 */ /* 0x000fe80000100a00 */
[----:B------:R-:W-:Y:S04]  /*5b620*/  STL.64 [R1+0x1598], R82 ;  /* 0x0015985201007387 */ /* 0x000fe80000100a00 */
[----:B------:R-:W4:Y:S01]  /*5b630*/  LDL.LU.64 R90, [R1+0x2ed8] ;  /* 0x002ed800015a7983 */ /* 0x000f220000300a00 */
[----:B--2---:R-:W-:-:S15]  /*5b640*/  HMMA.1688.F32.TF32 R36, R4, R248, R76 ;  /* 0x000000f80424723c */ /* 0x004fde000008104c */
[----:B------:R-:W-:-:S04]  /*5b650*/  NOP ;  /* 0x0000000000007918 */ /* 0x000fc80000000000 */
[----:B------:R-:W-:Y:S04]  /*5b660*/  STL.64 [R1+0x1580], R36 ;  /* 0x0015802401007387 */ /* 0x000fe80000100a00 */
[----:B------:R3:W-:Y:S02]  /*5b670*/  STL.64 [R1+0x1588], R38 ;  /* 0x0015882601007387 */ /* 0x0007e40000100a00 */
[C---:B---3--:R-:W-:Y:S02]  /*5b680*/  HMMA.1688.F32.TF32 R36, R4.reuse, R160, R72 ;  /* 0x000000a00424723c */ /* 0x048fe40000081048 */
[----:B------:R-:W-:Y:S04]  /*5b690*/  STL.64 [R1+0x72c8], R248 ;  /* 0x0072c8f801007387 */ /* 0x000fe80000100a00 */
[----:B------:R-:W2:Y:S04]  /*5b6a0*/  LDL.LU.64 R84, [R1+0x2ec0] ;  /* 0x002ec00001547983 */ /* 0x000ea80000300a00 */
[----:B------:R-:W2:Y:S09]  /*5b6b0*/  LDL.LU.64 R86, [R1+0x2ec8] ;  /* 0x002ec80001567983 */ /* 0x000eb20000300a00 */
[----:B------:R-:W-:Y:S04]  /*5b6c0*/  STL.64 [R1+0x1570], R36 ;  /* 0x0015702401007387 */ /* 0x000fe80000100a00 */
[----:B------:R1:W-:Y:S02]  /*5b6d0*/  STL.64 [R1+0x1578], R38 ;  /* 0x0015782601007387 */ /* 0x0003e40000100a00 */
[----:B-1----:R-:W-:-:S15]  /*5b6e0*/  HMMA.1688.F32.TF32 R36, R4, R220, R68 ;  /* 0x000000dc0424723c */ /* 0x002fde0000081044 */
[----:B------:R-:W-:-:S04]  /*5b6f0*/  NOP ;  /* 0x0000000000007918 */ /* 0x000fc80000000000 */
[----:B------:R1:W-:Y:S04]  /*5b700*/  STL.64 [R1+0x1560], R36 ;  /* 0x0015602401007387 */ /* 0x0003e80000100a00 */
[----:B------:R3:W-:Y:S04]  /*5b710*/  STL.64 [R1+0x1568], R38 ;  /* 0x0015682601007387 */ /* 0x0007e80000100a00 */
[----:B------:R-:W2:Y:S04]  /*5b720*/  LDL.LU.64 R80, [R1+0x2eb0] ;  /* 0x002eb00001507983 */ /* 0x000ea80000300a00 */
[----:B------:R-:W2:Y:S04]  /*5b730*/  LDL.LU.64 R82, [R1+0x2eb8] ;  /* 0x002eb80001527983 */ /* 0x000ea80000300a00 */
[----:B------:R-:W2:Y:S04]  /*5b740*/  LDL.LU.64 R76, [R1+0x3220] ;  /* 0x00322000014c7983 */ /* 0x000ea80000300a00 */
[----:B------:R-:W2:Y:S04]  /*5b750*/  LDL.LU.64 R78, [R1+0x3228] ;  /* 0x00322800014e7983 */ /* 0x000ea80000300a00 */
[----:B------:R-:W2:Y:S04]  /*5b760*/  LDL.LU.64 R72, [R1+0x370] ;  /* 0x0003700001487983 */ /* 0x000ea80000300a00 */
[----:B------:R-:W2:Y:S04]  /*5b770*/  LDL.LU.64 R74, [R1+0x378] ;  /* 0x00037800014a7983 */ /* 0x000ea80000300a00 */
[----:B------:R-:W2:Y:S04]  /*5b780*/  LDL.LU.64 R68, [R1+0x360] ;  /* 0x0003600001447983 */ /* 0x000ea80000300a00 */
[----:B------:R-:W2:Y:S01]  /*5b790*/  LDL.LU.64 R70, [R1+0x368] ;  /* 0x0003680001467983 */ /* 0x000ea20000300a00 */
[----:B----4-:R-:W-:Y:S03]  /*5b7a0*/  HMMA.1688.F32.TF32 R88, R4, R244, R88 ;  /* 0x000000f40458723c */ /* 0x010fe60000081058 */
[----:B-1----:R-:W4:Y:S04]  /*5b7b0*/  LDL.LU.64 R36, [R1+0x350] ;  /* 0x0003500001247983 */ /* 0x002f280000300a00 */
[----:B---3--:R-:W4:Y:S04]  /*5b7c0*/  LDL.LU.64 R38, [R1+0x358] ;  /* 0x0003580001267983 */ /* 0x008f280000300a00 */
[----:B------:R-:W-:Y:S04]  /*5b7d0*/  STL [R1+0x7290], R247 ;  /* 0x007290f701007387 */ /* 0x000fe80000100800 */
[----:B------:R-:W-:Y:S04]  /*5b7e0*/  STL.64 [R1+0x7288], R244 ;  /* 0x007288f401007387 */ /* 0x000fe80000100a00 */
[----:B------:R-:W-:Y:S04]  /*5b7f0*/  STL.64 [R1+0x1550], R88 ;  /* 0x0015505801007387 */ /* 0x000fe80000100a00 */
[----:B------:R-:W-:Y:S04]  /*5b800*/  STL.64 [R1+0x1558], R90 ;  /* 0x0015585a01007387 */ /* 0x000fe80000100a00 */
[----:B------:R-:W-:Y:S04]  /*5b810*/  STL.64 [R1+0x72a0], R10 ;  /* 0x0072a00a01007387 */ /* 0x000fe80000100a00 */
[----:B------:R1:W-:Y:S01]  /*5b820*/  STL.64 [R1+0x7298], R8 ;  /* 0x0072980801007387 */ /* 0x0003e20000100a00 */
[----:B------:R-:W-:-:S02]  /*5b830*/  IMAD.MOV.U32 R2, RZ, RZ, R220 ;  /* 0x000000ffff027224 */ /* 0x000fc400078e00dc */
[----:B------:R-:W-:Y:S01]  /*5b840*/  IMAD.MOV.U32 R0, RZ, RZ, R221 ;  /* 0x000000ffff007224 */ /* 0x000fe200078e00dd */
[----:B--2---:R-:W-:-:S15]  /*5b850*/  HMMA.1688.F32.TF32 R84, R4, R8, R84 ;  /* 0x000000080454723c */ /* 0x004fde0000081054 */
[----:B------:R-:W-:-:S04]  /*5b860*/  NOP ;  /* 0x0000000000007918 */ /* 0x000fc80000000000 */
[----:B------:R-:W-:Y:S04]  /*5b870*/  STL.64 [R1+0x1540], R84 ;  /* 0x0015405401007387 */ /* 0x000fe80000100a00 */
[----:B------:R-:W-:Y:S04]  /*5b880*/  STL.64 [R1+0x1548], R86 ;  /* 0x0015485601007387 */ /* 0x000fe80000100a00 */
[----:B------:R-:W-:Y:S04]  /*5b890*/  STL.64 [R1+0x72b0], R14 ;  /* 0x0072b00e01007387 */ /* 0x000fe80000100a00 */
[----:B------:R2:W-:Y:S01]  /*5b8a0*/  STL.64 [R1+0x72a8], R12 ;  /* 0x0072a80c01007387 */ /* 0x0005e20000100a00 */
[C---:B-1----:R-:W-:Y:S08]  /*5b8b0*/  HMMA.1688.F32.TF32 R8, R4.reuse, R12, R80 ;  /* 0x0000000c0408723c */ /* 0x042ff00000081050 */
[----:B------:R-:W-:Y:S08]  /*5b8c0*/  HMMA.1688.F32.TF32 R4, R4, R16, R76 ;  /* 0x000000100404723c */ /* 0x000ff0000008104c */
[C---:B--2---:R-:W-:Y:S03]  /*5b8d0*/  HMMA.1688.F32.TF32 R12, R240.reuse, R236, R72 ;  /* 0x000000ecf00c723c */ /* 0x044fe60000081048 */
[----:B------:R-:W-:Y:S04]  /*5b8e0*/  STL.64 [R1+0x1530], R8 ;  /* 0x0015300801007387 */ /* 0x000fe80000100a00 */
[----:B------:R1:W-:Y:S02]  /*5b8f0*/  STL.64 [R1+0x1538], R10 ;  /* 0x0015380a01007387 */ /* 0x0003e40000100a00 */
[C---:B-1----:R-:W-:Y:S02]  /*5b900*/  HMMA.1688.F32.TF32 R8, R240.reuse, R232, R68 ;  /* 0x000000e8f008723c */ /* 0x042fe40000081044 */
[----:B------:R-:W-:Y:S04]  /*5b910*/  STL.64 [R1+0x72c0], R18 ;  /* 0x0072c01201007387 */ /* 0x000fe80000100a00 */
[----:B------:R-:W-:Y:S04]  /*5b920*/  STL.64 [R1+0x72b8], R16 ;  /* 0x0072b81001007387 */ /* 0x000fe80000100a00 */
[----:B------:R-:W-:Y:S04]  /*5b930*/  STL.64 [R1+0x14a0], R4 ;  /* 0x0014a00401007387 */ /* 0x000fe80000100a00 */
[----:B------:R4:W-:Y:S04]  /*5b940*/  STL.64 [R1+0x14a8], R6 ;  /* 0x0014a80601007387 */ /* 0x0009e80000100a00 */
[----:B------:R1:W-:Y:S04]  /*5b950*/  STL.64 [R1+0x1490], R12 ;  /* 0x0014900c01007387 */ /* 0x0003e80000100a00 */
[----:B------:R2:W-:Y:S04]  /*5b960*/  STL.64 [R1+0x1498], R14 ;  /* 0x0014980e01007387 */ /* 0x0005e80000100a00 */
[----:B------:R-:W3:Y:S04]  /*5b970*/  LDL.LU.64 R220, [R1+0x340] ;  /* 0x0003400001dc7983 */ /* 0x000ee80000300a00 */
[----:B------:R1:W-:Y:S04]  /*5b980*/  STL.64 [R1+0x1480], R8 ;  /* 0x0014800801007387 */ /* 0x0003e80000100a00 */
[----:B------:R1:W-:Y:S04]  /*5b990*/  STL.64 [R1+0x1488], R10 ;  /* 0x0014880a01007387 */ /* 0x0003e80000100a00 */
[----:B------:R-:W3:Y:S01]  /*5b9a0*/  LDL.LU.64 R222, [R1+0x348] ;  /* 0x0003480001de7983 */ /* 0x000ee20000300a00 */
[----:B----4-:R-:W-:-:S15]  /*5b9b0*/  HMMA.1688.F32.TF32 R4, R240, R228, R36 ;  /* 0x000000e4f004723c */ /* 0x010fde0000081024 */
[----:B------:R-:W-:-:S04]  /*5b9c0*/  NOP ;  /* 0x0000000000007918 */ /* 0x000fc80000000000 */
        /* <DEDUP_REMOVED lines=25> */
[----:B--2---:R-:W2:Y:S04]  /*5bb60*/  LDL.LU.64 R14, [R1+0x288] ;  /* 0x00028800010e7983 */ /* 0x004ea80000300a00 */
[----:B------:R-:W2:Y:S04]  /*5bb70*/  LDL.LU.64 R8, [R1+0x270] ;  /* 0x0002700001087983 */ /* 0x000ea80000300a00 */
[----:B------:R-:W2:Y:S04]  /*5bb80*/  LDL.LU.64 R10, [R1+0x278] ;  /* 0x00027800010a7983 */ /* 0x000ea80000300a00 */
[----:B----4-:R-:W4:Y:S04]  /*5bb90*/  LDL.LU.64 R4, [R1+0x260] ;  /* 0x0002600001047983 */ /* 0x010f280000300a00 */
[----:B------:R-:W4:Y:S01]  /*5bba0*/  LDL.LU.64 R6, [R1+0x268] ;  /* 0x0002680001067983 */ /* 0x000f220000300a00 */
[----:B---3--:R-:W-:-:S15]  /*5bbb0*/  HMMA.1688.F32.TF32 R220, R240, R224, R220 ;  /* 0x000000e0f0dc723c */ /* 0x008fde00000810dc */
[----:B------:R-:W-:-:S04]  /*5bbc0*/  NOP ;  /* 0x0000000000007918 */ /* 0x000fc80000000000 */
[----:B------:R-:W-:Y:S04]  /*5bbd0*/  STL.64 [R1+0x1460], R220 ;  /* 0x001460dc01007387 */ /* 0x000fe80000100a00 */
[----:B------:R1:W-:Y:S04]  /*5bbe0*/  STL.64 [R1+0x1468], R222 ;  /* 0x001468de01007387 */ /* 0x0003e80000100a00 */
[----:B-1----:R-:W3:Y:S04]  /*5bbf0*/  LDL.LU.64 R222, [R1+0x7358] ;  /* 0x0073580001de7983 */ /* 0x002ee80000300a00 */
[----:B------:R-:W4:Y:S01]  /*5bc00*/  LDL.LU.64 R220, [R1+0x7350] ;  /* 0x0073500001dc7983 */ /* 0x000f220000300a00 */
[C---:B------:R-:W-:Y:S08]  /*5bc10*/  HMMA.1688.F32.TF32 R160, R240.reuse, R212, R160 ;  /* 0x000000d4f0a0723c */ /* 0x040ff000000810a0 */
        /* <DEDUP_REMOVED lines=8> */
[C---:B--2---:R-:W-:Y:S08]  /*5bca0*/  HMMA.1688.F32.TF32 R12, R240.reuse, R176, R12 ;  /* 0x000000b0f00c723c */ /* 0x044ff0000008100c */
[C---:B------:R-:W-:Y:S01]  /*5bcb0*/  HMMA.1688.F32.TF32 R8, R240.reuse, R172, R8 ;  /* 0x000000acf008723c */ /* 0x040fe20000081008 */
[----:B---3--:R-:W-:Y:S07]  /*5bcc0*/  STL.64 [R1+0x7280], R222 ;  /* 0x007280de01007387 */ /* 0x008fee0000100a00 */
[C---:B----4-:R-:W-:Y:S01]  /*5bcd0*/  HMMA.1688.F32.TF32 R248, R240.reuse, R220, R248 ;  /* 0x000000dcf0f8723c */ /* 0x050fe200000810f8 */
[----:B------:R1:W-:Y:S07]  /*5bce0*/  STL.64 [R1+0x7278], R220 ;  /* 0x007278dc01007387 */ /* 0x0003ee0000100a00 */
[C---:B-1----:R-:W-:Y:S11]  /*5bcf0*/  HMMA.1688.F32.TF32 R220, R240.reuse, R216, R244 ;  /* 0x000000d8f0dc723c */ /* 0x042ff600000810f4 */
[----:B------:R-:W-:Y:S04]  /*5bd00*/  STL.64 [R1+0x1450], R248 ;  /* 0x001450f801007387 */ /* 0x000fe80000100a00 */
[----:B------:R-:W-:Y:S04]  /*5bd10*/  STL.64 [R1+0x1458], R250 ;  /* 0x001458fa01007387 */ /* 0x000fe80000100a00 */
[----:B------:R-:W-:Y:S04]  /*5bd20*/  STL.64 [R1+0x1430], R220 ;  /* 0x001430dc01007387 */ /* 0x000fe80000100a00 */
[----:B------:R-:W-:Y:S04]  /*5bd30*/  STL.64 [R1+0x1438], R222 ;  /* 0x001438de01007387 */ /* 0x000fe80000100a00 */
[----:B------:R1:W-:Y:S04]  /*5bd40*/  STL.64 [R1+0x1420], R160 ;  /* 0x001420a001007387 */ /* 0x0003e80000100a00 */
        /* <DEDUP_REMOVED lines=19> */
[----:B-1----:R-:W3:Y:S04]  /*5be80*/  LDL.LU.64 R160, [R1+0x250] ;  /* 0x0002500001a07983 */ /* 0x002ee80000300a00 */
[----:B------:R1:W-:Y:S04]  /*5be90*/  STL.64 [R1+0x1380], R8 ;  /* 0x0013800801007387 */ /* 0x0003e80000100a00 */
[----:B------:R4:W-:Y:S04]  /*5bea0*/  STL.64 [R1+0x1388], R10 ;  /* 0x0013880a01007387 */ /* 0x0009e80000100a00 */
[----:B--2---:R-:W3:Y:S01]  /*5beb0*/  LDL.LU.64 R162, [R1+0x258] ;  /* 0x0002580001a27983 */ /* 0x004ee20000300a00 */
[----:B------:R-:W-:-:S15]  /*5bec0*/  HMMA.1688.F32.TF32 R4, R240, R168, R4 ;  /* 0x000000a8f004723c */ /* 0x000fde0000081004 */
[----:B------:R-:W-:-:S04]  /*5bed0*/  NOP ;  /* 0x0000000000007918 */ /* 0x000fc80000000000 */
[----:B------:R2:W-:Y:S04]  /*5bee0*/  STL.64 [R1+0x1370], R4 ;  /* 0x0013700401007387 */ /* 0x0005e80000100a00 */
[----:B------:R1:W-:Y:S04]  /*5bef0*/  STL.64 [R1+0x1378], R6 ;  /* 0x0013780601007387 */ /* 0x0003e80000100a00 */
[----:B------:R-:W3:Y:S04]  /*5bf00*/  LDL.LU.64 R248, [R1+0x240] ;  /* 0x0002400001f87983 */ /* 0x000ee80000300a00 */
[----:B------:R-:W3:Y:S04]  /*5bf10*/  LDL.LU.64 R250, [R1+0x248] ;  /* 0x0002480001fa7983 */ /* 0x000ee80000300a00 */
[----:B-1----:R-:W3:Y:S04]  /*5bf20*/  LDL.LU.64 R8, [R1+0x230] ;  /* 0x0002300001087983 */ /* 0x002ee80000300a00 */
[----:B----4-:R-:W4:Y:S04]  /*5bf30*/  LDL.LU.64 R10, [R1+0x238] ;  /* 0x00023800010a7983 */ /* 0x010f280000300a00 */
        /* <DEDUP_REMOVED lines=22> */
[----:B--2---:R-:W2:Y:S04]  /*5c0a0*/  LDL.LU.64 R4, [R1+0x7b0] ;  /* 0x0007b00001047983 */ /* 0x004ea80000300a00 */
[----:B------:R-:W2:Y:S01]  /*5c0b0*/  LDL.LU.64 R6, [R1+0x7b8] ;  /* 0x0007b80001067983 */ /* 0x000ea20000300a00 */
[----:B---3--:R-:W-:-:S15]  /*5c0c0*/  HMMA.1688.F32.TF32 R160, R240, R164, R160 ;  /* 0x000000a4f0a0723c */ /* 0x008fde00000810a0 */
[----:B------:R-:W-:-:S04]  /*5c0d0*/  NOP ;  /* 0x0000000000007918 */ /* 0x000fc80000000000 */
[----:B------:R-:W-:Y:S04]  /*5c0e0*/  STL.64 [R1+0x1360], R160 ;  /* 0x001360a001007387 */ /* 0x000fe80000100a00 */
[----:B------:R1:W-:Y:S04]  /*5c0f0*/  STL.64 [R1+0x1368], R162 ;  /* 0x001368a201007387 */ /* 0x0003e80000100a00 */
[----:B-1----:R-:W3:Y:S04]  /*5c100*/  LDL.LU.64 R162, [R1+0x7348] ;  /* 0x0073480001a27983 */ /* 0x002ee80000300a00 */
[----:B------:R-:W2:Y:S02]  /*5c110*/  LDL.LU.64 R160, [R1+0x7340] ;  /* 0x0073400001a07983 */ /* 0x000ea40000300a00 */
[----:B--2---:R-:W-:-:S15]  /*5c120*/  HMMA.1688.F32.TF32 R248, R240, R160, R248 ;  /* 0x000000a0f0f8723c */ /* 0x004fde00000810f8 */
[----:B------:R-:W-:-:S04]  /*5c130*/  NOP ;  /* 0x0000000000007918 */ /* 0x000fc80000000000 */
[----:B------:R-:W-:Y:S04]  /*5c140*/  STL.64 [R1+0x1350], R248 ;  /* 0x001350f801007387 */ /* 0x000fe80000100a00 */
[----:B------:R4:W-:Y:S02]  /*5c150*/  STL.64 [R1+0x1358], R250 ;  /* 0x001358fa01007387 */ /* 0x0009e40000100a00 */
[----:B----4-:R-:W-:Y:S02]  /*5c160*/  HMMA.1688.F32.TF32 R248, R240, R156, R8 ;  /* 0x0000009cf0f8723c */ /* 0x010fe40000081008 */
[----:B------:R-:W2:Y:S04]  /*5c170*/  LDL.LU.64 R8, [R1+0x7e0] ;  /* 0x0007e00001087983 */ /* 0x000ea80000300a00 */
[----:B------:R-:W2:-:S13]  /*5c180*/  LDL.LU.64 R10, [R1+0x7e8] ;  /* 0x0007e800010a7983 */ /* 0x000e9a0000300a00 */
[----:B------:R-:W-:Y:S04]  /*5c190*/  STL.64 [R1+0x1340], R248 ;  /* 0x001340f801007387 */ /* 0x000fe80000100a00 */
[----:B------:R1:W-:Y:S02]  /*5c1a0*/  STL.64 [R1+0x1348], R250 ;  /* 0x001348fa01007387 */ /* 0x0003e40000100a00 */
[C---:B-1----:R-:W-:Y:S08]  /*5c1b0*/  HMMA.1688.F32.TF32 R248, R240.reuse, R152, R244 ;  /* 0x00000098f0f8723c */ /* 0x042ff000000810f4 */
[C---:B------:R-:W-:Y:S08]  /*5c1c0*/  HMMA.1688.F32.TF32 R244, R240.reuse, R148, R220 ;  /* 0x00000094f0f4723c */ /* 0x040ff000000810dc */
[C---:B------:R-:W-:Y:S08]  /*5c1d0*/  HMMA.1688.F32.TF32 R220, R240.reuse, R144, R88 ;  /* 0x00000090f0dc723c */ /* 0x040ff00000081058 */
[C---:B------:R-:W-:Y:S08]  /*5c1e0*/  HMMA.1688.F32.TF32 R88, R240.reuse, R140, R84 ;  /* 0x0000008cf058723c */ /* 0x040ff00000081054 */
[C---:B------:R-:W-:Y:S08]  /*5c1f0*/  HMMA.1688.F32.TF32 R84, R240.reuse, R136, R80 ;  /* 0x00000088f054723c */ /* 0x040ff00000081050 */
[C---:B------:R-:W-:Y:S01]  /*5c200*/  HMMA.1688.F32.TF32 R80, R240.reuse, R132, R76 ;  /* 0x00000084f050723c */ /* 0x040fe2000008104c */
[----:B------:R-:W-:Y:S07]  /*5c210*/  STL.64 [R1+0x1330], R248 ;  /* 0x001330f801007387 */ /* 0x000fee0000100a00 */
        /* <DEDUP_REMOVED lines=9> */
[----:B------:R-:W-:Y:S04]  /*5c2b0*/  STL.64 [R1+0x1318], R222 ;  /* 0x001318de01007387 */ /* 0x000fe80000100a00 */
[----:B------:R-:W-:Y:S03]  /*5c2c0*/  STL.64 [R1+0x1300], R88 ;  /* 0x0013005801007387 */ /* 0x000fe60000100a00 */
[C---:B------:R-:W-:Y:S01]  /*5c2d0*/  HMMA.1688.F32.TF32 R12, R240.reuse, R108, R4 ;  /* 0x0000006cf00c723c */ /* 0x040fe20000081004 */
        /* <DEDUP_REMOVED lines=17> */
[----:B------:R-:W-:Y:S04]  /*5c3f0*/  LDS R4, [R230+UR7+0x20080] ;  /* 0x02008007e6047984 */ /* 0x000fe80008000800 */
[----:B-1----:R-:W3:Y:S04]  /*5c400*/  LDL.LU.64 R12, [R1+0x12b0] ;  /* 0x0012b000010c7983 */ /* 0x002ee80000300a00 */
[----:B----4-:R-:W3:Y:S04]  /*5c410*/  LDL.LU.64 R14, [R1+0x12b8] ;  /* 0x0012b800010e7983 */ /* 0x010ee80000300a00 */
[----:B------:R-:W-:Y:S04]  /*5c420*/  LDS R6, [R230+UR7+0x20880] ;  /* 0x02088007e6067984 */ /* 0x000fe80008000800 */
[----:B------:R-:W-:Y:S04]  /*5c430*/  LDS R5, [R226+UR7+0x20080] ;  /* 0x02008007e2057984 */ /* 0x000fe80008000800 */
[----:B------:R-:W1:Y:S01]  /*5c440*/  LDS R7, [R226+UR7+0x20880] ;  /* 0x02088007e2077984 */ /* 0x000e620008000800 */
[----:B--2---:R-:W-:-:S15]  /*5c450*/  HMMA.1688.F32.TF32 R8, R240, R104, R8 ;  /* 0x00000068f008723c */ /* 0x004fde0000081008 */
[----:B------:R-:W-:-:S04]  /*5c460*/  NOP ;  /* 0x0000000000007918 */ /* 0x000fc80000000000 */
[----:B------:R2:W-:Y:S04]  /*5c470*/  STL.64 [R1+0x12f0], R8 ;  /* 0x0012f00801007387 */ /* 0x0005e80000100a00 */
[----:B------:R4:W-:Y:S04]  /*5c480*/  STL.64 [R1+0x12f8], R10 ;  /* 0x0012f80a01007387 */ /* 0x0009e80000100a00 */
[----:B--2---:R-:W2:Y:S04]  /*5c490*/  LDL.LU.64 R8, [R1+0x2700] ;  /* 0x0027000001087983 */ /* 0x004ea80000300a00 */
[----:B----4-:R-:W2:Y:S04]  /*5c4a0*/  LDL.LU.64 R10, [R1+0x2708] ;  /* 0x00270800010a7983 */ /* 0x010ea80000300a00 */
        /* <DEDUP_REMOVED lines=22> */
[----:B---3--:R-:W-:-:S15]  /*5c610*/  HMMA.1688.F32.TF32 R12, R240, R100, R12 ;  /* 0x00000064f00c723c */ /* 0x008fde000008100c */
[----:B------:R-:W-:-:S04]  /*5c620*/  NOP ;  /* 0x0000000000007918 */ /* 0x000fc80000000000 */
[----:B------:R3:W-:Y:S04]  /*5c630*/  STL.64 [R1+0x12e0], R12 ;  /* 0x0012e00c01007387 */ /* 0x0007e80000100a00 */
[----:B------:R1:W-:Y:S04]  /*5c640*/  STL.64 [R1+0x12e8], R14 ;  /* 0x0012e80e01007387 */ /* 0x0003e80000100a00 */
[----:B---3--:R-:W3:Y:S04]  /*5c650*/  LDL.LU.64 R12, [R1+0x2df0] ;  /* 0x002df000010c7983 */ /* 0x008ee80000300a00 */
[----:B-1----:R-:W3:Y:S01]  /*5c660*/  LDL.LU.64 R14, [R1+0x2df8] ;  /* 0x002df800010e7983 */ /* 0x002ee20000300a00 */
        /* <DEDUP_REMOVED lines=40> */
[C---:B------:R-:W-:Y:S08]  /*5c8f0*/  HMMA.1688.F32.TF32 R244, R240.reuse, R64, R244 ;  /* 0x00000040f0f4723c */ /* 0x040ff000000810f4 */
[C---:B------:R-:W-:Y:S08]  /*5c900*/  HMMA.1688.F32.TF32 R220, R240.reuse, R60, R220 ;  /* 0x0000003cf0dc723c */ /* 0x040ff000000810dc */
[C---:B------:R-:W-:Y:S08]  /*5c910*/  HMMA.1688.F32.TF32 R36, R240.reuse, R56, R36 ;  /* 0x00000038f024723c */ /* 0x040ff00000081024 */
[C---:B------:R-:W-:Y:S08]  /*5c920*/  HMMA.1688.F32.TF32 R16, R240.reuse, R52, R16 ;  /* 0x00000034f010723c */ /* 0x040ff00000081010 */
[C---:B---3--:R-:W-:Y:S08]  /*5c930*/  HMMA.1688.F32.TF32 R12, R240.reuse, R48, R12 ;  /* 0x00000030f00c723c */ /* 0x048ff0000008100c */
        /* <DEDUP_REMOVED lines=12> */
[----:B------:R-:W-:Y:S04]  /*5ca00*/  STL.64 [R1+0x1220], R16 ;  /* 0x0012201001007387 */ /* 0x000fe80000100a00 */
[----:B------:R-:W-:Y:S04]  /*5ca10*/  STL.64 [R1+0x1228], R18 ;  /* 0x0012281201007387 */ /* 0x000fe80000100a00 */
[----:B------:R-:W-:Y:S04]  /*5ca20*/  STL.64 [R1+0x7260], R50 ;  /* 0x0072603201007387 */ /* 0x000fe80000100a00 */
[----:B------:R1:W-:Y:S04]  /*5ca30*/  STL.64 [R1+0x7258], R48 ;  /* 0x0072583001007387 */ /* 0x0003e80000100a00 */
[----:B------:R2:W-:Y:S04]  /*5ca40*/  STL.64 [R1+0x1210], R12 ;  /* 0x0012100c01007387 */ /* 0x0005e80000100a00 */
[----:B------:R3:W-:Y:S04]  /*5ca50*/  STL.64 [R1+0x1218], R14 ;  /* 0x0012180e01007387 */ /* 0x0007e80000100a00 */
[----:B-1----:R-:W3:Y:S04]  /*5ca60*/  LDL.LU.64 R36, [R1+0x2dd0] ;  /* 0x002dd00001247983 */ /* 0x002ee80000300a00 */
[----:B--2---:R-:W2:Y:S01]  /*5ca70*/  LDL.LU.64 R38, [R1+0x2dd8] ;  /* 0x002dd80001267983 */ /* 0x004ea20000300a00 */
[----:B----4-:R-:W-:-:S15]  /*5ca80*/  HMMA.1688.F32.TF32 R8, R240, R44, R8 ;  /* 0x0000002cf008723c */ /* 0x010fde0000081008 */
[----:B------:R-:W-:-:S04]  /*5ca90*/  NOP ;  /* 0x0000000000007918 */ /* 0x000fc80000000000 */
[----:B------:R1:W-:Y:S04]  /*5caa0*/  STL.64 [R1+0x1200], R8 ;  /* 0x0012000801007387 */ /* 0x0003e80000100a00 */
[----:B------:R-:W-:Y:S04]  /*5cab0*/  STL.64 [R1+0x1208], R10 ;  /* 0x0012080a01007387 */ /* 0x000fe80000100a00 */
[----:B------:R-:W4:Y:S04]  /*5cac0*/  LDL.LU.64 R244, [R1+0x2dc0] ;  /* 0x002dc00001f47983 */ /* 0x000f280000300a00 */
[----:B------:R-:W4:Y:S04]  /*5cad0*/  LDL.LU.64 R246, [R1+0x2dc8] ;  /* 0x002dc80001f67983 */ /* 0x000f280000300a00 */
[----:B---3--:R-:W3:Y:S04]  /*5cae0*/  LDL.LU.64 R52, [R1+0x2db0] ;  /* 0x002db00001347983 */ /* 0x008ee80000300a00 */
[----:B------:R-:W3:Y:S04]  /*5caf0*/  LDL.LU.64 R54, [R1+0x2db8] ;  /* 0x002db80001367983 */ /* 0x000ee80000300a00 */
[----:B------:R-:W4:Y:S04]  /*5cb00*/  LDL.LU.64 R48, [R1+0x2da0] ;  /* 0x002da00001307983 */ /* 0x000f280000300a00 */
[----:B------:R-:W4:Y:S04]  /*5cb10*/  LDL.LU.64 R50, [R1+0x2da8] ;  /* 0x002da80001327983 */ /* 0x000f280000300a00 */
[----:B------:R-:W4:Y:S04]  /*5cb20*/  LDL.LU.64 R16, [R1+0x2d90] ;  /* 0x002d900001107983 */ /* 0x000f280000300a00 */
[----:B------:R-:W4:Y:S04]  /*5cb30*/  LDL.LU.64 R18, [R1+0x2d98] ;  /* 0x002d980001127983 */ /* 0x000f280000300a00 */
[----:B------:R-:W4:Y:S04]  /*5cb40*/  LDL.LU.64 R12, [R1+0x2d80] ;  /* 0x002d8000010c7983 */ /* 0x000f280000300a00 */
[----:B------:R-:W4:Y:S04]  /*5cb50*/  LDL.LU.64 R14, [R1+0x2d88] ;  /* 0x002d8800010e7983 */ /* 0x000f280000300a00 */
[----:B------:R-:W4:Y:S04]  /*5cb60*/  LDL.64 R248, [R1+0x80] ;  /* 0x0000800001f87983 */ /* 0x000f280000100a00 */
[----:B-1----:R-:W4:Y:S04]  /*5cb70*/  LDL.64 R8, [R1+0x60] ;  /* 0x0000600001087983 */ /* 0x002f280000100a00 */
[----:B------:R-:W-:Y:S04]  /*5cb80*/  STL.64 [R1+0x7250], R46 ;  /* 0x0072502e01007387 */ /* 0x000fe80000100a00 */
[----:B------:R1:W-:Y:S04]  /*5cb90*/  STL.64 [R1+0x7248], R44 ;  /* 0x0072482c01007387 */ /* 0x0003e80000100a00 */
[----:B-1----:R-:W4:Y:S01]  /*5cba0*/  LDL.64 R44, [R1+0x90] ;  /* 0x00009000012c7983 */ /* 0x002f220000100a00 */
[----:B--2---:R-:W-:-:S15]  /*5cbb0*/  HMMA.1688.F32.TF32 R36, R240, R40, R36 ;  /* 0x00000028f024723c */ /* 0x004fde0000081024 */
[----:B------:R-:W-:-:S04]  /*5cbc0*/  NOP ;  /* 0x0000000000007918 */ /* 0x000fc80000000000 */
[----:B------:R-:W-:Y:S04]  /*5cbd0*/  STL.64 [R1+0x11f0], R36 ;  /* 0x0011f02401007387 */ /* 0x000fe80000100a00 */
[----:B------:R1:W-:Y:S04]  /*5cbe0*/  STL.64 [R1+0x11f8], R38 ;  /* 0x0011f82601007387 */ /* 0x0003e80000100a00 */
[----:B-1----:R-:W2:Y:S04]  /*5cbf0*/  LDL.LU.64 R38, [R1+0x72d8] ;  /* 0x0072d80001267983 */ /* 0x002ea80000300a00 */
[----:B------:R-:W2:Y:S01]  /*5cc00*/  LDL.LU.64 R36, [R1+0x72d0] ;  /* 0x0072d00001247983 */ /* 0x000ea20000300a00 */
[C---:B---3--:R-:W-:Y:S08]  /*5cc10*/  HMMA.1688.F32.TF32 R52, R240.reuse, R32, R52 ;  /* 0x00000020f034723c */ /* 0x048ff00000081034 */
[C---:B----4-:R-:W-:Y:S08]  /*5cc20*/  HMMA.1688.F32.TF32 R16, R240.reuse, R24, R16 ;  /* 0x00000018f010723c */ /* 0x050ff00000081010 */
[----:B--2---:R-:W-:Y:S01]  /*5cc30*/  HMMA.1688.F32.TF32 R244, R240, R36, R244 ;  /* 0x00000024f0f4723c */ /* 0x004fe200000810f4 */
[----:B------:R-:W-:Y:S04]  /*5cc40*/  STL.64 [R1+0x7240], R38 ;  /* 0x0072402601007387 */ /* 0x000fe80000100a00 */
[----:B------:R1:W-:-:S14]  /*5cc50*/  STL.64 [R1+0x7238], R36 ;  /* 0x0072382401007387 */ /* 0x0003dc0000100a00 */
[----:B------:R-:W-:Y:S04]  /*5cc60*/  STL.64 [R1+0x11e0], R244 ;  /* 0x0011e0f401007387 */ /* 0x000fe80000100a00 */
[----:B------:R-:W-:Y:S04]  /*5cc70*/  STL.64 [R1+0x11e8], R246 ;  /* 0x0011e8f601007387 */ /* 0x000fe80000100a00 */
[----:B-1----:R-:W2:Y:S04]  /*5cc80*/  LDL.LU.64 R36, [R1+0x2d70] ;  /* 0x002d700001247983 */ /* 0x002ea80000300a00 */
[----:B------:R-:W2:Y:S04]  /*5cc90*/  LDL.LU.64 R38, [R1+0x2d78] ;  /* 0x002d780001267983 */ /* 0x000ea80000300a00 */
[----:B------:R-:W-:Y:S04]  /*5cca0*/  STL.64 [R1+0x11d0], R52 ;  /* 0x0011d03401007387 */ /* 0x000fe80000100a00 */
[----:B------:R-:W-:Y:S04]  /*5ccb0*/  STL.64 [R1+0x11d8], R54 ;  /* 0x0011d83601007387 */ /* 0x000fe80000100a00 */
[----:B------:R-:W-:Y:S04]  /*5ccc0*/  STL.64 [R1+0x7230], R34 ;  /* 0x0072302201007387 */ /* 0x000fe80000100a00 */
[----:B------:R1:W-:Y:S02]  /*5ccd0*/  STL.64 [R1+0x7228], R32 ;  /* 0x0072282001007387 */ /* 0x0003e40000100a00 */
[----:B-1----:R-:W-:-:S15]  /*5cce0*/  HMMA.1688.F32.TF32 R32, R240, R28, R48 ;  /* 0x0000001cf020723c */ /* 0x002fde0000081030 */
[----:B------:R-:W-:-:S04]  /*5ccf0*/  NOP ;  /* 0x0000000000007918 */ /* 0x000fc80000000000 */
[----:B------:R1:W-:Y:S04]  /*5cd00*/  STL.64 [R1+0x11c0], R32 ;  /* 0x0011c02001007387 */ /* 0x0003e80000100a00 */
[----:B------:R3:W-:Y:S04]  /*5cd10*/  STL.64 [R1+0x11c8], R34 ;  /* 0x0011c82201007387 */ /* 0x0007e80000100a00 */
[----:B-1----:R-:W4:Y:S04]  /*5cd20*/  LDL.LU.64 R32, [R1+0x2d60] ;  /* 0x002d600001207983 */ /* 0x002f280000300a00 */
[----:B------:R1:W-:Y:S04]  /*5cd30*/  STL.64 [R1+0x11b0], R16 ;  /* 0x0011b01001007387 */ /* 0x0003e80000100a00 */
[----:B------:R1:W-:Y:S04]  /*5cd40*/  STL.64 [R1+0x11b8], R18 ;  /* 0x0011b81201007387 */ /* 0x0003e80000100a00 */
[----:B---3--:R-:W4:Y:S01]  /*5cd50*/  LDL.LU.64 R34, [R1+0x2d68] ;  /* 0x002d680001227983 */ /* 0x008f220000300a00 */
[----:B------:R-:W-:Y:S01]  /*5cd60*/  HMMA.1688.F32.TF32 R12, R240, R20, R12 ;  /* 0x00000014f00c723c */ /* 0x000fe2000008100c */
[----:B------:R-:W-:-:S02]  /*5cd70*/  IMAD.MOV.U32 R220, RZ, RZ, R2 ;  /* 0x000000ffffdc7224 */ /* 0x000fc400078e0002 */
[----:B------:R-:W-:Y:S02]  /*5cd80*/  IMAD.MOV.U32 R221, RZ, RZ, R0 ;  /* 0x000000ffffdd7224 */ /* 0x000fe400078e0000 */
[----:B------:R-:W-:-:S14]  /*5cd90*/  IMAD.MOV.U32 R2, RZ, RZ, R44 ;  /* 0x000000ffff027224 */ /* 0x000fdc00078e002c */
[----:B------:R3:W-:Y:S04]  /*5cda0*/  STL.64 [R1+0x11a0], R12 ;  /* 0x0011a00c01007387 */ /* 0x0007e80000100a00 */
[----:B------:R3:W-:Y:S04]  /*5cdb0*/  STL.64 [R1+0x11a8], R14 ;  /* 0x0011a80e01007387 */ /* 0x0007e80000100a00 */
[----:B-1----:R-:W4:Y:S04]  /*5cdc0*/  LDL.LU.64 R16, [R1+0x2d50] ;  /* 0x002d500001107983 */ /* 0x002f280000300a00 */
[----:B------:R-:W4:Y:S04]  /*5cdd0*/  LDL.LU.64 R18, [R1+0x2d58] ;  /* 0x002d580001127983 */ /* 0x000f280000300a00 */
[----:B---3--:R-:W3:Y:S04]  /*5cde0*/  LDL.LU.64 R12, [R1+0x2d40] ;  /* 0x002d4000010c7983 */ /* 0x008ee80000300a00 */
[----:B------:R-:W3:Y:S04]  /*5cdf0*/  LDL.LU.64 R14, [R1+0x2d48] ;  /* 0x002d4800010e7983 */ /* 0x000ee80000300a00 */
[----:B------:R-:W3:Y:S04]  /*5ce00*/  LDL.LU.64 R244, [R1+0x2d30] ;  /* 0x002d300001f47983 */ /* 0x000ee80000300a00 */
[----:B------:R-:W3:Y:S04]  /*5ce10*/  LDL.LU.64 R246, [R1+0x2d38] ;  /* 0x002d380001f67983 */ /* 0x000ee80000300a00 */
[----:B------:R-:W3:Y:S04]  /*5ce20*/  LDL.LU.64 R52, [R1+0x2d20] ;  /* 0x002d200001347983 */ /* 0x000ee80000300a00 */
[----:B------:R-:W3:Y:S01]  /*5ce30*/  LDL.LU.64 R54, [R1+0x2d28] ;  /* 0x002d280001367983 */ /* 0x000ee20000300a00 */
[----:B------:R-:W-:-:S03]  /*5ce40*/  IMAD.MOV.U32 R0, RZ, RZ, R45 ;  /* 0x000000ffff007224 */ /* 0x000fc600078e002d */
[----:B------:R-:W3:Y:S04]  /*5ce50*/  LDL.LU.64 R48, [R1+0x2d10] ;  /* 0x002d100001307983 */ /* 0x000ee80000300a00 */
[----:B------:R-:W3:Y:S01]  /*5ce60*/  LDL.LU.64 R50, [R1+0x2d18] ;  /* 0x002d180001327983 */ /* 0x000ee20000300a00 */
[----:B------:R-:W-:Y:S01]  /*5ce70*/  IMAD.MOV.U32 R3, RZ, RZ, R249 ;  /* 0x000000ffff037224 */ /* 0x000fe200078e00f9 */
[----:B--2---:R-:W-:-:S15]  /*5ce80*/  HMMA.1688.F32.TF32 R36, R240, R44, R36 ;  /* 0x0000002cf024723c */ /* 0x004fde0000081024 */
[----:B------:R-:W-:-:S04]  /*5ce90*/  NOP ;  /* 0x0000000000007918 */ /* 0x000fc80000000000 */
[----:B------:R1:W-:Y:S04]  /*5cea0*/  STL.64 [R1+0x1190], R36 ;  /* 0x0011902401007387 */ /* 0x0003e80000100a00 */
[----:B------:R2:W-:Y:S04]  /*5ceb0*/  STL.64 [R1+0x1198], R38 ;  /* 0x0011982601007387 */ /* 0x0005e80000100a00 */
[----:B------:R-:W3:Y:S04]  /*5cec0*/  LDL.LU.64 R44, [R1+0x2d00] ;  /* 0x002d0000012c7983 */ /* 0x000ee80000300a00 */
[----:B------:R-:W3:Y:S04]  /*5ced0*/  LDL.LU.64 R46, [R1+0x2d08] ;  /* 0x002d0800012e7983 */ /* 0x000ee80000300a00 */
[----:B-1----:R-:W3:Y:S04]  /*5cee0*/  LDL.LU.64 R36, [R1+0x3210] ;  /* 0x0032100001247983 */ /* 0x002ee80000300a00 */
[----:B--2---:R-:W2:Y:S01]  /*5cef0*/  LDL.LU.64 R38, [R1+0x3218] ;  /* 0x0032180001267983 */ /* 0x004ea20000300a00 */
[----:B----4-:R-:W-:-:S15]  /*5cf00*/  HMMA.1688.F32.TF32 R32, R240, R248, R32 ;  /* 0x000000f8f020723c */ /* 0x010fde0000081020 */
[----:B------:R-:W-:-:S04]  /*5cf10*/  NOP ;  /* 0x0000000000007918 */ /* 0x000fc80000000000 */
[----:B------:R1:W-:Y:S04]  /*5cf20*/  STL.64 [R1+0x1180], R32 ;  /* 0x0011802001007387 */ /* 0x0003e80000100a00 */
[----:B------:R4:W-:Y:S01]  /*5cf30*/  STL.64 [R1+0x1188], R34 ;  /* 0x0011882201007387 */ /* 0x0009e20000100a00 */
[----:B-1----:R-:W-:-:S03]  /*5cf40*/  IMAD.MOV.U32 R32, RZ, RZ, R248 ;  /* 0x000000ffff207224 */ /* 0x002fc600078e00f8 */
[----:B------:R-:W2:Y:S01]  /*5cf50*/  LDL.LU.64 R248, [R1+0x72c8] ;  /* 0x0072c80001f87983 */ /* 0x000ea20000300a00 */
[----:B---3--:R-:W-:Y:S01]  /*5cf60*/  HMMA.1688.F32.TF32 R12, R240, R8, R12 ;  /* 0x00000008f00c723c */ /* 0x008fe2000008100c */
[----:B----4-:R-:W-:Y:S02]  /*5cf70*/  IMAD.MOV.U32 R34, RZ, RZ, R8 ;  /* 0x000000ffff227224 */ /* 0x010fe400078e0008 */
[----:B------:R-:W-:-:S05]  /*5cf80*/  IMAD.MOV.U32 R33, RZ, RZ, R9 ;  /* 0x000000ffff217224 */ /* 0x000fca00078e0009 */
[C---:B------:R-:W-:Y:S08]  /*5cf90*/  HMMA.1688.F32.TF32 R220, R240.reuse, R220, R244 ;  /* 0x000000dcf0dc723c */ /* 0x040ff000000810f4 */
[----:B--2---:R-:W-:-:S15]  /*5cfa0*/  HMMA.1688.F32.TF32 R16, R240, R248, R16 ;  /* 0x000000f8f010723c */ /* 0x004fde0000081010 */
[----:B------:R-:W-:-:S04]  /*5cfb0*/  NOP ;  /* 0x0000000000007918 */ /* 0x000fc80000000000 */
[----:B------:R-:W-:Y:S04]  /*5cfc0*/  STL.64 [R1+0x1170], R16 ;  /* 0x0011701001007387 */ /* 0x000fe80000100a00 */
[----:B------:R1:W-:Y:S04]  /*5cfd0*/  STL.64 [R1+0x1178], R18 ;  /* 0x0011781201007387 */ /* 0x0003e80000100a00 */
[----:B-1----:R-:W2:Y:S04]  /*5cfe0*/  LDL.LU.64 R18, [R1+0x72c0] ;  /* 0x0072c00001127983 */ /* 0x002ea80000300a00 */
[----:B------:R-:W3:Y:S04]  /*5cff0*/  LDL.LU.64 R16, [R1+0x72b8] ;  /* 0x0072b80001107983 */ /* 0x000ee80000300a00 */
[----:B------:R-:W-:Y:S04]  /*5d000*/  STL.64 [R1+0x1160], R12 ;  /* 0x0011600c01007387 */ /* 0x000fe80000100a00 */
[----:B------:R1:W-:Y:S04]  /*5d010*/  STL.64 [R1+0x1168], R14 ;  /* 0x0011680e01007387 */ /* 0x0003e80000100a00 */
[----:B-1----:R-:W4:Y:S04]  /*5d020*/  LDL.LU.64 R14, [R1+0x72b0] ;  /* 0x0072b000010e7983 */ /* 0x002f280000300a00 */
[----:B------:R-:W2:Y:S04]  /*5d030*/  LDL.LU.64 R12, [R1+0x72a8] ;  /* 0x0072a800010c7983 */ /* 0x000ea80000300a00 */
[----:B------:R-:W2:Y:S04]  /*5d040*/  LDL.LU.64 R10, [R1+0x72a0] ;  /* 0x0072a000010a7983 */ /* 0x000ea80000300a00 */
[----:B------:R-:W2:Y:S04]  /*5d050*/  LDL.LU.64 R8, [R1+0x7298] ;  /* 0x0072980001087983 */ /* 0x000ea80000300a00 */
[----:B------:R-:W2:Y:S04]  /*5d060*/  LDL.LU R247, [R1+0x7290] ;  /* 0x0072900001f77983 */ /* 0x000ea80000300800 */
[----:B------:R-:W2:Y:S04]  /*5d070*/  LDL.LU.64 R244, [R1+0x7288] ;  /* 0x0072880001f47983 */ /* 0x000ea80000300a00 */
[----:B------:R-:W-:Y:S04]  /*5d080*/  STL.64 [R1+0x1150], R220 ;  /* 0x001150dc01007387 */ /* 0x000fe80000100a00 */
[----:B------:R-:W-:Y:S01]  /*5d090*/  STL.64 [R1+0x1158], R222 ;  /* 0x001158de01007387 */ /* 0x000fe20000100a00 */
[C---:B--2---:R-:W-:Y:S03]  /*5d0a0*/  HMMA.1688.F32.TF32 R52, R240.reuse, R244, R52 ;  /* 0x000000f4f034723c */ /* 0x044fe60000081034 */
[----:B------:R-:W-:Y:S05]  /*5d0b0*/  STL.64 [R1+0x7220], R10 ;  /* 0x0072200a01007387 */ /* 0x000fea0000100a00 */
[C---:B------:R-:W-:Y:S11]  /*5d0c0*/  HMMA.1688.F32.TF32 R48, R240.reuse, R8, R48 ;  /* 0x00000008f030723c */ /* 0x040ff60000081030 */
[----:B------:R-:W-:Y:S04]  /*5d0d0*/  STL.64 [R1+0x1140], R52 ;  /* 0x0011403401007387 */ /* 0x000fe80000100a00 */
[----:B------:R-:W-:Y:S04]  /*5d0e0*/  STL.64 [R1+0x1148], R54 ;  /* 0x0011483601007387 */ /* 0x000fe80000100a00 */
[----:B------:R1:W-:Y:S02]  /*5d0f0*/  STL.64 [R1+0x7218], R8 ;  /* 0x0072180801007387 */ /* 0x0003e40000100a00 */
[C---:B-1----:R-:W-:Y:S02]  /*5d100*/  HMMA.1688.F32.TF32 R8, R240.reuse, R12, R44 ;  /* 0x0000000cf008723c */ /* 0x042fe4000008102c */
[----:B------:R-:W-:Y:S04]  /*5d110*/  STL.64 [R1+0x1130], R48 ;  /* 0x0011303001007387 */ /* 0x000fe80000100a00 */
[----:B------:R-:W-:Y:S04]  /*5d120*/  STL.64 [R1+0x1138], R50 ;  /* 0x0011383201007387 */ /* 0x000fe80000100a00 */
[----:B----4-:R-:W-:Y:S04]  /*5d130*/  STL.64 [R1+0x7210], R14 ;  /* 0x0072100e01007387 */ /* 0x010fe80000100a00 */
[----:B------:R1:W-:Y:S05]  /*5d140*/  STL.64 [R1+0x7208], R12 ;  /* 0x0072080c01007387 */ /* 0x0003ea0000100a00 */
[----:B------:R-:W-:Y:S04]  /*5d150*/  STL.64 [R1+0x1120], R8 ;  /* 0x0011200801007387 */ /* 0x000fe80000100a00 */
[----:B------:R3:W-:Y:S04]  /*5d160*/  STL.64 [R1+0x1128], R10 ;  /* 0x0011280a01007387 */ /* 0x0007e80000100a00 */
[----:B-1----:R-:W2:Y:S04]  /*5d170*/  LDL.LU.64 R12, [R1+0x1c0] ;  /* 0x0001c000010c7983 */ /* 0x002ea80000300a00 */
[----:B------:R-:W2:Y:S01]  /*5d180*/  LDL.LU.64 R14, [R1+0x1c8] ;  /* 0x0001c800010e7983 */ /* 0x000ea20000300a00 */
[----:B---3--:R-:W-:-:S15]  /*5d190*/  HMMA.1688.F32.TF32 R8, R240, R16, R36 ;  /* 0x00000010f008723c */ /* 0x008fde0000081024 */
[----:B------:R-:W-:-:S04]  /*5d1a0*/  NOP ;  /* 0x0000000000007918 */ /* 0x000fc80000000000 */
[----:B------:R1:W-:Y:S04]  /*5d1b0*/  STL.64 [R1+0x1090], R8 ;  /* 0x0010900801007387 */ /* 0x0003e80000100a00 */
[----:B------:R3:W-:Y:S04]  /*5d1c0*/  STL.64 [R1+0x1098], R10 ;  /* 0x0010980a01007387 */ /* 0x0007e80000100a00 */
[----:B-1----:R-:W4:Y:S04]  /*5d1d0*/  LDL.LU.64 R8, [R1+0x1b0] ;  /* 0x0001b00001087983 */ /* 0x002f280000300a00 */
[----:B---3--:R-:W4:Y:S04]  /*5d1e0*/  LDL.LU.64 R10, [R1+0x1b8] ;  /* 0x0001b800010a7983 */ /* 0x008f280000300a00 */
        /* <DEDUP_REMOVED lines=12> */
[----:B------:R-:W-:Y:S04]  /*5d2b0*/  STL.64 [R1+0x7200], R18 ;  /* 0x0072001201007387 */ /* 0x000fe80000100a00 */
[----:B------:R1:W-:Y:S04]  /*5d2c0*/  STL.64 [R1+0x71f8], R16 ;  /* 0x0071f81001007387 */ /* 0x0003e80000100a00 */
[----:B-1----:R-:W3:Y:S04]  /*5d2d0*/  LDL.LU.64 R16, [R1+0x1d0] ;  /* 0x0001d00001107983 */ /* 0x002ee80000300a00 */
[----:B------:R-:W3:Y:S01]  /*5d2e0*/  LDL.LU.64 R18, [R1+0x1d8] ;  /* 0x0001d80001127983 */ /* 0x000ee20000300a00 */
[C---:B--2---:R-:W-:Y:S08]  /*5d2f0*/  HMMA.1688.F32.TF32 R12, R4.reuse, R232, R12 ;  /* 0x000000e8040c723c */ /* 0x044ff0000008100c */
[C---:B----4-:R-:W-:Y:S08]  /*5d300*/  HMMA.1688.F32.TF32 R8, R4.reuse, R228, R8 ;  /* 0x000000e40408723c */ /* 0x050ff00000081008 */
[C---:B---3--:R-:W-:Y:S08]  /*5d310*/  HMMA.1688.F32.TF32 R220, R4.reuse, R224, R220 ;  /* 0x000000e004dc723c */ /* 0x048ff000000810dc */
[----:B------:R-:W-:-:S15]  /*5d320*/  HMMA.1688.F32.TF32 R16, R4, R236, R16 ;  /* 0x000000ec0410723c */ /* 0x000fde0000081010 */
[----:B------:R-:W-:-:S04]  /*5d330*/  NOP ;  /* 0x0000000000007918 */ /* 0x000fc80000000000 */
[----:B------:R1:W-:Y:S04]  /*5d340*/  STL.64 [R1+0x1080], R16 ;  /* 0x0010801001007387 */ /* 0x0003e80000100a00 */
[----:B------:R2:W-:Y:S04]  /*5d350*/  STL.64 [R1+0x1088], R18 ;  /* 0x0010881201007387 */ /* 0x0005e80000100a00 */
[----:B-1----:R-:W3:Y:S04]  /*5d360*/  LDL.LU.64 R16, [R1+0x140] ;  /* 0x0001400001107983 */ /* 0x002ee80000300a00 */
[----:B--2---:R-:W3:Y:S04]  /*5d370*/  LDL.LU.64 R18, [R1+0x148] ;  /* 0x0001480001127983 */ /* 0x004ee80000300a00 */
[----:B------:R1:W-:Y:S04]  /*5d380*/  STL.64 [R1+0x1070], R12 ;  /* 0x0010700c01007387 */ /* 0x0003e80000100a00 */
[----:B------:R2:W-:Y:S04]  /*5d390*/  STL.64 [R1+0x1078], R14 ;  /* 0x0010780e01007387 */ /* 0x0005e80000100a00 */
[----:B-1----:R-:W4:Y:S04]  /*5d3a0*/  LDL.LU.64 R12, [R1+0x130] ;  /* 0x00013000010c7983 */ /* 0x002f280000300a00 */
[----:B--2---:R-:W4:Y:S04]  /*5d3b0*/  LDL.LU.64 R14, [R1+0x138] ;  /* 0x00013800010e7983 */ /* 0x004f280000300a00 */
[----:B------:R1:W-:Y:S04]  /*5d3c0*/  STL.64 [R1+0x1060], R8 ;  /* 0x0010600801007387 */ /* 0x0003e80000100a00 */
[----:B------:R2:W-:Y:S04]  /*5d3d0*/  STL.64 [R1+0x1068], R10 ;  /* 0x0010680a01007387 */ /* 0x0005e80000100a00 */
[----:B-1----:R-:W4:Y:S04]  /*5d3e0*/  LDL.LU.64 R8, [R1+0x120] ;  /* 0x0001200001087983 */ /* 0x002f280000300a00 */
[----:B--2---:R-:W2:Y:S04]  /*5d3f0*/  LDL.LU.64 R10, [R1+0x128] ;  /* 0x00012800010a7983 */ /* 0x004ea80000300a00 */
[----:B------:R-:W-:Y:S04]  /*5d400*/  STL.64 [R1+0x1050], R220 ;  /* 0x001050dc01007387 */ /* 0x000fe80000100a00 */
[----:B------:R1:W-:Y:S04]  /*5d410*/  STL.64 [R1+0x1058], R222 ;  /* 0x001058de01007387 */ /* 0x0003e80000100a00 */
[----:B-1----:R-:W2:Y:S04]  /*5d420*/  LDL.LU.64 R222, [R1+0x7280] ;  /* 0x0072800001de7983 */ /* 0x002ea80000300a00 */
[----:B------:R-:W2:Y:S01]  /*5d430*/  LDL.LU.64 R220, [R1+0x7278] ;  /* 0x0072780001dc7983 */ /* 0x000ea20000300a00 */
[C---:B------:R-:W-:Y:S08]  /*5d440*/  HMMA.1688.F32.TF32 R44, R4.reuse, R208, R44 ;  /* 0x000000d0042c723c */ /* 0x040ff0000008102c */
[C---:B------:R-:W-:Y:S08]  /*5d450*/  HMMA.1688.F32.TF32 R36, R4.reuse, R204, R36 ;  /* 0x000000cc0424723c */ /* 0x040ff00000081024 */
[C---:B---3--:R-:W-:Y:S08]  /*5d460*/  HMMA.1688.F32.TF32 R16, R4.reuse, R200, R16 ;  /* 0x000000c80410723c */ /* 0x048ff00000081010 */
[C---:B----4-:R-:W-:Y:S08]  /*5d470*/  HMMA.1688.F32.TF32 R12, R4.reuse, R196, R12 ;  /* 0x000000c4040c723c */ /* 0x050ff0000008100c */
[----:B--2---:R-:W-:-:S15]  /*5d480*/  HMMA.1688.F32.TF32 R240, R4, R220, R240 ;  /* 0x000000dc04f0723c */ /* 0x004fde00000810f0 */
[----:B------:R-:W-:-:S04]  /*5d490*/  NOP ;  /* 0x0000000000007918 */ /* 0x000fc80000000000 */
[----:B------:R-:W-:Y:S04]  /*5d4a0*/  STL.64 [R1+0x1040], R240 ;  /* 0x001040f001007387 */ /* 0x000fe80000100a00 */
[----:B------:R1:W-:Y:S02]  /*5d4b0*/  STL.64 [R1+0x1048], R242 ;  /* 0x001048f201007387 */ /* 0x0003e40000100a00 */
[C---:B-1----:R-:W-:Y:S08]  /*5d4c0*/  HMMA.1688.F32.TF32 R240, R4.reuse, R216, R52 ;  /* 0x000000d804f0723c */ /* 0x042ff00000081034 */
[C---:B------:R-:W-:Y:S08]  /*5d4d0*/  HMMA.1688.F32.TF32 R52, R4.reuse, R212, R48 ;  /* 0x000000d40434723c */ /* 0x040ff00000081030 */
[C---:B------:R-:W-:Y:S03]  /*5d4e0*/  HMMA.1688.F32.TF32 R8, R4.reuse, R192, R8 ;  /* 0x000000c00408723c */ /* 0x040fe60000081008 */
        /* <DEDUP_REMOVED lines=8> */
[----:B-1----:R-:W4:Y:S04]  /*5d570*/  LDL.LU.64 R44, [R1+0x100] ;  /* 0x00010000012c7983 */ /* 0x002f280000300a00 */
[----:B---3--:R-:W4:Y:S04]  /*5d580*/  LDL.LU.64 R46, [R1+0x108] ;  /* 0x00010800012e7983 */ /* 0x008f280000300a00 */
[----:B------:R1:W-:Y:S04]  /*5d590*/  STL.64 [R1+0x1000], R36 ;  /* 0x0010002401007387 */ /* 0x0003e80000100a00 */
[----:B------:R3:W-:Y:S04]  /*5d5a0*/  STL.64 [R1+0x1008], R38 ;  /* 0x0010082601007387 */ /* 0x0007e80000100a00 */
[----:B-1----:R-:W4:Y:S04]  /*5d5b0*/  LDL.LU.64 R36, [R1+0xf0] ;  /* 0x0000f00001247983 */ /* 0x002f280000300a00 */
[----:B---3--:R-:W3:Y:S04]  /*5d5c0*/  LDL.LU.64 R38, [R1+0xf8] ;  /* 0x0000f80001267983 */ /* 0x008ee80000300a00 */
[----:B------:R1:W-:Y:S04]  /*5d5d0*/  STL.64 [R1+0xff0], R16 ;  /* 0x000ff01001007387 */ /* 0x0003e80000100a00 */
[----:B------:R1:W-:Y:S04]  /*5d5e0*/  STL.64 [R1+0xff8], R18 ;  /* 0x000ff81201007387 */ /* 0x0003e80000100a00 */
[----:B-1----:R-:W3:Y:S04]  /*5d5f0*/  LDL.LU.64 R16, [R1+0xe0] ;  /* 0x0000e00001107983 */ /* 0x002ee80000300a00 */
[----:B------:R-:W3:Y:S04]  /*5d600*/  LDL.LU.64 R18, [R1+0xe8] ;  /* 0x0000e80001127983 */ /* 0x000ee80000300a00 */
        /* <DEDUP_REMOVED lines=8> */
[----:B------:R-:W-:Y:S04]  /*5d690*/  STL.64 [R1+0x71f0], R194 ;  /* 0x0071f0c201007387 */ /* 0x000fe80000100a00 */
[----:B------:R1:W-:Y:S04]  /*5d6a0*/  STL.64 [R1+0x71e8], R192 ;  /* 0x0071e8c001007387 */ /* 0x0003e80000100a00 */
[----:B------:R-:W-:Y:S04]  /*5d6b0*/  STL.64 [R1+0x71e0], R190 ;  /* 0x0071e0be01007387 */ /* 0x000fe80000100a00 */
[----:B------:R1:W-:Y:S01]  /*5d6c0*/  STL.64 [R1+0x71d8], R188 ;  /* 0x0071d8bc01007387 */ /* 0x0003e20000100a00 */
[C---:B--2---:R-:W-:Y:S08]  /*5d6d0*/  HMMA.1688.F32.TF32 R48, R4.reuse, R188, R48 ;  /* 0x000000bc0430723c */ /* 0x044ff00000081030 */
[C---:B----4-:R-:W-:Y:S11]  /*5d6e0*/  HMMA.1688.F32.TF32 R44, R4.reuse, R184, R44 ;  /* 0x000000b8042c723c */ /* 0x050ff6000008102c */
[----:B------:R-:W-:Y:S04]  /*5d6f0*/  STL.64 [R1+0xfc0], R48 ;  /* 0x000fc03001007387 */ /* 0x000fe80000100a00 */
[----:B------:R-:W-:Y:S01]  /*5d700*/  STL.64 [R1+0xfc8], R50 ;  /* 0x000fc83201007387 */ /* 0x000fe20000100a00 */
[C---:B---3--:R-:W-:Y:S03]  /*5d710*/  HMMA.1688.F32.TF32 R36, R4.reuse, R180, R36 ;  /* 0x000000b40424723c */ /* 0x048fe60000081024 */
[----:B------:R-:W-:Y:S04]  /*5d720*/  STL.64 [R1+0x71d0], R186 ;  /* 0x0071d0ba01007387 */ /* 0x000fe80000100a00 */
[----:B------:R2:W-:Y:S04]  /*5d730*/  STL.64 [R1+0x71c8], R184 ;  /* 0x0071c8b801007387 */ /* 0x0005e80000100a00 */
[----:B------:R-:W-:Y:S01]  /*5d740*/  STL.64 [R1+0xfb0], R44 ;  /* 0x000fb02c01007387 */ /* 0x000fe20000100a00 */
[C---:B------:R-:W-:Y:S03]  /*5d750*/  HMMA.1688.F32.TF32 R16, R4.reuse, R176, R16 ;  /* 0x000000b00410723c */ /* 0x040fe60000081010 */
[----:B------:R-:W-:Y:S04]  /*5d760*/  STL.64 [R1+0xfb8], R46 ;  /* 0x000fb82e01007387 */ /* 0x000fe80000100a00 */
[----:B------:R-:W-:Y:S04]  /*5d770*/  STL.64 [R1+0x71c0], R182 ;  /* 0x0071c0b601007387 */ /* 0x000fe80000100a00 */
[----:B------:R3:W-:Y:S01]  /*5d780*/  STL.64 [R1+0x71b8], R180 ;  /* 0x0071b8b401007387 */ /* 0x0007e20000100a00 */
[C---:B------:R-:W-:Y:S03]  /*5d790*/  HMMA.1688.F32.TF32 R12, R4.reuse, R172, R12 ;  /* 0x000000ac040c723c */ /* 0x040fe6000008100c */
[----:B------:R-:W-:Y:S04]  /*5d7a0*/  STL.64 [R1+0xfa0], R36 ;  /* 0x000fa02401007387 */ /* 0x000fe80000100a00 */
[----:B------:R-:W-:Y:S04]  /*5d7b0*/  STL.64 [R1+0xfa8], R38 ;  /* 0x000fa82601007387 */ /* 0x000fe80000100a00 */
[----:B------:R-:W-:Y:S01]  /*5d7c0*/  STL.64 [R1+0x71b0], R178 ;  /* 0x0071b0b201007387 */ /* 0x000fe20000100a00 */
[C---:B------:R-:W-:Y:S03]  /*5d7d0*/  HMMA.1688.F32.TF32 R8, R4.reuse, R168, R8 ;  /* 0x000000a80408723c */ /* 0x040fe60000081008 */
[----:B------:R4:W-:Y:S04]  /*5d7e0*/  STL.64 [R1+0x71a8], R176 ;  /* 0x0071a8b001007387 */ /* 0x0009e80000100a00 */
[----:B------:R-:W-:Y:S04]  /*5d7f0*/  STL.64 [R1+0xf90], R16 ;  /* 0x000f901001007387 */ /* 0x000fe80000100a00 */
[----:B------:R-:W-:Y:S04]  /*5d800*/  STL.64 [R1+0xf98], R18 ;  /* 0x000f981201007387 */ /* 0x000fe80000100a00 */
[----:B------:R-:W-:Y:S04]  /*5d810*/  STL.64 [R1+0x71a0], R174 ;  /* 0x0071a0ae01007387 */ /* 0x000fe80000100a00 */
[----:B------:R1:W-:Y:S04]  /*5d820*/  STL.64 [R1+0x7198], R172 ;  /* 0x007198ac01007387 */ /* 0x0003e80000100a00 */
[----:B------:R1:W-:Y:S04]  /*5d830*/  STL.64 [R1+0xf80], R12 ;  /* 0x000f800c01007387 */ /* 0x0003e80000100a00 */
[----:B------:R1:W-:Y:S04]  /*5d840*/  STL.64 [R1+0xf88], R14 ;  /* 0x000f880e01007387 */ /* 0x0003e80000100a00 */
[----:B------:R-:W4:Y:S04]  /*5d850*/  LDL.LU.64 R240, [R1+0x530] ;  /* 0x0005300001f07983 */ /* 0x000f280000300a00 */
[----:B------:R-:W4:Y:S04]  /*5d860*/  LDL.LU.64 R242, [R1+0x538] ;  /* 0x0005380001f27983 */ /* 0x000f280000300a00 */
[----:B------:R2:W-:Y:S04]  /*5d870*/  STL.64 [R1+0xf70], R8 ;  /* 0x000f700801007387 */ /* 0x0005e80000100a00 */
[----:B------:R2:W-:Y:S04]  /*5d880*/  STL.64 [R1+0xf78], R10 ;  /* 0x000f780a01007387 */ /* 0x0005e80000100a00 */
[----:B-1----:R-:W4:Y:S04]  /*5d890*/  LDL.LU.64 R192, [R1+0x540] ;  /* 0x0005400001c07983 */ /* 0x002f280000300a00 */
[----:B------:R-:W4:Y:S04]  /*5d8a0*/  LDL.LU.64 R194, [R1+0x548] ;  /* 0x0005480001c27983 */ /* 0x000f280000300a00 */
[----:B------:R-:W4:Y:S04]  /*5d8b0*/  LDL.LU.64 R188, [R1+0x740] ;  /* 0x0007400001bc7983 */ /* 0x000f280000300a00 */
[----:B------:R-:W4:Y:S04]  /*5d8c0*/  LDL.LU.64 R190, [R1+0x748] ;  /* 0x0007480001be7983 */ /* 0x000f280000300a00 */
[----:B--2---:R-:W2:Y:S04]  /*5d8d0*/  LDL.LU.64 R184, [R1+0x730] ;  /* 0x0007300001b87983 */ /* 0x004ea80000300a00 */
[----:B------:R-:W2:Y:S04]  /*5d8e0*/  LDL.LU.64 R186, [R1+0x738] ;  /* 0x0007380001ba7983 */ /* 0x000ea80000300a00 */
[----:B---3--:R-:W3:Y:S04]  /*5d8f0*/  LDL.LU.64 R180, [R1+0x720] ;  /* 0x0007200001b47983 */ /* 0x008ee80000300a00 */
[----:B------:R-:W3:Y:S04]  /*5d900*/  LDL.LU.64 R182, [R1+0x728] ;  /* 0x0007280001b67983 */ /* 0x000ee80000300a00 */
        /* <DEDUP_REMOVED lines=18> */
[----:B------:R-:W-:Y:S04]  /*5da30*/  STL.64 [R1+0x7190], R170 ;  /* 0x007190aa01007387 */ /* 0x000fe80000100a00 */
[----:B------:R1:W-:Y:S04]  /*5da40*/  STL.64 [R1+0x7188], R168 ;  /* 0x007188a801007387 */ /* 0x0003e80000100a00 */
[----:B-1----:R-:W4:Y:S04]  /*5da50*/  LDL.LU.64 R168, [R1+0xb0] ;  /* 0x0000b00001a87983 */ /* 0x002f280000300a00 */
[----:B------:R-:W4:Y:S01]  /*5da60*/  LDL.LU.64 R170, [R1+0xb8] ;  /* 0x0000b80001aa7983 */ /* 0x000f220000300a00 */
[C---:B------:R-:W-:Y:S08]  /*5da70*/  HMMA.1688.F32.TF32 R240, R4.reuse, R160, R240 ;  /* 0x000000a004f0723c */ /* 0x040ff000000810f0 */
[C---:B------:R-:W-:Y:S08]  /*5da80*/  HMMA.1688.F32.TF32 R192, R4.reuse, R156, R192 ;  /* 0x0000009c04c0723c */ /* 0x040ff000000810c0 */
[C---:B--2---:R-:W-:Y:S08]  /*5da90*/  HMMA.1688.F32.TF32 R184, R4.reuse, R148, R184 ;  /* 0x0000009404b8723c */ /* 0x044ff000000810b8 */
[C---:B---3--:R-:W-:Y:S08]  /*5daa0*/  HMMA.1688.F32.TF32 R180, R4.reuse, R144, R180 ;  /* 0x0000009004b4723c */ /* 0x048ff000000810b4 */
[C---:B----4-:R-:W-:Y:S08]  /*5dab0*/  HMMA.1688.F32.TF32 R52, R4.reuse, R132, R52 ;  /* 0x000000840434723c */ /* 0x050ff00000081034 */
[C---:B------:R-:W-:Y:S08]  /*5dac0*/  HMMA.1688.F32.TF32 R48, R4.reuse, R128, R48 ;  /* 0x000000800430723c */ /* 0x040ff00000081030 */
[C---:B------:R-:W-:Y:S08]  /*5dad0*/  HMMA.1688.F32.TF32 R44, R4.reuse, R124, R44 ;  /* 0x0000007c042c723c */ /* 0x040ff0000008102c */
[----:B------:R-:W-:-:S15]  /*5dae0*/  HMMA.1688.F32.TF32 R168, R4, R164, R168 ;  /* 0x000000a404a8723c */ /* 0x000fde00000810a8 */
[----:B------:R-:W-:-:S04]  /*5daf0*/  NOP ;  /* 0x0000000000007918 */ /* 0x000fc80000000000 */
[----:B------:R-:W-:Y:S04]  /*5db00*/  STL.64 [R1+0x7e0], R168 ;  /* 0x0007e0a801007387 */ /* 0x000fe80000100a00 */
[----:B------:R1:W-:Y:S02]  /*5db10*/  STL.64 [R1+0x7e8], R170 ;  /* 0x0007e8aa01007387 */ /* 0x0003e40000100a00 */
[C---:B-1----:R-:W-:Y:S02]  /*5db20*/  HMMA.1688.F32.TF32 R168, R4.reuse, R152, R188 ;  /* 0x0000009804a8723c */ /* 0x042fe400000810bc */
[----:B------:R-:W-:Y:S04]  /*5db30*/  STL.64 [R1+0x7d0], R240 ;  /* 0x0007d0f001007387 */ /* 0x000fe80000100a00 */
[----:B------:R-:W-:Y:S04]  /*5db40*/  STL.64 [R1+0x7d8], R242 ;  /* 0x0007d8f201007387 */ /* 0x000fe80000100a00 */
[----:B------:R-:W-:Y:S04]  /*5db50*/  STL.64 [R1+0x7c0], R192 ;  /* 0x0007c0c001007387 */ /* 0x000fe80000100a00 */
[----:B------:R-:W-:Y:S01]  /*5db60*/  STL.64 [R1+0x7c8], R194 ;  /* 0x0007c8c201007387 */ /* 0x000fe20000100a00 */
[C---:B------:R-:W-:Y:S08]  /*5db70*/  HMMA.1688.F32.TF32 R36, R4.reuse, R120, R36 ;  /* 0x000000780424723c */ /* 0x040ff00000081024 */
[C---:B------:R-:W-:Y:S01]  /*5db80*/  HMMA.1688.F32.TF32 R16, R4.reuse, R116, R16 ;  /* 0x000000740410723c */ /* 0x040fe20000081010 */
[----:B------:R-:W-:Y:S04]  /*5db90*/  STL.64 [R1+0x7b0], R168 ;  /* 0x0007b0a801007387 */ /* 0x000fe80000100a00 */
[----:B------:R1:W-:Y:S04]  /*5dba0*/  STL.64 [R1+0x7b8], R170 ;  /* 0x0007b8aa01007387 */ /* 0x0003e80000100a00 */
[----:B------:R-:W-:Y:S04]  /*5dbb0*/  STL.64 [R1+0x7a0], R184 ;  /* 0x0007a0b801007387 */ /* 0x000fe80000100a00 */
[----:B------:R-:W-:Y:S04]  /*5dbc0*/  STL.64 [R1+0x7a8], R186 ;  /* 0x0007a8ba01007387 */ /* 0x000fe80000100a00 */
[----:B------:R-:W-:Y:S01]  /*5dbd0*/  STL.64 [R1+0x7180], R142 ;  /* 0x0071808e01007387 */ /* 0x000fe20000100a00 */
[C---:B-1----:R-:W-:Y:S03]  /*5dbe0*/  HMMA.1688.F32.TF32 R168, R4.reuse, R140, R176 ;  /* 0x0000008c04a8723c */ /* 0x042fe600000810b0 */
[----:B------:R-:W-:Y:S04]  /*5dbf0*/  STL.64 [R1+0x790], R180 ;  /* 0x000790b401007387 */ /* 0x000fe80000100a00 */
[----:B------:R-:W-:Y:S04]  /*5dc00*/  STL.64 [R1+0x798], R182 ;  /* 0x000798b601007387 */ /* 0x000fe80000100a00 */
[----:B------:R1:W-:Y:S01]  /*5dc10*/  STL.64 [R1+0x7178], R140 ;  /* 0x0071788c01007387 */ /* 0x0003e20000100a00 */
[C---:B------:R-:W-:Y:S08]  /*5dc20*/  HMMA.1688.F32.TF32 R12, R4.reuse, R112, R12 ;  /* 0x00000070040c723c */ /* 0x040ff0000008100c */
[----:B------:R-:W-:Y:S01]  /*5dc30*/  HMMA.1688.F32.TF32 R8, R4, R108, R8 ;  /* 0x0000006c0408723c */ /* 0x000fe20000081008 */
[----:B------:R-:W-:Y:S01]  /*5dc40*/  IMAD.MOV.U32 R188, RZ, RZ, R2 ;  /* 0x000000ffffbc7224 */ /* 0x000fe200078e0002 */
[----:B------:R-:W-:Y:S01]  /*5dc50*/  LDS R240, [R252+UR7+0x20100] ;  /* 0x02010007fcf07984 */ /* 0x000fe20008000800 */
[----:B------:R-:W-:-:S03]  /*5dc60*/  IMAD.MOV.U32 R189, RZ, RZ, R0 ;  /* 0x000000ffffbd7224 */ /* 0x000fc600078e0000 */
[----:B------:R-:W-:Y:S02]  /*5dc70*/  LDS R242, [R252+UR7+0x20900] ;  /* 0x02090007fcf27984 */ /* 0x000fe40008000800 */
[----:B-1----:R-:W-:Y:S02]  /*5dc80*/  HMMA.1688.F32.TF32 R140, R4, R136, R172 ;  /* 0x00000088048c723c */ /* 0x002fe400000810ac */
[----:B------:R1:W-:Y:S04]  /*5dc90*/  STL.64 [R1+0x780], R168 ;  /* 0x000780a801007387 */ /* 0x0003e80000100a00 */
[----:B------:R2:W-:Y:S04]  /*5dca0*/  STL.64 [R1+0x788], R170 ;  /* 0x000788aa01007387 */ /* 0x0005e80000100a00 */
[----:B------:R-:W-:Y:S04]  /*5dcb0*/  LDS R241, [R247+UR7+0x20100] ;  /* 0x02010007f7f17984 */ /* 0x000fe80008000800 */
[----:B------:R-:W3:Y:S05]  /*5dcc0*/  LDS R243, [R247+UR7+0x20900] ;  /* 0x02090007f7f37984 */ /* 0x000eea0008000800 */
[----:B------:R4:W-:Y:S04]  /*5dcd0*/  STL.64 [R1+0x770], R140 ;  /* 0x0007708c01007387 */ /* 0x0009e80000100a00 */
[----:B------:R1:W-:Y:S04]  /*5dce0*/  STL.64 [R1+0x778], R142 ;  /* 0x0007788e01007387 */ /* 0x0003e80000100a00 */
[----:B------:R1:W-:Y:S04]  /*5dcf0*/  STL.64 [R1+0x760], R52 ;  /* 0x0007603401007387 */ /* 0x0003e80000100a00 */
        /* <DEDUP_REMOVED lines=9> */
[----:B------:R-:W3:Y:S04]  /*5dd90*/  LDL.LU.64 R180, [R1+0x2650] ;  /* 0x0026500001b47983 */ /* 0x000ee80000300a00 */
[----:B------:R-:W-:Y:S04]  /*5dda0*/  STL.64 [R1+0x710], R12 ;  /* 0x0007100c01007387 */ /* 0x000fe80000100a00 */
[----:B------:R-:W-:Y:S04]  /*5ddb0*/  STL.64 [R1+0x718], R14 ;  /* 0x0007180e01007387 */ /* 0x000fe80000100a00 */
[----:B------:R-:W3:Y:S04]  /*5ddc0*/  LDL.LU.64 R182, [R1+0x2658] ;  /* 0x0026580001b67983 */ /* 0x000ee80000300a00 */
[----:B------:R1:W-:Y:S04]  /*5ddd0*/  STL.64 [R1+0x700], R8 ;  /* 0x0007000801007387 */ /* 0x0003e80000100a00 */
[----:B------:R-:W-:Y:S04]  /*5dde0*/  STL.64 [R1+0x708], R10 ;  /* 0x0007080a01007387 */ /* 0x000fe80000100a00 */
[----:B------:R-:W3:Y:S04]  /*5ddf0*/  LDL.LU.64 R176, [R1+0x26b0] ;  /* 0x0026b00001b07983 */ /* 0x000ee80000300a00 */
[----:B------:R-:W3:Y:S04]  /*5de00*/  LDL.LU.64 R178, [R1+0x26b8] ;  /* 0x0026b80001b27983 */ /* 0x000ee80000300a00 */
[----:B------:R-:W3:Y:S04]  /*5de10*/  LDL.LU.64 R172, [R1+0x26f0] ;  /* 0x0026f00001ac7983 */ /* 0x000ee80000300a00 */
[----:B------:R-:W3:Y:S04]  /*5de20*/  LDL.LU.64 R174, [R1+0x26f8] ;  /* 0x0026f80001ae7983 */ /* 0x000ee80000300a00 */
[----:B-1----:R-:W3:Y:S04]  /*5de30*/  LDL.LU.64 R168, [R1+0x2cf0] ;  /* 0x002cf00001a87983 */ /* 0x002ee80000300a00 */
[----:B--2---:R-:W2:Y:S04]  /*5de40*/  LDL.LU.64 R170, [R1+0x2cf8] ;  /* 0x002cf80001aa7983 */ /* 0x004ea80000300a00 */
[----:B----4-:R-:W4:Y:S04]  /*5de50*/  LDL.LU.64 R140, [R1+0x2ce0] ;  /* 0x002ce000018c7983 */ /* 0x010f280000300a00 */
[----:B------:R-:W4:Y:S04]  /*5de60*/  LDL.LU.64 R142, [R1+0x2ce8] ;  /* 0x002ce800018e7983 */ /* 0x000f280000300a00 */
[----:B------:R-:W4:Y:S04]  /*5de70*/  LDL.LU.64 R52, [R1+0x2cd0] ;  /* 0x002cd00001347983 */ /* 0x000f280000300a00 */
[----:B------:R-:W4:Y:S04]  /*5de80*/  LDL.LU.64 R54, [R1+0x2cd8] ;  /* 0x002cd80001367983 */ /* 0x000f280000300a00 */
[----:B------:R-:W4:Y:S04]  /*5de90*/  LDL.LU.64 R48, [R1+0x2cc0] ;  /* 0x002cc00001307983 */ /* 0x000f280000300a00 */
[----:B------:R-:W4:Y:S01]  /*5dea0*/  LDL.LU.64 R50, [R1+0x2cc8] ;  /* 0x002cc80001327983 */ /* 0x000f220000300a00 */
[----:B------:R-:W-:-:S03]  /*5deb0*/  IMAD.MOV.U32 R9, RZ, RZ, R33 ;  /* 0x000000ffff097224 */ /* 0x000fc600078e0021 */
[----:B------:R-:W4:Y:S01]  /*5dec0*/  LDL.LU.64 R44, [R1+0x2cb0] ;  /* 0x002cb000012c7983 */ /* 0x000f220000300a00 */
[----:B------:R-:W-:-:S03]  /*5ded0*/  IMAD.MOV.U32 R192, RZ, RZ, R32 ;  /* 0x000000ffffc07224 */ /* 0x000fc600078e0020 */
[----:B------:R-:W4:Y:S01]  /*5dee0*/  LDL.LU.64 R46, [R1+0x2cb8] ;  /* 0x002cb800012e7983 */ /* 0x000f220000300a00 */
[----:B------:R-:W-:-:S03]  /*5def0*/  IMAD.MOV.U32 R8, RZ, RZ, R34 ;  /* 0x000000ffff087224 */ /* 0x000fc600078e0022 */
        /* <DEDUP_REMOVED lines=8> */
[C---:B---3--:R-:W-:Y:S08]  /*5df80*/  HMMA.1688.F32.TF32 R180, R4.reuse, R104, R180 ;  /* 0x0000006804b4723c */ /* 0x048ff000000810b4 */
[C---:B------:R-:W-:Y:S08]  /*5df90*/  HMMA.1688.F32.TF32 R176, R4.reuse, R100, R176 ;  /* 0x0000006404b0723c */ /* 0x040ff000000810b0 */
[C---:B------:R-:W-:Y:S08]  /*5dfa0*/  HMMA.1688.F32.TF32 R172, R4.reuse, R96, R172 ;  /* 0x0000006004ac723c */ /* 0x040ff000000810ac */
[C---:B--2---:R-:W-:Y:S08]  /*5dfb0*/  HMMA.1688.F32.TF32 R168, R4.reuse, R92, R168 ;  /* 0x0000005c04a8723c */ /* 0x044ff000000810a8 */
[C---:B----4-:R-:W-:Y:S08]  /*5dfc0*/  HMMA.1688.F32.TF32 R140, R4.reuse, R88, R140 ;  /* 0x00000058048c723c */ /* 0x050ff0000008108c */
        /* <DEDUP_REMOVED lines=26> */
[----:B-1----:R-:W4:Y:S04]  /*5e170*/  LDL.LU.64 R52, [R1+0x2c60] ;  /* 0x002c600001347983 */ /* 0x002f280000300a00 */
[----:B------:R1:W-:Y:S04]  /*5e180*/  STL.64 [R1+0xec0], R16 ;  /* 0x000ec01001007387 */ /* 0x0003e80000100a00 */
[----:B------:R1:W-:Y:S04]  /*5e190*/  STL.64 [R1+0xec8], R18 ;  /* 0x000ec81201007387 */ /* 0x0003e80000100a00 */
[----:B--2---:R-:W2:Y:S01]  /*5e1a0*/  LDL.LU.64 R54, [R1+0x2c68] ;  /* 0x002c680001367983 */ /* 0x004ea20000300a00 */
[----:B------:R-:W-:-:S15]  /*5e1b0*/  HMMA.1688.F32.TF32 R12, R4, R60, R12 ;  /* 0x0000003c040c723c */ /* 0x000fde000008100c */
[----:B------:R-:W-:-:S04]  /*5e1c0*/  NOP ;  /* 0x0000000000007918 */ /* 0x000fc80000000000 */
[----:B------:R1:W-:Y:S04]  /*5e1d0*/  STL.64 [R1+0xeb0], R12 ;  /* 0x000eb00c01007387 */ /* 0x0003e80000100a00 */
[----:B------:R1:W-:Y:S04]  /*5e1e0*/  STL.64 [R1+0xeb8], R14 ;  /* 0x000eb80e01007387 */ /* 0x0003e80000100a00 */
[----:B---3--:R-:W3:Y:S04]  /*5e1f0*/  LDL.LU.64 R48, [R1+0x2c50] ;  /* 0x002c500001307983 */ /* 0x008ee80000300a00 */
[----:B----4-:R-:W3:Y:S04]  /*5e200*/  LDL.LU.64 R50, [R1+0x2c58] ;  /* 0x002c580001327983 */ /* 0x010ee80000300a00 */
[----:B------:R-:W4:Y:S04]  /*5e210*/  LDL.LU.64 R44, [R1+0x2c40] ;  /* 0x002c4000012c7983 */ /* 0x000f280000300a00 */
[----:B------:R-:W4:Y:S04]  /*5e220*/  LDL.LU.64 R46, [R1+0x2c48] ;  /* 0x002c4800012e7983 */ /* 0x000f280000300a00 */
        /* <DEDUP_REMOVED lines=20> */
[----:B--2---:R-:W-:-:S15]  /*5e370*/  HMMA.1688.F32.TF32 R52, R4, R56, R52 ;  /* 0x000000380434723c */ /* 0x004fde0000081034 */
[----:B------:R-:W-:-:S04]  /*5e380*/  NOP ;  /* 0x0000000000007918 */ /* 0x000fc80000000000 */
[----:B------:R-:W-:Y:S04]  /*5e390*/  STL.64 [R1+0xea0], R52 ;  /* 0x000ea03401007387 */ /* 0x000fe80000100a00 */
[----:B------:R1:W-:Y:S04]  /*5e3a0*/  STL.64 [R1+0xea8], R54 ;  /* 0x000ea83601007387 */ /* 0x0003e80000100a00 */
[----:B-1----:R-:W2:Y:S04]  /*5e3b0*/  LDL.LU.64 R54, [R1+0x7270] ;  /* 0x0072700001367983 */ /* 0x002ea80000300a00 */
[----:B------:R-:W3:Y:S02]  /*5e3c0*/  LDL.LU.64 R52, [R1+0x7268] ;  /* 0x0072680001347983 */ /* 0x000ee40000300a00 */
[----:B---3--:R-:W-:-:S15]  /*5e3d0*/  HMMA.1688.F32.TF32 R48, R4, R52, R48 ;  /* 0x000000340430723c */ /* 0x008fde0000081030 */
[----:B------:R-:W-:-:S04]  /*5e3e0*/  NOP ;  /* 0x0000000000007918 */ /* 0x000fc80000000000 */
[----:B------:R-:W-:Y:S04]  /*5e3f0*/  STL.64 [R1+0xe90], R48 ;  /* 0x000e903001007387 */ /* 0x000fe80000100a00 */
[----:B------:R1:W-:Y:S04]  /*5e400*/  STL.64 [R1+0xe98], R50 ;  /* 0x000e983201007387 */ /* 0x0003e80000100a00 */
[----:B-1----:R-:W3:Y:S04]  /*5e410*/  LDL.LU.64 R50, [R1+0x7260] ;  /* 0x0072600001327983 */ /* 0x002ee80000300a00 */
[----:B------:R-:W4:Y:S02]  /*5e420*/  LDL.LU.64 R48, [R1+0x7258] ;  /* 0x0072580001307983 */ /* 0x000f240000300a00 */
[----:B----4-:R-:W-:-:S15]  /*5e430*/  HMMA.1688.F32.TF32 R44, R4, R48, R44 ;  /* 0x00000030042c723c */ /* 0x010fde000008102c */
[----:B------:R-:W-:-:S04]  /*5e440*/  NOP ;  /* 0x0000000000007918 */ /* 0x000fc80000000000 */
[----:B------:R-:W-:Y:S04]  /*5e450*/  STL.64 [R1+0xe80], R44 ;  /* 0x000e802c01007387 */ /* 0x000fe80000100a00 */
[----:B------:R1:W-:Y:S04]  /*5e460*/  STL.64 [R1+0xe88], R46 ;  /* 0x000e882e01007387 */ /* 0x0003e80000100a00 */
[----:B-1----:R-:W4:Y:S04]  /*5e470*/  LDL.LU.64 R46, [R1+0x7250] ;  /* 0x00725000012e7983 */ /* 0x002f280000300a00 */
[----:B------:R-:W2:Y:S01]  /*5e480*/  LDL.LU.64 R44, [R1+0x7248] ;  /* 0x00724800012c7983 */ /* 0x000ea20000300a00 */
[C---:B------:R-:W-:Y:S03]  /*5e490*/  HMMA.1688.F32.TF32 R36, R4.reuse, R40, R36 ;  /* 0x000000280424723c */ /* 0x040fe60000081024 */
[----:B---3--:R-:W-:Y:S04]  /*5e4a0*/  STL.64 [R1+0x7170], R50 ;  /* 0x0071703201007387 */ /* 0x008fe80000100a00 */
[----:B------:R1:W-:Y:S04]  /*5e4b0*/  STL.64 [R1+0x7168], R48 ;  /* 0x0071683001007387 */ /* 0x0003e80000100a00 */
[----:B-1----:R-:W3:Y:S04]  /*5e4c0*/  LDL.LU.64 R48, [R1+0x2c00] ;  /* 0x002c000001307983 */ /* 0x002ee80000300a00 */
[----:B------:R-:W3:Y:S01]  /*5e4d0*/  LDL.LU.64 R50, [R1+0x2c08] ;  /* 0x002c080001327983 */ /* 0x000ee20000300a00 */
[----:B--2---:R-:W-:-:S15]  /*5e4e0*/  HMMA.1688.F32.TF32 R140, R4, R44, R140 ;  /* 0x0000002c048c723c */ /* 0x004fde000008108c */
[----:B------:R-:W-:-:S04]  /*5e4f0*/  NOP ;  /* 0x0000000000007918 */ /* 0x000fc80000000000 */
[----:B------:R1:W-:Y:S04]  /*5e500*/  STL.64 [R1+0xe70], R140 ;  /* 0x000e708c01007387 */ /* 0x0003e80000100a00 */
[----:B------:R-:W-:Y:S04]  /*5e510*/  STL.64 [R1+0xe78], R142 ;  /* 0x000e788e01007387 */ /* 0x000fe80000100a00 */
[----:B-1----:R-:W2:Y:S04]  /*5e520*/  LDL.64 R140, [R1+0x50] ;  /* 0x00005000018c7983 */ /* 0x002ea80000100a00 */
        /* <DEDUP_REMOVED lines=9> */
[----:B------:R-:W3:Y:S01]  /*5e5c0*/  LDL.LU.64 R32, [R1+0x7228] ;  /* 0x0072280001207983 */ /* 0x000ee20000300a00 */
[----:B------:R-:W-:Y:S01]  /*5e5d0*/  HMMA.1688.F32.TF32 R184, R4, R28, R184 ;  /* 0x0000001c04b8723c */ /* 0x000fe200000810b8 */
[----:B------:R-:W-:-:S07]  /*5e5e0*/  IMAD.MOV.U32 R193, RZ, RZ, R3 ;  /* 0x000000ffffc17224 */ /* 0x000fce00078e0003 */
[C---:B------:R-:W-:Y:S08]  /*5e5f0*/  HMMA.1688.F32.TF32 R176, R4.reuse, R20, R176 ;  /* 0x0000001404b0723c */ /* 0x040ff000000810b0 */
[C---:B------:R-:W-:Y:S08]  /*5e600*/  HMMA.1688.F32.TF32 R172, R4.reuse, R188, R172 ;  /* 0x000000bc04ac723c */ /* 0x040ff000000810ac */
[C---:B------:R-:W-:Y:S08]  /*5e610*/  HMMA.1688.F32.TF32 R16, R4.reuse, R248, R16 ;  /* 0x000000f80410723c */ /* 0x040ff00000081010 */
[C---:B------:R-:W-:Y:S08]  /*5e620*/  HMMA.1688.F32.TF32 R8, R4.reuse, R8, R12 ;  /* 0x000000080408723c */ /* 0x040ff0000008100c */
[----:B---3--:R-:W-:-:S15]  /*5e630*/  HMMA.1688.F32.TF32 R48, R4, R32, R48 ;  /* 0x000000200430723c */ /* 0x008fde0000081030 */
[----:B------:R-:W-:-:S04]  /*5e640*/  NOP ;  /* 0x0000000000007918 */ /* 0x000fc80000000000 */
[----:B------:R-:W-:Y:S04]  /*5e650*/  STL.64 [R1+0xe40], R48 ;  /* 0x000e403001007387 */ /* 0x000fe80000100a00 */
[----:B------:R1:W-:Y:S02]  /*5e660*/  STL.64 [R1+0xe48], R50 ;  /* 0x000e483201007387 */ /* 0x0003e40000100a00 */
[----:B-1----:R-:W-:Y:S02]  /*5e670*/  HMMA.1688.F32.TF32 R48, R4, R24, R180 ;  /* 0x000000180430723c */ /* 0x002fe400000810b4 */
[----:B------:R-:W-:Y:S04]  /*5e680*/  STL.64 [R1+0xe30], R184 ;  /* 0x000e30b801007387 */ /* 0x000fe80000100a00 */
[----:B------:R-:W-:-:S13]  /*5e690*/  STL.64 [R1+0xe38], R186 ;  /* 0x000e38ba01007387 */ /* 0x000fda0000100a00 */
[----:B------:R-:W-:Y:S04]  /*5e6a0*/  STL.64 [R1+0xe20], R48 ;  /* 0x000e203001007387 */ /* 0x000fe80000100a00 */
[----:B------:R1:W-:Y:S02]  /*5e6b0*/  STL.64 [R1+0xe28], R50 ;  /* 0x000e283201007387 */ /* 0x0003e40000100a00 */
[----:B-1----:R-:W-:Y:S02]  /*5e6c0*/  HMMA.1688.F32.TF32 R48, R4, R192, R168 ;  /* 0x000000c00430723c */ /* 0x002fe400000810a8 */
[----:B------:R-:W-:Y:S04]  /*5e6d0*/  STL.64 [R1+0xe10], R176 ;  /* 0x000e10b001007387 */ /* 0x000fe80000100a00 */
[----:B------:R-:W-:Y:S04]  /*5e6e0*/  STL.64 [R1+0xe18], R178 ;  /* 0x000e18b201007387 */ /* 0x000fe80000100a00 */
[----:B------:R-:W-:Y:S04]  /*5e6f0*/  STL.64 [R1+0xe00], R172 ;  /* 0x000e00ac01007387 */ /* 0x000fe80000100a00 */
[----:B------:R-:W-:Y:S05]  /*5e700*/  STL.64 [R1+0xe08], R174 ;  /* 0x000e08ae01007387 */ /* 0x000fea0000100a00 */
[----:B------:R1:W-:Y:S04]  /*5e710*/  STL.64 [R1+0xdf0], R48 ;  /* 0x000df03001007387 */ /* 0x0003e80000100a00 */
[----:B------:R3:W-:Y:S04]  /*5e720*/  STL.64 [R1+0xdf8], R50 ;  /* 0x000df83201007387 */ /* 0x0007e80000100a00 */
[----:B-1----:R-:W2:Y:S04]  /*5e730*/  LDL.LU.64 R48, [R1+0x2b80] ;  /* 0x002b800001307983 */ /* 0x002ea80000300a00 */
[----:B------:R-:W-:Y:S04]  /*5e740*/  STL.64 [R1+0xde0], R16 ;  /* 0x000de01001007387 */ /* 0x000fe80000100a00 */
[----:B------:R-:W-:Y:S04]  /*5e750*/  STL.64 [R1+0xde8], R18 ;  /* 0x000de81201007387 */ /* 0x000fe80000100a00 */
[----:B---3--:R-:W2:Y:S04]  /*5e760*/  LDL.LU.64 R50, [R1+0x2b88] ;  /* 0x002b880001327983 */ /* 0x008ea80000300a00 */
        /* <DEDUP_REMOVED lines=19> */
[----:B------:R-:W3:Y:S01]  /*5e8a0*/  LDL.LU.64 R174, [R1+0xcc8] ;  /* 0x000cc80001ae7983 */ /* 0x000ee20000300a00 */
[----:B------:R-:W-:-:S03]  /*5e8b0*/  IMAD.MOV.U32 R2, RZ, RZ, R140 ;  /* 0x000000ffff027224 */ /* 0x000fc600078e008c */
[----:B------:R-:W3:Y:S01]  /*5e8c0*/  LDL.LU.64 R168, [R1+0xcb0] ;  /* 0x000cb00001a87983 */ /* 0x000ee20000300a00 */
[----:B------:R-:W-:-:S03]  /*5e8d0*/  IMAD.MOV.U32 R0, RZ, RZ, R141 ;  /* 0x000000ffff007224 */ /* 0x000fc600078e008d */
[----:B------:R-:W3:Y:S01]  /*5e8e0*/  LDL.LU.64 R170, [R1+0xcb8] ;  /* 0x000cb80001aa7983 */ /* 0x000ee20000300a00 */
[C---:B--2---:R-:W-:Y:S08]  /*5e8f0*/  HMMA.1688.F32.TF32 R48, R4.reuse, R140, R48 ;  /* 0x0000008c0430723c */ /* 0x044ff00000081030 */
[C---:B----4-:R-:W-:Y:S11]  /*5e900*/  HMMA.1688.F32.TF32 R8, R4.reuse, R244, R8 ;  /* 0x000000f40408723c */ /* 0x050ff60000081008 */
[----:B------:R1:W-:Y:S04]  /*5e910*/  STL.64 [R1+0xdc0], R48 ;  /* 0x000dc03001007387 */ /* 0x0003e80000100a00 */
[----:B------:R2:W-:Y:S04]  /*5e920*/  STL.64 [R1+0xdc8], R50 ;  /* 0x000dc83201007387 */ /* 0x0005e80000100a00 */
[----:B------:R-:W4:Y:S04]  /*5e930*/  LDL.LU.64 R140, [R1+0xca0] ;  /* 0x000ca000018c7983 */ /* 0x000f280000300a00 */
[----:B------:R-:W4:Y:S04]  /*5e940*/  LDL.LU.64 R142, [R1+0xca8] ;  /* 0x000ca800018e7983 */ /* 0x000f280000300a00 */
[----:B-1----:R-:W3:Y:S04]  /*5e950*/  LDL.LU.64 R48, [R1+0xc90] ;  /* 0x000c900001307983 */ /* 0x002ee80000300a00 */
[----:B--2---:R-:W2:Y:S04]  /*5e960*/  LDL.LU.64 R50, [R1+0xc98] ;  /* 0x000c980001327983 */ /* 0x004ea80000300a00 */
        /* <DEDUP_REMOVED lines=19> */
[----:B------:R-:W-:Y:S08]  /*5eaa0*/  HMMA.1688.F32.TF32 R172, R240, R220, R172 ;  /* 0x000000dcf0ac723c */ /* 0x000ff000000810ac */
[----:B--2---:R-:W-:-:S15]  /*5eab0*/  HMMA.1688.F32.TF32 R4, R4, R16, R192 ;  /* 0x000000100404723c */ /* 0x004fde00000810c0 */
[----:B------:R-:W-:-:S04]  /*5eac0*/  NOP ;  /* 0x0000000000007918 */ /* 0x000fc80000000000 */
[----:B------:R-:W-:Y:S04]  /*5ead0*/  STL.64 [R1+0x6f0], R4 ;  /* 0x0006f00401007387 */ /* 0x000fe80000100a00 */
[----:B------:R1:W-:Y:S02]  /*5eae0*/  STL.64 [R1+0x6f8], R6 ;  /* 0x0006f80601007387 */ /* 0x0003e40000100a00 */
[C---:B-1----:R-:W-:Y:S02]  /*5eaf0*/  HMMA.1688.F32.TF32 R4, R240.reuse, R228, R180 ;  /* 0x000000e4f004723c */ /* 0x042fe400000810b4 */
[----:B------:R-:W-:Y:S04]  /*5eb00*/  STL.64 [R1+0x6e0], R188 ;  /* 0x0006e0bc01007387 */ /* 0x000fe80000100a00 */
[----:B------:R-:W-:Y:S04]  /*5eb10*/  STL.64 [R1+0x6e8], R190 ;  /* 0x0006e8be01007387 */ /* 0x000fe80000100a00 */
[----:B------:R-:W-:Y:S04]  /*5eb20*/  STL.64 [R1+0x6d0], R184 ;  /* 0x0006d0b801007387 */ /* 0x000fe80000100a00 */
[----:B------:R-:W-:Y:S05]  /*5eb30*/  STL.64 [R1+0x6d8], R186 ;  /* 0x0006d8ba01007387 */ /* 0x000fea0000100a00 */
[----:B------:R-:W-:Y:S04]  /*5eb40*/  STL.64 [R1+0x6c0], R4 ;  /* 0x0006c00401007387 */ /* 0x000fe80000100a00 */
[----:B------:R1:W-:Y:S02]  /*5eb50*/  STL.64 [R1+0x6c8], R6 ;  /* 0x0006c80601007387 */ /* 0x0003e40000100a00 */
[C---:B-1----:R-:W-:Y:S02]  /*5eb60*/  HMMA.1688.F32.TF32 R4, R240.reuse, R216, R168 ;  /* 0x000000d8f004723c */ /* 0x042fe400000810a8 */
[----:B------:R-:W-:Y:S04]  /*5eb70*/  STL.64 [R1+0x6b0], R176 ;  /* 0x0006b0b001007387 */ /* 0x000fe80000100a00 */
[----:B------:R-:W-:Y:S04]  /*5eb80*/  STL.64 [R1+0x6b8], R178 ;  /* 0x0006b8b201007387 */ /* 0x000fe80000100a00 */
[----:B------:R-:W-:Y:S04]  /*5eb90*/  STL.64 [R1+0x7160], R218 ;  /* 0x007160da01007387 */ /* 0x000fe80000100a00 */
[----:B------:R-:W-:Y:S04]  /*5eba0*/  STL.64 [R1+0x6a0], R172 ;  /* 0x0006a0ac01007387 */ /* 0x000fe80000100a00 */
[----:B------:R-:W-:Y:S04]  /*5ebb0*/  STL.64 [R1+0x6a8], R174 ;  /* 0x0006a8ae01007387 */ /* 0x000fe80000100a00 */
[----:B------:R-:W-:Y:S04]  /*5ebc0*/  STL.64 [R1+0x7158], R216 ;  /* 0x007158d801007387 */ /* 0x000fe80000100a00 */
[----:B------:R-:W-:Y:S04]  /*5ebd0*/  STL.64 [R1+0x690], R4 ;  /* 0x0006900401007387 */ /* 0x000fe80000100a00 */
[----:B------:R4:W-:Y:S02]  /*5ebe0*/  STL.64 [R1+0x698], R6 ;  /* 0x0006980601007387 */ /* 0x0009e40000100a00 */
[----:B----4-:R-:W-:Y:S02]  /*5ebf0*/  HMMA.1688.F32.TF32 R4, R240, R212, R140 ;  /* 0x000000d4f004723c */ /* 0x010fe4000008108c */
[----:B------:R-:W-:Y:S04]  /*5ec00*/  STL.64 [R1+0x7150], R214 ;  /* 0x007150d601007387 */ /* 0x000fe80000100a00 */
[----:B------:R-:W-:-:S13]  /*5ec10*/  STL.64 [R1+0x7148], R212 ;  /* 0x007148d401007387 */ /* 0x000fda0000100a00 */
[----:B------:R-:W-:Y:S04]  /*5ec20*/  STL.64 [R1+0x680], R4 ;  /* 0x0006800401007387 */ /* 0x000fe80000100a00 */
[----:B------:R1:W-:Y:S02]  /*5ec30*/  STL.64 [R1+0x688], R6 ;  /* 0x0006880601007387 */ /* 0x0003e40000100a00 */
[----:B-1----:R-:W-:Y:S02]  /*5ec40*/  HMMA.1688.F32.TF32 R4, R240, R208, R48 ;  /* 0x000000d0f004723c */ /* 0x002fe40000081030 */
[----:B------:R-:W2:Y:S04]  /*5ec50*/  LDL.LU.64 R48, [R1+0xc80] ;  /* 0x000c800001307983 */ /* 0x000ea80000300a00 */
[----:B------:R-:W2:-:S13]  /*5ec60*/  LDL.LU.64 R50, [R1+0xc88] ;  /* 0x000c880001327983 */ /* 0x000e9a0000300a00 */
[----:B------:R1:W-:Y:S04]  /*5ec70*/  STL.64 [R1+0x670], R4 ;  /* 0x0006700401007387 */ /* 0x0003e80000100a00 */
[----:B------:R4:W-:Y:S04]  /*5ec80*/  STL.64 [R1+0x678], R6 ;  /* 0x0006780601007387 */ /* 0x0009e80000100a00 */
[----:B-1----:R-:W3:Y:S04]  /*5ec90*/  LDL.LU.64 R4, [R1+0xc70] ;  /* 0x000c700001047983 */ /* 0x002ee80000300a00 */
[----:B----4-:R-:W3:Y:S04]  /*5eca0*/  LDL.LU.64 R6, [R1+0xc78] ;  /* 0x000c780001067983 */ /* 0x010ee80000300a00 */
        /* <DEDUP_REMOVED lines=24> */
[C---:B--2---:R-:W-:Y:S08]  /*5ee30*/  HMMA.1688.F32.TF32 R48, R240.reuse, R204, R48 ;  /* 0x000000ccf030723c */ /* 0x044ff00000081030 */
[C---:B---3--:R-:W-:Y:S08]  /*5ee40*/  HMMA.1688.F32.TF32 R4, R240.reuse, R200, R4 ;  /* 0x000000c8f004723c */ /* 0x048ff00000081004 */
[C---:B----4-:R-:W-:Y:S03]  /*5ee50*/  HMMA.1688.F32.TF32 R192, R240.reuse, R196, R192 ;  /* 0x000000c4f0c0723c */ /* 0x050fe600000810c0 */
        /* <DEDUP_REMOVED lines=50> */
[C---:B---3--:R-:W-:Y:S08]  /*5f180*/  HMMA.1688.F32.TF32 R48, R240.reuse, R152, R48 ;  /* 0x00000098f030723c */ /* 0x048ff00000081030 */
[----:B--2---:R-:W-:-:S15]  /*5f190*/  HMMA.1688.F32.TF32 R208, R240, R168, R208 ;  /* 0x000000a8f0d0723c */ /* 0x004fde00000810d0 */
[----:B------:R-:W-:-:S04]  /*5f1a0*/  NOP ;  /* 0x0000000000007918 */ /* 0x000fc80000000000 */
[----:B------:R-:W-:Y:S04]  /*5f1b0*/  STL.64 [R1+0x5d0], R208 ;  /* 0x0005d0d001007387 */ /* 0x000fe80000100a00 */
[----:B------:R1:W-:Y:S02]  /*5f1c0*/  STL.64 [R1+0x5d8], R210 ;  /* 0x0005d8d201007387 */ /* 0x0003e40000100a00 */
[C---:B-1----:R-:W-:Y:S02]  /*5f1d0*/  HMMA.1688.F32.TF32 R208, R240.reuse, R160, R212 ;  /* 0x000000a0f0d0723c */ /* 0x042fe400000810d4 */
[----:B------:R-:W-:Y:S04]  /*5f1e0*/  STL.64 [R1+0x5c0], R216 ;  /* 0x0005c0d801007387 */ /* 0x000fe80000100a00 */
[----:B------:R-:W-:Y:S04]  /*5f1f0*/  STL.64 [R1+0x5c8], R218 ;  /* 0x0005c8da01007387 */ /* 0x000fe80000100a00 */
[----:B------:R-:W-:Y:S09]  /*5f200*/  STL.64 [R1+0x7130], R158 ;  /* 0x0071309e01007387 */ /* 0x000ff20000100a00 */
[----:B------:R-:W-:Y:S04]  /*5f210*/  STL.64 [R1+0x5b0], R208 ;  /* 0x0005b0d001007387 */ /* 0x000fe80000100a00 */
[----:B------:R-:W-:Y:S04]  /*5f220*/  STL.64 [R1+0x5b8], R210 ;  /* 0x0005b8d201007387 */ /* 0x000fe80000100a00 */
[----:B------:R-:W-:Y:S04]  /*5f230*/  STL.64 [R1+0x7128], R156 ;  /* 0x0071289c01007387 */ /* 0x000fe80000100a00 */
[----:B------:R1:W-:Y:S04]  /*5f240*/  STL.64 [R1+0x5a0], R140 ;  /* 0x0005a08c01007387 */ /* 0x0003e80000100a00 */
[----:B------:R2:W-:Y:S04]  /*5f250*/  STL.64 [R1+0x5a8], R142 ;  /* 0x0005a88e01007387 */ /* 0x0005e80000100a00 */
[----:B------:R-:W-:Y:S04]  /*5f260*/  STL.64 [R1+0x7120], R154 ;  /* 0x0071209a01007387 */ /* 0x000fe80000100a00 */
[----:B------:R-:W-:Y:S04]  /*5f270*/  STL.64 [R1+0x7118], R152 ;  /* 0x0071189801007387 */ /* 0x000fe80000100a00 */
[----:B------:R3:W-:Y:S04]  /*5f280*/  STL.64 [R1+0x590], R48 ;  /* 0x0005903001007387 */ /* 0x0007e80000100a00 */
[----:B------:R3:W-:Y:S04]  /*5f290*/  STL.64 [R1+0x598], R50 ;  /* 0x0005983201007387 */ /* 0x0007e80000100a00 */
[----:B-1----:R-:W3:Y:S04]  /*5f2a0*/  LDL.LU.64 R140, [R1+0x560] ;  /* 0x00056000018c7983 */ /* 0x002ee80000300a00 */
[----:B--2---:R-:W2:Y:S01]  /*5f2b0*/  LDL.LU.64 R142, [R1+0x568] ;  /* 0x00056800018e7983 */ /* 0x004ea20000300a00 */
[----:B----4-:R-:W-:-:S15]  /*5f2c0*/  HMMA.1688.F32.TF32 R4, R240, R148, R4 ;  /* 0x00000094f004723c */ /* 0x010fde0000081004 */
[----:B------:R-:W-:-:S04]  /*5f2d0*/  NOP ;  /* 0x0000000000007918 */ /* 0x000fc80000000000 */
[----:B------:R1:W-:Y:S04]  /*5f2e0*/  STL.64 [R1+0x580], R4 ;  /* 0x0005800401007387 */ /* 0x0003e80000100a00 */
[----:B------:R4:W-:Y:S04]  /*5f2f0*/  STL.64 [R1+0x588], R6 ;  /* 0x0005880601007387 */ /* 0x0009e80000100a00 */
        /* <DEDUP_REMOVED lines=14> */
[----:B------:R-:W-:Y:S04]  /*5f3e0*/  STL.64 [R1+0x7110], R150 ;  /* 0x0071109601007387 */ /* 0x000fe80000100a00 */
[----:B------:R1:W-:Y:S04]  /*5f3f0*/  STL.64 [R1+0x7108], R148 ;  /* 0x0071089401007387 */ /* 0x0003e80000100a00 */
[----:B-1----:R-:W4:Y:S04]  /*5f400*/  LDL.LU.64 R148, [R1+0x2370] ;  /* 0x0023700001947983 */ /* 0x002f280000300a00 */
[----:B------:R-:W4:Y:S01]  /*5f410*/  LDL.LU.64 R150, [R1+0x2378] ;  /* 0x0023780001967983 */ /* 0x000f220000300a00 */
        /* <DEDUP_REMOVED lines=9> */
[----:B------:R-:W2:Y:S01]  /*5f4b0*/  LDL.LU.64 R146, [R1+0x558] ;  /* 0x0005580001927983 */ /* 0x000ea20000300a00 */
[C---:B---3--:R-:W-:Y:S08]  /*5f4c0*/  HMMA.1688.F32.TF32 R48, R240.reuse, R136, R48 ;  /* 0x00000088f030723c */ /* 0x048ff00000081030 */
[C---:B------:R-:W-:Y:S08]  /*5f4d0*/  HMMA.1688.F32.TF32 R216, R240.reuse, R128, R216 ;  /* 0x00000080f0d8723c */ /* 0x040ff000000810d8 */
[C---:B----4-:R-:W-:Y:S08]  /*5f4e0*/  HMMA.1688.F32.TF32 R148, R240.reuse, R132, R148 ;  /* 0x00000084f094723c */ /* 0x050ff00000081094 */
[----:B--2---:R-:W-:-:S15]  /*5f4f0*/  HMMA.1688.F32.TF32 R144, R240, R140, R144 ;  /* 0x0000008cf090723c */ /* 0x004fde0000081090 */
        /* <DEDUP_REMOVED lines=10> */
[----:B------:R1:W-:Y:S02]  /*5f5a0*/  STL.64 [R1+0x548], R150 ;  /* 0x0005489601007387 */ /* 0x0003e40000100a00 */
[C---:B-1----:R-:W-:Y:S02]  /*5f5b0*/  HMMA.1688.F32.TF32 R148, R240.reuse, R124, R212 ;  /* 0x0000007cf094723c */ /* 0x042fe400000810d4 */
[----:B------:R-:W-:Y:S04]  /*5f5c0*/  STL.64 [R1+0x530], R216 ;  /* 0x000530d801007387 */ /* 0x000fe80000100a00 */
[----:B------:R-:W-:Y:S02]  /*5f5d0*/  STL.64 [R1+0x538], R218 ;  /* 0x000538da01007387 */ /* 0x000fe40000100a00 */
[C---:B------:R-:W-:Y:S08]  /*5f5e0*/  HMMA.1688.F32.TF32 R208, R240.reuse, R120, R208 ;  /* 0x00000078f0d0723c */ /* 0x040ff000000810d0 */
[C---:B------:R-:W-:Y:S03]  /*5f5f0*/  HMMA.1688.F32.TF32 R156, R240.reuse, R116, R156 ;  /* 0x00000074f09c723c */ /* 0x040fe6000008109c */
[----:B------:R-:W-:Y:S04]  /*5f600*/  STL.64 [R1+0x520], R148 ;  /* 0x0005209401007387 */ /* 0x000fe80000100a00 */
[----:B------:R1:W-:Y:S01]  /*5f610*/  STL.64 [R1+0x528], R150 ;  /* 0x0005289601007387 */ /* 0x0003e20000100a00 */
[C---:B------:R-:W-:Y:S08]  /*5f620*/  HMMA.1688.F32.TF32 R4, R240.reuse, R108, R4 ;  /* 0x0000006cf004723c */ /* 0x040ff00000081004 */
[C---:B-1----:R-:W-:Y:S01]  /*5f630*/  HMMA.1688.F32.TF32 R148, R240.reuse, R112, R152 ;  /* 0x00000070f094723c */ /* 0x042fe20000081098 */
[----:B------:R1:W-:Y:S04]  /*5f640*/  STL.64 [R1+0x510], R208 ;  /* 0x000510d001007387 */ /* 0x0003e80000100a00 */
[----:B------:R2:W-:Y:S04]  /*5f650*/  STL.64 [R1+0x518], R210 ;  /* 0x000518d201007387 */ /* 0x0005e80000100a00 */
[----:B------:R-:W-:Y:S04]  /*5f660*/  STL.64 [R1+0x500], R156 ;  /* 0x0005009c01007387 */ /* 0x000fe80000100a00 */
[----:B------:R-:W-:Y:S04]  /*5f670*/  STL.64 [R1+0x508], R158 ;  /* 0x0005089e01007387 */ /* 0x000fe80000100a00 */
[----:B------:R-:W4:Y:S04]  /*5f680*/  LDL.LU.64 R212, [R1+0x2b40] ;  /* 0x002b400001d47983 */ /* 0x000f280000300a00 */
[----:B------:R-:W-:Y:S04]  /*5f690*/  STL.64 [R1+0x4f0], R148 ;  /* 0x0004f09401007387 */ /* 0x000fe80000100a00 */
[----:B------:R-:W-:Y:S04]  /*5f6a0*/  STL.64 [R1+0x4f8], R150 ;  /* 0x0004f89601007387 */ /* 0x000fe80000100a00 */
[----:B------:R-:W4:Y:S04]  /*5f6b0*/  LDL.LU.64 R214, [R1+0x2b48] ;  /* 0x002b480001d67983 */ /* 0x000f280000300a00 */
[----:B------:R-:W-:Y:S04]  /*5f6c0*/  STL.64 [R1+0x4e0], R4 ;  /* 0x0004e00401007387 */ /* 0x000fe80000100a00 */
[----:B------:R-:W-:Y:S04]  /*5f6d0*/  STL.64 [R1+0x4e8], R6 ;  /* 0x0004e80601007387 */ /* 0x000fe80000100a00 */
[----:B-1----:R-:W4:Y:S04]  /*5f6e0*/  LDL.LU.64 R208, [R1+0x2b30] ;  /* 0x002b300001d07983 */ /* 0x002f280000300a00 */
[----:B--2---:R-:W2:Y:S04]  /*5f6f0*/  LDL.LU.64 R210, [R1+0x2b38] ;  /* 0x002b380001d27983 */ /* 0x004ea80000300a00 */
[----:B------:R-:W-:Y:S04]  /*5f700*/  LDS R4, [R230+UR7+0x20100] ;  /* 0x02010007e6047984 */ /* 0x000fe80008000800 */
[----:B------:R-:W-:Y:S04]  /*5f710*/  LDS R6, [R230+UR7+0x20900] ;  /* 0x02090007e6067984 */ /* 0x000fe80008000800 */
[----:B------:R-:W-:Y:S04]  /*5f720*/  LDS R5, [R226+UR7+0x20100] ;  /* 0x02010007e2057984 */ /* 0x000fe80008000800 */
[----:B------:R-:W1:Y:S01]  /*5f730*/  LDS R7, [R226+UR7+0x20900] ;  /* 0x02090007e2077984 */ /* 0x000e620008000800 */
[----:B---3--:R-:W-:-:S15]  /*5f740*/  HMMA.1688.F32.TF32 R144, R240, R104, R144 ;  /* 0x00000068f090723c */ /* 0x008fde0000081090 */
[----:B------:R-:W-:-:S04]  /*5f750*/  NOP ;  /* 0x0000000000007918 */ /* 0x000fc80000000000 */
[----:B------:R3:W-:Y:S01]  /*5f760*/  STL.64 [R1+0xd80], R144 ;  /* 0x000d809001007387 */ /* 0x0007e20000100a00 */
[C---:B----4-:R-:W-:Y:S03]  /*5f770*/  HMMA.1688.F32.TF32 R48, R240.reuse, R100, R48 ;  /* 0x00000064f030723c */ /* 0x050fe60000081030 */
[----:B------:R4:W-:Y:S04]  /*5f780*/  STL.64 [R1+0xd88], R146 ;  /* 0x000d889201007387 */ /* 0x0009e80000100a00 */
[----:B---3--:R-:W3:Y:S04]  /*5f790*/  LDL.LU.64 R144, [R1+0x2b20] ;  /* 0x002b200001907983 */ /* 0x008ee80000300a00 */
[----:B----4-:R-:W3:Y:S08]  /*5f7a0*/  LDL.LU.64 R146, [R1+0x2b28] ;  /* 0x002b280001927983 */ /* 0x010ef00000300a00 */
        /* <DEDUP_REMOVED lines=8> */
[----:B----4-:R-:W4:Y:S04]  /*5f830*/  LDL.LU.64 R48, [R1+0x2ae0] ;  /* 0x002ae00001307983 */ /* 0x010f280000300a00 */
[----:B-1----:R-:W4:Y:S04]  /*5f840*/  LDL.LU.64 R50, [R1+0x2ae8] ;  /* 0x002ae80001327983 */ /* 0x002f280000300a00 */
[----:B------:R-:W-:Y:S04]  /*5f850*/  STL.64 [R1+0x70f0], R102 ;  /* 0x0070f06601007387 */ /* 0x000fe80000100a00 */
[----:B------:R1:W-:Y:S04]  /*5f860*/  STL.64 [R1+0x70e8], R100 ;  /* 0x0070e86401007387 */ /* 0x0003e80000100a00 */
[----:B------:R-:W-:Y:S04]  /*5f870*/  STL.64 [R1+0x70e0], R98 ;  /* 0x0070e06201007387 */ /* 0x000fe80000100a00 */
[----:B------:R2:W-:Y:S01]  /*5f880*/  STL.64 [R1+0x70d8], R96 ;  /* 0x0070d86001007387 */ /* 0x0005e20000100a00 */
[C---:B-1----:R-:W-:Y:S08]  /*5f890*/  HMMA.1688.F32.TF32 R100, R240.reuse, R96, R212 ;  /* 0x00000060f064723c */ /* 0x042ff000000810d4 */
[C---:B--2---:R-:W-:Y:S11]  /*5f8a0*/  HMMA.1688.F32.TF32 R96, R240.reuse, R92, R208 ;  /* 0x0000005cf060723c */ /* 0x044ff600000810d0 */
[----:B------:R-:W-:Y:S04]  /*5f8b0*/  STL.64 [R1+0xd60], R100 ;  /* 0x000d606401007387 */ /* 0x000fe80000100a00 */
[----:B------:R-:W-:Y:S04]  /*5f8c0*/  STL.64 [R1+0xd68], R102 ;  /* 0x000d686601007387 */ /* 0x000fe80000100a00 */
[----:B------:R-:W2:Y:S04]  /*5f8d0*/  LDL.64 R208, [R1+0x90] ;  /* 0x0000900001d07983 */ /* 0x000ea80000100a00 */
[----:B------:R-:W2:Y:S04]  /*5f8e0*/  LDL.64 R212, [R1+0x80] ;  /* 0x0000800001d47983 */ /* 0x000ea80000100a00 */
[----:B------:R-:W-:Y:S04]  /*5f8f0*/  STL.64 [R1+0xd50], R96 ;  /* 0x000d506001007387 */ /* 0x000fe80000100a00 */
[----:B------:R3:W-:Y:S02]  /*5f900*/  STL.64 [R1+0xd58], R98 ;  /* 0x000d586201007387 */ /* 0x0007e40000100a00 */
[----:B---3--:R-:W-:Y:S02]  /*5f910*/  HMMA.1688.F32.TF32 R96, R240, R88, R144 ;  /* 0x00000058f060723c */ /* 0x008fe40000081090 */
[----:B------:R-:W3:Y:S04]  /*5f920*/  LDL.LU.64 R144, [R1+0x2ad0] ;  /* 0x002ad00001907983 */ /* 0x000ee80000300a00 */
[----:B------:R-:W3:-:S13]  /*5f930*/  LDL.LU.64 R146, [R1+0x2ad8] ;  /* 0x002ad80001927983 */ /* 0x000eda0000300a00 */
[----:B------:R-:W-:Y:S04]  /*5f940*/  STL.64 [R1+0xd40], R96 ;  /* 0x000d406001007387 */ /* 0x000fe80000100a00 */
[----:B------:R1:W-:Y:S01]  /*5f950*/  STL.64 [R1+0xd48], R98 ;  /* 0x000d486201007387 */ /* 0x0003e20000100a00 */
[C---:B------:R-:W-:Y:S03]  /*5f960*/  HMMA.1688.F32.TF32 R152, R240.reuse, R80, R152 ;  /* 0x00000050f098723c */ /* 0x040fe60000081098 */
[----:B------:R-:W2:Y:S04]  /*5f970*/  LDL.LU.64 R100, [R1+0x2ac0] ;  /* 0x002ac00001647983 */ /* 0x000ea80000300a00 */
[----:B------:R-:W2:Y:S01]  /*5f980*/  LDL.LU.64 R102, [R1+0x2ac8] ;  /* 0x002ac80001667983 */ /* 0x000ea20000300a00 */
[C---:B-1----:R-:W-:Y:S08]  /*5f990*/  HMMA.1688.F32.TF32 R96, R240.reuse, R84, R156 ;  /* 0x00000054f060723c */ /* 0x042ff0000008109c */
[C---:B------:R-:W-:Y:S08]  /*5f9a0*/  HMMA.1688.F32.TF32 R148, R240.reuse, R76, R148 ;  /* 0x0000004cf094723c */ /* 0x040ff00000081094 */
[C---:B----4-:R-:W-:Y:S03]  /*5f9b0*/  HMMA.1688.F32.TF32 R48, R240.reuse, R72, R48 ;  /* 0x00000048f030723c */ /* 0x050fe60000081030 */
[----:B------:R1:W-:Y:S04]  /*5f9c0*/  STL.64 [R1+0xd30], R96 ;  /* 0x000d306001007387 */ /* 0x0003e80000100a00 */
[----:B------:R4:W-:Y:S04]  /*5f9d0*/  STL.64 [R1+0xd38], R98 ;  /* 0x000d386201007387 */ /* 0x0009e80000100a00 */
[----:B-1----:R-:W2:Y:S04]  /*5f9e0*/  LDL.LU.64 R96, [R1+0x2ab0] ;  /* 0x002ab00001607983 */ /* 0x002ea80000300a00 */
[----:B----4-:R-:W4:Y:S04]  /*5f9f0*/  LDL.LU.64 R98, [R1+0x2ab8] ;  /* 0x002ab80001627983 */ /* 0x010f280000300a00 */
[----:B------:R-:W-:Y:S04]  /*5fa00*/  STL.64 [R1+0xd20], R152 ;  /* 0x000d209801007387 */ /* 0x000fe80000100a00 */
[----:B------:R-:W-:Y:S04]  /*5fa10*/  STL.64 [R1+0xd28], R154 ;  /* 0x000d289a01007387 */ /* 0x000fe80000100a00 */
[----:B------:R-:W4:Y:S04]  /*5fa20*/  LDL.LU.64 R156, [R1+0x2aa0] ;  /* 0x002aa000019c7983 */ /* 0x000f280000300a00 */
[----:B------:R-:W-:Y:S04]  /*5fa30*/  STL.64 [R1+0xd10], R148 ;  /* 0x000d109401007387 */ /* 0x000fe80000100a00 */
[----:B------:R-:W-:Y:S04]  /*5fa40*/  STL.64 [R1+0xd18], R150 ;  /* 0x000d189601007387 */ /* 0x000fe80000100a00 */
[----:B------:R-:W4:Y:S04]  /*5fa50*/  LDL.LU.64 R158, [R1+0x2aa8] ;  /* 0x002aa800019e7983 */ /* 0x000f280000300a00 */
[----:B------:R1:W-:Y:S04]  /*5fa60*/  STL.64 [R1+0xd00], R48 ;  /* 0x000d003001007387 */ /* 0x0003e80000100a00 */
[----:B------:R1:W-:Y:S04]  /*5fa70*/  STL.64 [R1+0xd08], R50 ;  /* 0x000d083201007387 */ /* 0x0003e80000100a00 */
[----:B-1----:R-:W4:Y:S04]  /*5fa80*/  LDL.LU.64 R48, [R1+0x2a90] ;  /* 0x002a900001307983 */ /* 0x002f280000300a00 */
[----:B------:R-:W4:Y:S04]  /*5fa90*/  LDL.LU.64 R50, [R1+0x2a98] ;  /* 0x002a980001327983 */ /* 0x000f280000300a00 */
[----:B------:R-:W4:Y:S04]  /*5faa0*/  LDL.LU.64 R152, [R1+0x2a80] ;  /* 0x002a800001987983 */ /* 0x000f280000300a00 */
[----:B------:R-:W4:Y:S04]  /*5fab0*/  LDL.LU.64 R154, [R1+0x2a88] ;  /* 0x002a8800019a7983 */ /* 0x000f280000300a00 */
[----:B------:R-:W4:Y:S04]  /*5fac0*/  LDL.LU.64 R148, [R1+0x2a70] ;  /* 0x002a700001947983 */ /* 0x000f280000300a00 */
[----:B------:R-:W4:Y:S01]  /*5fad0*/  LDL.LU.64 R150, [R1+0x2a78] ;  /* 0x002a780001967983 */ /* 0x000f220000300a00 */
[----:B---3--:R-:W-:Y:S03]  /*5fae0*/  HMMA.1688.F32.TF32 R216, R240, R68, R144 ;  /* 0x00000044f0d8723c */ /* 0x008fe60000081090 */
[----:B------:R-:W3:Y:S04]  /*5faf0*/  LDL.LU.64 R144, [R1+0x2a60] ;  /* 0x002a600001907983 */ /* 0x000ee80000300a00 */
[----:B------:R-:W3:-:S12]  /*5fb00*/  LDL.LU.64 R146, [R1+0x2a68] ;  /* 0x002a680001927983 */ /* 0x000ed80000300a00 */
[----:B------:R-:W-:Y:S04]  /*5fb10*/  STL.64 [R1+0xcf0], R216 ;  /* 0x000cf0d801007387 */ /* 0x000fe80000100a00 */
[----:B------:R2:W-:Y:S02]  /*5fb20*/  STL.64 [R1+0xcf8], R218 ;  /* 0x000cf8da01007387 */ /* 0x0005e40000100a00 */
[C---:B--2---:R-:W-:Y:S02]  /*5fb30*/  HMMA.1688.F32.TF32 R216, R240.reuse, R64, R100 ;  /* 0x00000040f0d8723c */ /* 0x044fe40000081064 */
[----:B------:R-:W2:Y:S04]  /*5fb40*/  LDL.LU.64 R100, [R1+0x2a50] ;  /* 0x002a500001647983 */ /* 0x000ea80000300a00 */
[----:B------:R-:W2:Y:S02]  /*5fb50*/  LDL.LU.64 R102, [R1+0x2a58] ;  /* 0x002a580001667983 */ /* 0x000ea40000300a00 */
[C---:B----4-:R-:W-:Y:S11]  /*5fb60*/  HMMA.1688.F32.TF32 R96, R240.reuse, R60, R96 ;  /* 0x0000003cf060723c */ /* 0x050ff60000081060 */
[----:B------:R1:W-:Y:S04]  /*5fb70*/  STL.64 [R1+0xce0], R216 ;  /* 0x000ce0d801007387 */ /* 0x0003e80000100a00 */
[----:B------:R4:W-:Y:S04]  /*5fb80*/  STL.64 [R1+0xce8], R218 ;  /* 0x000ce8da01007387 */ /* 0x0009e80000100a00 */
[----:B-1----:R-:W2:Y:S04]  /*5fb90*/  LDL.LU.64 R216, [R1+0x2a40] ;  /* 0x002a400001d87983 */ /* 0x002ea80000300a00 */
[----:B----4-:R-:W4:Y:S01]  /*5fba0*/  LDL.LU.64 R218, [R1+0x2a48] ;  /* 0x002a480001da7983 */ /* 0x010f220000300a00 */
[C---:B------:R-:W-:Y:S03]  /*5fbb0*/  HMMA.1688.F32.TF32 R156, R240.reuse, R56, R156 ;  /* 0x00000038f09c723c */ /* 0x040fe6000008109c */
[----:B------:R1:W-:Y:S04]  /*5fbc0*/  STL.64 [R1+0xcd0], R96 ;  /* 0x000cd06001007387 */ /* 0x0003e80000100a00 */
[----:B------:R1:W-:Y:S04]  /*5fbd0*/  STL.64 [R1+0xcd8], R98 ;  /* 0x000cd86201007387 */ /* 0x0003e80000100a00 */
[----:B-1----:R-:W2:Y:S04]  /*5fbe0*/  LDL.LU.64 R96, [R1+0x2a30] ;  /* 0x002a300001607983 */ /* 0x002ea80000300a00 */
[----:B------:R-:W2:Y:S01]  /*5fbf0*/  LDL.LU.64 R98, [R1+0x2a38] ;  /* 0x002a380001627983 */ /* 0x000ea20000300a00 */
[C---:B------:R-:W-:Y:S03]  /*5fc00*/  HMMA.1688.F32.TF32 R48, R240.reuse, R52, R48 ;  /* 0x00000034f030723c */ /* 0x040fe60000081030 */
[----:B------:R1:W-:Y:S04]  /*5fc10*/  STL.64 [R1+0xcc0], R156 ;  /* 0x000cc09c01007387 */ /* 0x0003e80000100a00 */
[----:B------:R1:W-:Y:S04]  /*5fc20*/  STL.64 [R1+0xcc8], R158 ;  /* 0x000cc89e01007387 */ /* 0x0003e80000100a00 */
[----:B-1----:R-:W2:Y:S04]  /*5fc30*/  LDL.LU.64 R156, [R1+0x2a20] ;  /* 0x002a2000019c7983 */ /* 0x002ea80000300a00 */
[----:B------:R-:W2:Y:S04]  /*5fc40*/  LDL.LU.64 R158, [R1+0x2a28] ;  /* 0x002a2800019e7983 */ /* 0x000ea80000300a00 */
[----:B------:R-:W-:Y:S04]  /*5fc50*/  STL.64 [R1+0xcb0], R48 ;  /* 0x000cb03001007387 */ /* 0x000fe80000100a00 */
[----:B------:R1:W-:Y:S04]  /*5fc60*/  STL.64 [R1+0xcb8], R50 ;  /* 0x000cb83201007387 */ /* 0x0003e80000100a00 */
[----:B-1----:R-:W2:Y:S04]  /*5fc70*/  LDL.LU.64 R50, [R1+0x7170] ;  /* 0x0071700001327983 */ /* 0x002ea80000300a00 */
[----:B------:R-:W2:Y:S01]  /*5fc80*/  LDL.LU.64 R48, [R1+0x7168] ;  /* 0x0071680001307983 */ /* 0x000ea20000300a00 */
[C---:B------:R-:W-:Y:S08]  /*5fc90*/  HMMA.1688.F32.TF32 R148, R240.reuse, R44, R148 ;  /* 0x0000002cf094723c */ /* 0x040ff00000081094 */
[C---:B---3--:R-:W-:Y:S08]  /*5fca0*/  HMMA.1688.F32.TF32 R144, R240.reuse, R40, R144 ;  /* 0x00000028f090723c */ /* 0x048ff00000081090 */
        /* <DEDUP_REMOVED lines=8> */
[----:B-1----:R-:W3:Y:S04]  /*5fd30*/  LDL.LU.64 R148, [R1+0x2a00] ;  /* 0x002a000001947983 */ /* 0x002ee80000300a00 */
[----:B--2---:R-:W2:Y:S04]  /*5fd40*/  LDL.LU.64 R150, [R1+0x2a08] ;  /* 0x002a080001967983 */ /* 0x004ea80000300a00 */
[----:B------:R1:W-:Y:S04]  /*5fd50*/  STL.64 [R1+0xc80], R144 ;  /* 0x000c809001007387 */ /* 0x0003e80000100a00 */
[----:B------:R4:W-:Y:S04]  /*5fd60*/  STL.64 [R1+0xc88], R146 ;  /* 0x000c889201007387 */ /* 0x0009e80000100a00 */
[----:B-1----:R-:W2:Y:S04]  /*5fd70*/  LDL.LU.64 R144, [R1+0x29f0] ;  /* 0x0029f00001907983 */ /* 0x002ea80000300a00 */
[----:B----4-:R-:W4:Y:S01]  /*5fd80*/  LDL.LU.64 R146, [R1+0x29f8] ;  /* 0x0029f80001927983 */ /* 0x010f220000300a00 */
[C---:B------:R-:W-:Y:S08]  /*5fd90*/  HMMA.1688.F32.TF32 R100, R240.reuse, R36, R100 ;  /* 0x00000024f064723c */ /* 0x040ff00000081064 */
[C---:B------:R-:W-:Y:S11]  /*5fda0*/  HMMA.1688.F32.TF32 R216, R240.reuse, R32, R216 ;  /* 0x00000020f0d8723c */ /* 0x040ff600000810d8 */
[----:B------:R1:W-:Y:S04]  /*5fdb0*/  STL.64 [R1+0xc70], R100 ;  /* 0x000c706401007387 */ /* 0x0003e80000100a00 */
[----:B------:R-:W-:Y:S01]  /*5fdc0*/  STL.64 [R1+0xc78], R102 ;  /* 0x000c786601007387 */ /* 0x000fe20000100a00 */
[C---:B------:R-:W-:Y:S03]  /*5fdd0*/  HMMA.1688.F32.TF32 R156, R240.reuse, R24, R156 ;  /* 0x00000018f09c723c */ /* 0x040fe6000008109c */
[----:B-1----:R-:W4:Y:S04]  /*5fde0*/  LDL.64 R100, [R1+0x60] ;  /* 0x0000600001647983 */ /* 0x002f280000100a00 */
[----:B------:R-:W-:Y:S04]  /*5fdf0*/  STL.64 [R1+0xc60], R216 ;  /* 0x000c60d801007387 */ /* 0x000fe80000100a00 */
[----:B------:R1:W-:Y:S02]  /*5fe00*/  STL.64 [R1+0xc68], R218 ;  /* 0x000c68da01007387 */ /* 0x0003e40000100a00 */
[----:B-1----:R-:W-:Y:S02]  /*5fe10*/  HMMA.1688.F32.TF32 R216, R240, R28, R96 ;  /* 0x0000001cf0d8723c */ /* 0x002fe40000081060 */
[----:B------:R-:W4:Y:S04]  /*5fe20*/  LDL.LU.64 R96, [R1+0x29e0] ;  /* 0x0029e00001607983 */ /* 0x000f280000300a00 */
[----:B------:R-:W4:-:S13]  /*5fe30*/  LDL.LU.64 R98, [R1+0x29e8] ;  /* 0x0029e80001627983 */ /* 0x000f1a0000300a00 */
[----:B------:R-:W-:Y:S04]  /*5fe40*/  STL.64 [R1+0xc50], R216 ;  /* 0x000c50d801007387 */ /* 0x000fe80000100a00 */
[----:B------:R-:W-:Y:S04]  /*5fe50*/  STL.64 [R1+0xc58], R218 ;  /* 0x000c58da01007387 */ /* 0x000fe80000100a00 */
[----:B------:R-:W-:Y:S04]  /*5fe60*/  STL.64 [R1+0xc40], R156 ;  /* 0x000c409c01007387 */ /* 0x000fe80000100a00 */
[----:B------:R-:W-:Y:S04]  /*5fe70*/  STL.64 [R1+0xc48], R158 ;  /* 0x000c489e01007387 */ /* 0x000fe80000100a00 */
[----:B------:R-:W-:Y:S04]  /*5fe80*/  STL.64 [R1+0x70d0], R26 ;  /* 0x0070d01a01007387 */ /* 0x000fe80000100a00 */
[----:B------:R3:W-:Y:S04]  /*5fe90*/  STL.64 [R1+0x70c8], R24 ;  /* 0x0070c81801007387 */ /* 0x0007e80000100a00 */
[----:B------:R-:W-:Y:S04]  /*5fea0*/  STL.64 [R1+0x70c0], R22 ;  /* 0x0070c01601007387 */ /* 0x000fe80000100a00 */
[----:B------:R2:W-:Y:S01]  /*5feb0*/  STL.64 [R1+0x70b8], R20 ;  /* 0x0070b81401007387 */ /* 0x0005e20000100a00 */
[C---:B---3--:R-:W-:Y:S08]  /*5fec0*/  HMMA.1688.F32.TF32 R24, R240.reuse, R20, R152 ;  /* 0x00000014f018723c */ /* 0x048ff00000081098 */
[C---:B--2---:R-:W-:Y:S11]  /*5fed0*/  HMMA.1688.F32.TF32 R20, R240.reuse, R208, R148 ;  /* 0x000000d0f014723c */ /* 0x044ff60000081094 */
[----:B------:R-:W-:Y:S04]  /*5fee0*/  STL.64 [R1+0xc30], R24 ;  /* 0x000c301801007387 */ /* 0x000fe80000100a00 */
[----:B------:R-:W-:Y:S04]  /*5fef0*/  STL.64 [R1+0xc38], R26 ;  /* 0x000c381a01007387 */ /* 0x000fe80000100a00 */
[----:B------:R-:W-:Y:S04]  /*5ff00*/  STL.64 [R1+0xc20], R20 ;  /* 0x000c201401007387 */ /* 0x000fe80000100a00 */
[----:B------:R4:W-:Y:S02]  /*5ff10*/  STL.64 [R1+0xc28], R22 ;  /* 0x000c281601007387 */ /* 0x0009e40000100a00 */
[----:B----4-:R-:W-:-:S15]  /*5ff20*/  HMMA.1688.F32.TF32 R20, R240, R212, R144 ;  /* 0x000000d4f014723c */ /* 0x010fde0000081090 */
[----:B------:R-:W-:-:S04]  /*5ff30*/  NOP ;  /* 0x0000000000007918 */ /* 0x000fc80000000000 */
[----:B------:R1:W-:Y:S04]  /*5ff40*/  STL.64 [R1+0xc10], R20 ;  /* 0x000c101401007387 */ /* 0x0003e80000100a00 */
[----:B------:R2:W-:Y:S04]  /*5ff50*/  STL.64 [R1+0xc18], R22 ;  /* 0x000c181601007387 */ /* 0x0005e80000100a00 */
[----:B-1----:R-:W3:Y:S04]  /*5ff60*/  LDL.LU.64 R20, [R1+0x29d0] ;  /* 0x0029d00001147983 */ /* 0x002ee80000300a00 */
[----:B--2---:R-:W3:Y:S01]  /*5ff70*/  LDL.LU.64 R22, [R1+0x29d8] ;  /* 0x0029d80001167983 */ /* 0x004ee20000300a00 */
[----:B------:R-:W-:Y:S01]  /*5ff80*/  HMMA.1688.F32.TF32 R24, R240, R248, R96 ;  /* 0x000000f8f018723c */ /* 0x000fe20000081060 */
[----:B------:R-:W-:-:S02]  /*5ff90*/  IMAD.MOV.U32 R231, RZ, RZ, R212 ;  /* 0x000000ffffe77224 */ /* 0x000fc400078e00d4 */
[----:B------:R-:W-:Y:S02]  /*5ffa0*/  IMAD.MOV.U32 R3, RZ, RZ, R213 ;  /* 0x000000ffff037224 */ /* 0x000fe400078e00d5 */
[----:B------:R-:W2:Y:S01]  /*5ffb0*/  LDL.LU.64 R212, [R1+0x29c0] ;  /* 0x0029c00001d47983 */ /* 0x000ea20000300a00 */
[----:B------:R-:W-:Y:S02]  /*5ffc0*/  IMAD.MOV.U32 R216, RZ, RZ, R2 ;  /* 0x000000ffffd87224 */ /* 0x000fe400078e0002 */
[----:B------:R-:W-:Y:S01]  /*5ffd0*/  IMAD.MOV.U32 R217, RZ, RZ, R0 ;  /* 0x000000ffffd97224 */ /* 0x000fe200078e0000 */
[----:B------:R-:W2:Y:S01]  /*5ffe0*/  LDL.LU.64 R214, [R1+0x29c8] ;  /* 0x0029c80001d67983 */ /* 0x000ea20000300a00 */
[----:B------:R-:W-:Y:S02]  /*5fff0*/  IMAD.MOV.U32 R2, RZ, RZ, R208 ;  /* 0x000000ffff027224 */ /* 0x000fe400078e00d0 */
[----:B------:R-:W-:-:S07]  /*60000*/  IMAD.MOV.U32 R0, RZ, RZ, R209 ;  /* 0x000000ffff007224 */ /* 0x000fce00078e00d1 */
[----:B------:R-:W-:Y:S04]  /*60010*/  STL.64 [R1+0xc00], R24 ;  /* 0x000c001801007387 */ /* 0x000fe80000100a00 */
        /* <DEDUP_REMOVED lines=11> */
[----:B------:R-:W-:Y:S01]  /*600d0*/  STL.64 [R1+0x70b0], R248 ;  /* 0x0070b0f801007387 */ /* 0x000fe20000100a00 */
[----:B---3--:R-:W-:Y:S01]  /*600e0*/  HMMA.1688.F32.TF32 R24, R240, R100, R20 ;  /* 0x00000064f018723c */ /* 0x008fe20000081014 */
[----:B------:R-:W-:-:S02]  /*600f0*/  IMAD.MOV.U32 R21, RZ, RZ, R100 ;  /* 0x000000ffff157224 */ /* 0x000fc400078e0064 */
[----:B------:R-:W-:-:S15]  /*60100*/  IMAD.MOV.U32 R20, RZ, RZ, R101 ;  /* 0x000000ffff147224 */ /* 0x000fde00078e0065 */
[----:B------:R-:W-:Y:S01]  /*60110*/  NOP ;  /* 0x0000000000007918 */ /* 0x000fe20000000000 */
[----:B------:R1:W-:Y:S04]  /*60120*/  STL.64 [R1+0xbf0], R24 ;  /* 0x000bf01801007387 */ /* 0x0003e80000100a00 */
[----:B------:R3:W-:Y:S04]  /*60130*/  STL.64 [R1+0xbf8], R26 ;  /* 0x000bf81a01007387 */ /* 0x0007e80000100a00 */
[----:B------:R-:W4:Y:S04]  /*60140*/  LDL.LU.64 R100, [R1+0x22a0] ;  /* 0x0022a00001647983 */ /* 0x000f280000300a00 */
[----:B------:R-:W4:Y:S04]  /*60150*/  LDL.LU.64 R102, [R1+0x22a8] ;  /* 0x0022a80001667983 */ /* 0x000f280000300a00 */
[----:B------:R-:W4:Y:S04]  /*60160*/  LDL.LU.64 R96, [R1+0x2290] ;  /* 0x0022900001607983 */ /* 0x000f280000300a00 */
[----:B------:R-:W4:Y:S01]  /*60170*/  LDL.LU.64 R98, [R1+0x2298] ;  /* 0x0022980001627983 */ /* 0x000f220000300a00 */
[C---:B--2---:R-:W-:Y:S03]  /*60180*/  HMMA.1688.F32.TF32 R212, R240.reuse, R216, R212 ;  /* 0x000000d8f0d4723c */ /* 0x044fe600000810d4 */
[----:B-1----:R-:W2:Y:S04]  /*60190*/  LDL.LU.64 R24, [R1+0x2280] ;  /* 0x0022800001187983 */ /* 0x002ea80000300a00 */
[----:B---3--:R-:W2:Y:S01]  /*601a0*/  LDL.LU.64 R26, [R1+0x2288] ;  /* 0x00228800011a7983 */ /* 0x008ea20000300a00 */
[C---:B----4-:R-:W-:Y:S08]  /*601b0*/  HMMA.1688.F32.TF32 R208, R240.reuse, R244, R208 ;  /* 0x000000f4f0d0723c */ /* 0x050ff000000810d0 */
[C---:B------:R-:W-:Y:S08]  /*601c0*/  HMMA.1688.F32.TF32 R156, R240.reuse, R8, R156 ;  /* 0x00000008f09c723c */ /* 0x040ff0000008109c */
[C---:B------:R-:W-:Y:S01]  /*601d0*/  HMMA.1688.F32.TF32 R152, R240.reuse, R12, R152 ;  /* 0x0000000cf098723c */ /* 0x040fe20000081098 */
[----:B------:R-:W-:Y:S04]  /*601e0*/  STL.64 [R1+0xbe0], R212 ;  /* 0x000be0d401007387 */ /* 0x000fe80000100a00 */
[----:B------:R-:W-:Y:S04]  /*601f0*/  STL.64 [R1+0xbe8], R214 ;  /* 0x000be8d601007387 */ /* 0x000fe80000100a00 */
[----:B------:R-:W-:Y:S01]  /*60200*/  STL.64 [R1+0xbd0], R208 ;  /* 0x000bd0d001007387 */ /* 0x000fe20000100a00 */
[----:B------:R-:W-:Y:S03]  /*60210*/  HMMA.1688.F32.TF32 R148, R240, R16, R148 ;  /* 0x00000010f094723c */ /* 0x000fe60000081094 */
[----:B------:R-:W-:Y:S04]  /*60220*/  STL.64 [R1+0xbd8], R210 ;  /* 0x000bd8d201007387 */ /* 0x000fe80000100a00 */
[----:B------:R-:W-:Y:S04]  /*60230*/  STL.64 [R1+0xbc0], R156 ;  /* 0x000bc09c01007387 */ /* 0x000fe80000100a00 */
[----:B------:R-:W-:Y:S04]  /*60240*/  STL.64 [R1+0xbc8], R158 ;  /* 0x000bc89e01007387 */ /* 0x000fe80000100a00 */
[----:B------:R-:W-:Y:S04]  /*60250*/  STL.64 [R1+0x70a8], R18 ;  /* 0x0070a81201007387 */ /* 0x000fe80000100a00 */
[----:B------:R-:W-:Y:S04]  /*60260*/  STL.64 [R1+0xbb0], R152 ;  /* 0x000bb09801007387 */ /* 0x000fe80000100a00 */
        /* <DEDUP_REMOVED lines=8> */
[----:B------:R1:W-:Y:S04]  /*602f0*/  STL.64 [R1+0x4c8], R18 ;  /* 0x0004c81201007387 */ /* 0x0003e80000100a00 */
[----:B------:R-:W-:Y:S04]  /*60300*/  STL.64 [R1+0x7088], R234 ;  /* 0x007088ea01007387 */ /* 0x000fe80000100a00 */
[----:B------:R-:W-:Y:S01]  /*60310*/  STL.64 [R1+0x7080], R232 ;  /* 0x007080e801007387 */ /* 0x000fe20000100a00 */
[C---:B-1----:R-:W-:Y:S08]  /*60320*/  HMMA.1688.F32.TF32 R16, R4.reuse, R232, R100 ;  /* 0x000000e80410723c */ /* 0x042ff00000081064 */
[C---:B------:R-:W-:Y:S11]  /*60330*/  HMMA.1688.F32.TF32 R96, R4.reuse, R228, R96 ;  /* 0x000000e40460723c */ /* 0x040ff60000081060 */
[----:B------:R-:W-:Y:S04]  /*60340*/  STL.64 [R1+0x4b0], R16 ;  /* 0x0004b01001007387 */ /* 0x000fe80000100a00 */
[----:B------:R2:W-:Y:S04]  /*60350*/  STL.64 [R1+0x4b8], R18 ;  /* 0x0004b81201007387 */ /* 0x0005e80000100a00 */
[----:B------:R-:W3:Y:S04]  /*60360*/  LDL.LU.64 R216, [R1+0x2270] ;  /* 0x0022700001d87983 */ /* 0x000ee80000300a00 */
[----:B------:R1:W-:Y:S04]  /*60370*/  STL.64 [R1+0x4a0], R96 ;  /* 0x0004a06001007387 */ /* 0x0003e80000100a00 */
[----:B------:R4:W-:Y:S04]  /*60380*/  STL.64 [R1+0x4a8], R98 ;  /* 0x0004a86201007387 */ /* 0x0009e80000100a00 */
[----:B------:R-:W3:Y:S01]  /*60390*/  LDL.LU.64 R218, [R1+0x2278] ;  /* 0x0022780001da7983 */ /* 0x000ee20000300a00 */
[----:B--2---:R-:W-:-:S15]  /*603a0*/  HMMA.1688.F32.TF32 R16, R4, R224, R24 ;  /* 0x000000e00410723c */ /* 0x004fde0000081018 */
        /* <DEDUP_REMOVED lines=57> */
[C---:B----4-:R-:W-:Y:S08]  /*60740*/  HMMA.1688.F32.TF32 R96, R4.reuse, R172, R96 ;  /* 0x000000ac0460723c */ /* 0x050ff00000081060 */
[C---:B------:R-:W-:Y:S08]  /*60750*/  HMMA.1688.F32.TF32 R24, R4.reuse, R168, R24 ;  /* 0x000000a80418723c */ /* 0x040ff00000081018 */
        /* <DEDUP_REMOVED lines=14> */
[----:B------:R-:W-:Y:S04]  /*60840*/  STL.64 [R1+0x7078], R182 ;  /* 0x007078b601007387 */ /* 0x000fe80000100a00 */
[----:B------:R1:W-:Y:S04]  /*60850*/  STL.64 [R1+0x3f0], R148 ;  /* 0x0003f09401007387 */ /* 0x0003e80000100a00 */
[----:B------:R1:W-:Y:S04]  /*60860*/  STL.64 [R1+0x3f8], R150 ;  /* 0x0003f89601007387 */ /* 0x0003e80000100a00 */
[----:B------:R-:W-:Y:S04]  /*60870*/  STL.64 [R1+0x7070], R180 ;  /* 0x007070b401007387 */ /* 0x000fe80000100a00 */
[----:B------:R1:W-:Y:S04]  /*60880*/  STL.64 [R1+0x3e0], R144 ;  /* 0x0003e09001007387 */ /* 0x0003e80000100a00 */
[----:B------:R1:W-:Y:S04]  /*60890*/  STL.64 [R1+0x3e8], R146 ;  /* 0x0003e89201007387 */ /* 0x0003e80000100a00 */
[----:B------:R-:W-:Y:S04]  /*608a0*/  STL.64 [R1+0x3d0], R100 ;  /* 0x0003d06401007387 */ /* 0x000fe80000100a00 */
[----:B------:R-:W-:Y:S04]  /*608b0*/  STL.64 [R1+0x3d8], R102 ;  /* 0x0003d86601007387 */ /* 0x000fe80000100a00 */
[----:B------:R-:W-:Y:S04]  /*608c0*/  STL.64 [R1+0x3c0], R96 ;  /* 0x0003c06001007387 */ /* 0x000fe80000100a00 */
[----:B------:R-:W-:Y:S04]  /*608d0*/  STL.64 [R1+0x3c8], R98 ;  /* 0x0003c86201007387 */ /* 0x000fe80000100a00 */
[----:B-1----:R-:W3:Y:S04]  /*608e0*/  LDL.LU.64 R156, [R1+0x2180] ;  /* 0x00218000019c7983 */ /* 0x002ee80000300a00 */
[----:B------:R-:W-:Y:S04]  /*608f0*/  STL.64 [R1+0x3b0], R24 ;  /* 0x0003b01801007387 */ /* 0x000fe80000100a00 */
[----:B------:R-:W-:Y:S04]  /*60900*/  STL.64 [R1+0x3b8], R26 ;  /* 0x0003b81a01007387 */ /* 0x000fe80000100a00 */
[----:B--2---:R-:W3:Y:S01]  /*60910*/  LDL.LU.64 R158, [R1+0x2188] ;  /* 0x00218800019e7983 */ /* 0x004ee20000300a00 */
[----:B------:R-:W-:-:S15]  /*60920*/  HMMA.1688.F32.TF32 R16, R4, R164, R16 ;  /* 0x000000a40410723c */ /* 0x000fde0000081010 */
[----:B------:R-:W-:-:S04]  /*60930*/  NOP ;  /* 0x0000000000007918 */ /* 0x000fc80000000000 */
[----:B------:R1:W-:Y:S04]  /*60940*/  STL.64 [R1+0x3a0], R16 ;  /* 0x0003a01001007387 */ /* 0x0003e80000100a00 */
[----:B------:R2:W-:Y:S04]  /*60950*/  STL.64 [R1+0x3a8], R18 ;  /* 0x0003a81201007387 */ /* 0x0005e80000100a00 */
        /* <DEDUP_REMOVED lines=15> */
[----:B--2---:R-:W2:Y:S04]  /*60a50*/  LDL.LU.64 R18, [R1+0x23c8] ;  /* 0x0023c80001127983 */ /* 0x004ea80000300a00 */
        /* <DEDUP_REMOVED lines=44> */
[----:B------:R1:W-:Y:S01]  /*60d20*/  STL.64 [R1+0x7060], R136 ;  /* 0x0070608801007387 */ /* 0x0003e20000100a00 */
[C---:B------:R-:W-:Y:S03]  /*60d30*/  HMMA.1688.F32.TF32 R24, R4.reuse, R112, R24 ;  /* 0x000000700418723c */ /* 0x040fe60000081018 */
[----:B------:R-:W-:Y:S04]  /*60d40*/  LDS R241, [R247+UR7+0x20180] ;  /* 0x02018007f7f17984 */ /* 0x000fe80008000800 */
[----:B------:R-:W-:Y:S01]  /*60d50*/  LDS R243, [R247+UR7+0x20980] ;  /* 0x02098007f7f37984 */ /* 0x000fe20008000800 */
[C---:B-1----:R-:W-:Y:S03]  /*60d60*/  HMMA.1688.F32.TF32 R136, R4.reuse, R128, R16 ;  /* 0x000000800488723c */ /* 0x042fe60000081010 */
[----:B------:R-:W-:Y:S04]  /*60d70*/  STL.64 [R1+0x330], R236 ;  /* 0x000330ec01007387 */ /* 0x000fe80000100a00 */
[----:B------:R-:W-:Y:S04]  /*60d80*/  STL.64 [R1+0x338], R238 ;  /* 0x000338ee01007387 */ /* 0x000fe80000100a00 */
[----:B------:R-:W2:Y:S04]  /*60d90*/  LDL.LU.64 R16, [R1+0x2410] ;  /* 0x0024100001107983 */ /* 0x000ea80000300a00 */
[----:B------:R-:W-:Y:S04]  /*60da0*/  STL.64 [R1+0x320], R232 ;  /* 0x000320e801007387 */ /* 0x000fe80000100a00 */
[----:B------:R-:W-:Y:S04]  /*60db0*/  STL.64 [R1+0x328], R234 ;  /* 0x000328ea01007387 */ /* 0x000fe80000100a00 */
[----:B------:R-:W2:Y:S04]  /*60dc0*/  LDL.LU.64 R18, [R1+0x2418] ;  /* 0x0024180001127983 */ /* 0x000ea80000300a00 */
[----:B------:R-:W-:Y:S04]  /*60dd0*/  STL.64 [R1+0x310], R136 ;  /* 0x0003108801007387 */ /* 0x000fe80000100a00 */
[----:B------:R1:W-:Y:S04]  /*60de0*/  STL.64 [R1+0x318], R138 ;  /* 0x0003188a01007387 */ /* 0x0003e80000100a00 */
[----:B------:R-:W-:Y:S04]  /*60df0*/  LDS R240, [R252+UR7+0x20180] ;  /* 0x02018007fcf07984 */ /* 0x000fe80008000800 */
[----:B------:R-:W2:Y:S01]  /*60e00*/  LDS R242, [R252+UR7+0x20980] ;  /* 0x02098007fcf27984 */ /* 0x000ea20008000800 */
[----:B-1----:R-:W-:-:S15]  /*60e10*/  HMMA.1688.F32.TF32 R136, R4, R124, R180 ;  /* 0x0000007c0488723c */ /* 0x002fde00000810b4 */
[----:B------:R-:W-:-:S04]  /*60e20*/  NOP ;  /* 0x0000000000007918 */ /* 0x000fc80000000000 */
[----:B------:R-:W-:Y:S04]  /*60e30*/  STL.64 [R1+0x300], R136 ;  /* 0x0003008801007387 */ /* 0x000fe80000100a00 */
[----:B------:R-:W-:Y:S04]  /*60e40*/  STL.64 [R1+0x308], R138 ;  /* 0x0003088a01007387 */ /* 0x000fe80000100a00 */
[----:B------:R1:W-:Y:S04]  /*60e50*/  STL.64 [R1+0x2f0], R100 ;  /* 0x0002f06401007387 */ /* 0x0003e80000100a00 */
[----:B------:R3:W-:Y:S04]  /*60e60*/  STL.64 [R1+0x2f8], R102 ;  /* 0x0002f86601007387 */ /* 0x0007e80000100a00 */
[----:B-1----:R-:W4:Y:S04]  /*60e70*/  LDL.LU.64 R100, [R1+0x2630] ;  /* 0x0026300001647983 */ /* 0x002f280000300a00 */
[----:B------:R1:W-:Y:S04]  /*60e80*/  STL.64 [R1+0x2e0], R96 ;  /* 0x0002e06001007387 */ /* 0x0003e80000100a00 */
[----:B------:R1:W-:Y:S04]  /*60e90*/  STL.64 [R1+0x2e8], R98 ;  /* 0x0002e86201007387 */ /* 0x0003e80000100a00 */
[----:B---3--:R-:W4:Y:S04]  /*60ea0*/  LDL.LU.64 R102, [R1+0x2638] ;  /* 0x0026380001667983 */ /* 0x008f280000300a00 */
[----:B------:R3:W-:Y:S04]  /*60eb0*/  STL.64 [R1+0x2d0], R24 ;  /* 0x0002d01801007387 */ /* 0x0007e80000100a00 */
        /* <DEDUP_REMOVED lines=15> */
[----:B------:R1:W-:Y:S04]  /*60fb0*/  STL.64 [R1+0x2c0], R16 ;  /* 0x0002c01001007387 */ /* 0x0003e80000100a00 */
[----:B------:R2:W-:Y:S04]  /*60fc0*/  STL.64 [R1+0x2c8], R18 ;  /* 0x0002c81201007387 */ /* 0x0005e80000100a00 */
[----:B---3--:R-:W3:Y:S04]  /*60fd0*/  LDL.LU.64 R24, [R1+0x2930] ;  /* 0x0029300001187983 */ /* 0x008ee80000300a00 */
[----:B------:R-:W3:Y:S04]  /*60fe0*/  LDL.LU.64 R26, [R1+0x2938] ;  /* 0x00293800011a7983 */ /* 0x000ee80000300a00 */
[----:B-1----:R-:W3:Y:S04]  /*60ff0*/  LDL.LU.64 R16, [R1+0x2920] ;  /* 0x0029200001107983 */ /* 0x002ee80000300a00 */
[----:B--2---:R-:W2:Y:S01]  /*61000*/  LDL.LU.64 R18, [R1+0x2928] ;  /* 0x0029280001127983 */ /* 0x004ea20000300a00 */
        /* <DEDUP_REMOVED lines=27> */
[----:B------:R1:W-:Y:S04]  /*611c0*/  STL.64 [R1+0xb50], R180 ;  /* 0x000b50b401007387 */ /* 0x0003e80000100a00 */
[----:B------:R2:W-:Y:S04]  /*611d0*/  STL.64 [R1+0xb58], R182 ;  /* 0x000b58b601007387 */ /* 0x0005e80000100a00 */
[----:B------:R-:W-:Y:S04]  /*611e0*/  STL.64 [R1+0x7048], R82 ;  /* 0x0070485201007387 */ /* 0x000fe80000100a00 */
[----:B------:R-:W-:Y:S05]  /*611f0*/  STL.64 [R1+0x7040], R80 ;  /* 0x0070405001007387 */ /* 0x000fea0000100a00 */
[----:B------:R3:W-:Y:S04]  /*61200*/  STL.64 [R1+0xb40], R84 ;  /* 0x000b405401007387 */ /* 0x0007e80000100a00 */
[----:B------:R1:W-:Y:S04]  /*61210*/  STL.64 [R1+0xb48], R86 ;  /* 0x000b485601007387 */ /* 0x0003e80000100a00 */
[----:B------:R-:W4:Y:S04]  /*61220*/  LDL.64 R236, [R1+0x50] ;  /* 0x0000500001ec7983 */ /* 0x000f280000100a00 */
[----:B------:R-:W-:Y:S04]  /*61230*/  STL.64 [R1+0xb30], R24 ;  /* 0x000b301801007387 */ /* 0x000fe80000100a00 */
[----:B------:R-:W-:Y:S04]  /*61240*/  STL.64 [R1+0xb38], R26 ;  /* 0x000b381a01007387 */ /* 0x000fe80000100a00 */
[----:B-1----:R-:W4:Y:S04]  /*61250*/  LDL.LU.64 R180, [R1+0x2910] ;  /* 0x0029100001b47983 */ /* 0x002f280000300a00 */
[----:B--2---:R-:W4:Y:S01]  /*61260*/  LDL.LU.64 R182, [R1+0x2918] ;  /* 0x0029180001b67983 */ /* 0x004f220000300a00 */
[----:B------:R-:W-:Y:S01]  /*61270*/  HMMA.1688.F32.TF32 R16, R4, R72, R16 ;  /* 0x000000480410723c */ /* 0x000fe20000081010 */
        /* <DEDUP_REMOVED lines=8> */
[----:B------:R-:W4:Y:S04]  /*61300*/  LDL.LU.64 R138, [R1+0x28e8] ;  /* 0x0028e800018a7983 */ /* 0x000f280000300a00 */
[----:B---3--:R-:W3:Y:S04]  /*61310*/  LDL.LU.64 R84, [R1+0x28d0] ;  /* 0x0028d00001547983 */ /* 0x008ee80000300a00 */
[----:B------:R-:W3:Y:S04]  /*61320*/  LDL.LU.64 R86, [R1+0x28d8] ;  /* 0x0028d80001567983 */ /* 0x000ee80000300a00 */
[----:B------:R-:W3:Y:S04]  /*61330*/  LDL.LU.64 R80, [R1+0x28c0] ;  /* 0x0028c00001507983 */ /* 0x000ee80000300a00 */
[----:B------:R-:W3:Y:S04]  /*61340*/  LDL.LU.64 R82, [R1+0x28c8] ;  /* 0x0028c80001527983 */ /* 0x000ee80000300a00 */
[----:B-1----:R-:W3:Y:S04]  /*61350*/  LDL.LU.64 R16, [R1+0x28b0] ;  /* 0x0028b00001107983 */ /* 0x002ee80000300a00 */
[----:B--2---:R-:W2:Y:S04]  /*61360*/  LDL.LU.64 R18, [R1+0x28b8] ;  /* 0x0028b80001127983 */ /* 0x004ea80000300a00 */
[----:B------:R-:W2:Y:S04]  /*61370*/  LDL.LU.64 R24, [R1+0x28a0] ;  /* 0x0028a00001187983 */ /* 0x000ea80000300a00 */
[----:B------:R-:W2:Y:S04]  /*61380*/  LDL.LU.64 R26, [R1+0x28a8] ;  /* 0x0028a800011a7983 */ /* 0x000ea80000300a00 */
[----:B------:R-:W2:Y:S04]  /*61390*/  LDL.LU.64 R20, [R1+0x2890] ;  /* 0x0028900001147983 */ /* 0x000ea80000300a00 */
[----:B------:R-:W2:Y:S01]  /*613a0*/  LDL.LU.64 R22, [R1+0x2898] ;  /* 0x0028980001167983 */ /* 0x000ea20000300a00 */
[----:B----4-:R-:W-:-:S15]  /*613b0*/  HMMA.1688.F32.TF32 R180, R4, R68, R180 ;  /* 0x0000004404b4723c */ /* 0x010fde00000810b4 */
[----:B------:R-:W-:-:S04]  /*613c0*/  NOP ;  /* 0x0000000000007918 */ /* 0x000fc80000000000 */
[----:B------:R-:W-:Y:S04]  /*613d0*/  STL.64 [R1+0xb10], R180 ;  /* 0x000b10b401007387 */ /* 0x000fe80000100a00 */
[----:B------:R-:W-:Y:S04]  /*613e0*/  STL.64 [R1+0xb18], R182 ;  /* 0x000b18b601007387 */ /* 0x000fe80000100a00 */
[----:B------:R-:W-:Y:S04]  /*613f0*/  STL.64 [R1+0x7038], R70 ;  /* 0x0070384601007387 */ /* 0x000fe80000100a00 */
[----:B------:R1:W-:Y:S04]  /*61400*/  STL.64 [R1+0x7030], R68 ;  /* 0x0070304401007387 */ /* 0x0003e80000100a00 */
[----:B-1----:R-:W4:Y:S04]  /*61410*/  LDL.LU.64 R68, [R1+0x2900] ;  /* 0x0029000001447983 */ /* 0x002f280000300a00 */
[----:B------:R-:W4:Y:S01]  /*61420*/  LDL.LU.64 R70, [R1+0x2908] ;  /* 0x0029080001467983 */ /* 0x000f220000300a00 */
[C---:B---3--:R-:W-:Y:S08]  /*61430*/  HMMA.1688.F32.TF32 R84, R4.reuse, R52, R84 ;  /* 0x000000340454723c */ /* 0x048ff00000081054 */
[----:B----4-:R-:W-:-:S15]  /*61440*/  HMMA.1688.F32.TF32 R68, R4, R64, R68 ;  /* 0x000000400444723c */ /* 0x010fde0000081044 */
[----:B------:R-:W-:-:S04]  /*61450*/  NOP ;  /* 0x0000000000007918 */ /* 0x000fc80000000000 */
[----:B------:R-:W-:Y:S04]  /*61460*/  STL.64 [R1+0xb00], R68 ;  /* 0x000b004401007387 */ /* 0x000fe80000100a00 */
[----:B------:R1:W-:Y:S04]  /*61470*/  STL.64 [R1+0xb08], R70 ;  /* 0x000b084601007387 */ /* 0x0003e80000100a00 */
[----:B------:R-:W-:Y:S04]  /*61480*/  STL.64 [R1+0x7028], R62 ;  /* 0x0070283e01007387 */ /* 0x000fe80000100a00 */
[----:B------:R3:W-:Y:S01]  /*61490*/  STL.64 [R1+0x7020], R60 ;  /* 0x0070203c01007387 */ /* 0x0007e20000100a00 */
[C---:B-1----:R-:W-:Y:S08]  /*614a0*/  HMMA.1688.F32.TF32 R68, R4.reuse, R60, R248 ;  /* 0x0000003c0444723c */ /* 0x042ff000000810f8 */
[C---:B---3--:R-:W-:Y:S11]  /*614b0*/  HMMA.1688.F32.TF32 R60, R4.reuse, R56, R136 ;  /* 0x00000038043c723c */ /* 0x048ff60000081088 */
[----:B------:R-:W-:Y:S04]  /*614c0*/  STL.64 [R1+0xaf0], R68 ;  /* 0x000af04401007387 */ /* 0x000fe80000100a00 */
[----:B------:R1:W-:Y:S04]  /*614d0*/  STL.64 [R1+0xaf8], R70 ;  /* 0x000af84601007387 */ /* 0x0003e80000100a00 */
[----:B------:R-:W-:Y:S04]  /*614e0*/  STL.64 [R1+0xae0], R60 ;  /* 0x000ae03c01007387 */ /* 0x000fe80000100a00 */
[----:B------:R2:W-:Y:S01]  /*614f0*/  STL.64 [R1+0xae8], R62 ;  /* 0x000ae83e01007387 */ /* 0x0005e20000100a00 */
[C---:B-1----:R-:W-:Y:S08]  /*61500*/  HMMA.1688.F32.TF32 R68, R4.reuse, R48, R80 ;  /* 0x000000300444723c */ /* 0x042ff00000081050 */
[C---:B--2---:R-:W-:Y:S01]  /*61510*/  HMMA.1688.F32.TF32 R60, R4.reuse, R44, R16 ;  /* 0x0000002c043c723c */ /* 0x044fe20000081010 */
[----:B------:R-:W-:Y:S04]  /*61520*/  STL.64 [R1+0xad0], R84 ;  /* 0x000ad05401007387 */ /* 0x000fe80000100a00 */
[----:B------:R-:W-:Y:S04]  /*61530*/  STL.64 [R1+0xad8], R86 ;  /* 0x000ad85601007387 */ /* 0x000fe80000100a00 */
[----:B------:R-:W2:Y:S04]  /*61540*/  LDL.LU.64 R16, [R1+0x2880] ;  /* 0x0028800001107983 */ /* 0x000ea80000300a00 */
[----:B------:R-:W-:Y:S04]  /*61550*/  STL.64 [R1+0xac0], R68 ;  /* 0x000ac04401007387 */ /* 0x000fe80000100a00 */
[----:B------:R-:W-:Y:S04]  /*61560*/  STL.64 [R1+0xac8], R70 ;  /* 0x000ac84601007387 */ /* 0x000fe80000100a00 */
[----:B------:R-:W2:Y:S04]  /*61570*/  LDL.LU.64 R18, [R1+0x2888] ;  /* 0x0028880001127983 */ /* 0x000ea80000300a00 */
[----:B------:R-:W-:Y:S04]  /*61580*/  STL.64 [R1+0xab0], R60 ;  /* 0x000ab03c01007387 */ /* 0x000fe80000100a00 */
[----:B------:R1:W-:Y:S02]  /*61590*/  STL.64 [R1+0xab8], R62 ;  /* 0x000ab83e01007387 */ /* 0x0003e40000100a00 */
[----:B-1----:R-:W-:Y:S02]  /*615a0*/  HMMA.1688.F32.TF32 R60, R4, R40, R24 ;  /* 0x00000028043c723c */ /* 0x002fe40000081018 */
[----:B------:R-:W3:-:S15]  /*615b0*/  LDL.LU.64 R24, [R1+0x2870] ;  /* 0x0028700001187983 */ /* 0x000ede0000300a00 */
[----:B------:R-:W-:Y:S02]  /*615c0*/  NOP ;  /* 0x0000000000007918 */ /* 0x000fe40000000000 */
[----:B------:R-:W-:Y:S04]  /*615d0*/  STL.64 [R1+0xaa0], R60 ;  /* 0x000aa03c01007387 */ /* 0x000fe80000100a00 */
[----:B------:R-:W-:Y:S04]  /*615e0*/  STL.64 [R1+0xaa8], R62 ;  /* 0x000aa83e01007387 */ /* 0x000fe80000100a00 */
[----:B------:R-:W3:Y:S01]  /*615f0*/  LDL.LU.64 R26, [R1+0x2878] ;  /* 0x00287800011a7983 */ /* 0x000ee20000300a00 */
[----:B------:R-:W-:-:S15]  /*61600*/  HMMA.1688.F32.TF32 R20, R4, R36, R20 ;  /* 0x000000240414723c */ /* 0x000fde0000081014 */
[----:B------:R-:W-:-:S04]  /*61610*/  NOP ;  /* 0x0000000000007918 */ /* 0x000fc80000000000 */
[----:B------:R1:W-:Y:S04]  /*61620*/  STL.64 [R1+0xa90], R20 ;  /* 0x000a901401007387 */ /* 0x0003e80000100a00 */
[----:B------:R4:W-:Y:S04]  /*61630*/  STL.64 [R1+0xa98], R22 ;  /* 0x000a981601007387 */ /* 0x0009e80000100a00 */
        /* <DEDUP_REMOVED lines=18> */
[----:B-1----:R-:W4:Y:S04]  /*61760*/  LDL.LU.64 R16, [R1+0x27e0] ;  /* 0x0027e00001107983 */ /* 0x002f280000300a00 */
[----:B--2---:R-:W2:Y:S01]  /*61770*/  LDL.LU.64 R18, [R1+0x27e8] ;  /* 0x0027e80001127983 */ /* 0x004ea20000300a00 */
[----:B---3--:R-:W-:-:S15]  /*61780*/  HMMA.1688.F32.TF32 R24, R4, R28, R24 ;  /* 0x0000001c0418723c */ /* 0x008fde0000081018 */
[----:B------:R-:W-:-:S04]  /*61790*/  NOP ;  /* 0x0000000000007918 */ /* 0x000fc80000000000 */
[----:B------:R-:W-:Y:S04]  /*617a0*/  STL.64 [R1+0xa70], R24 ;  /* 0x000a701801007387 */ /* 0x000fe80000100a00 */
[----:B------:R1:W-:Y:S04]  /*617b0*/  STL.64 [R1+0xa78], R26 ;  /* 0x000a781a01007387 */ /* 0x0003e80000100a00 */
[----:B-1----:R-:W3:Y:S04]  /*617c0*/  LDL.LU.64 R26, [R1+0x70d0] ;  /* 0x0070d000011a7983 */ /* 0x002ee80000300a00 */
[----:B------:R-:W4:Y:S04]  /*617d0*/  LDL.LU.64 R24, [R1+0x70c8] ;  /* 0x0070c80001187983 */ /* 0x000f280000300a00 */
[----:B------:R-:W-:Y:S04]  /*617e0*/  STL.64 [R1+0x7018], R30 ;  /* 0x0070181e01007387 */ /* 0x000fe80000100a00 */
[----:B------:R-:W-:Y:S01]  /*617f0*/  STL.64 [R1+0x7010], R28 ;  /* 0x0070101c01007387 */ /* 0x000fe20000100a00 */
[----:B----4-:R-:W-:-:S15]  /*61800*/  HMMA.1688.F32.TF32 R20, R4, R24, R20 ;  /* 0x000000180414723c */ /* 0x010fde0000081014 */
[----:B------:R-:W-:-:S04]  /*61810*/  NOP ;  /* 0x0000000000007918 */ /* 0x000fc80000000000 */
[----:B------:R-:W-:Y:S04]  /*61820*/  STL.64 [R1+0xa60], R20 ;  /* 0x000a601401007387 */ /* 0x000fe80000100a00 */
[----:B------:R1:W-:Y:S04]  /*61830*/  STL.64 [R1+0xa68], R22 ;  /* 0x000a681601007387 */ /* 0x0003e80000100a00 */
[----:B-1----:R-:W4:Y:S04]  /*61840*/  LDL.LU.64 R22, [R1+0x70c0] ;  /* 0x0070c00001167983 */ /* 0x002f280000300a00 */
[----:B------:R-:W2:Y:S04]  /*61850*/  LDL.LU.64 R20, [R1+0x70b8] ;  /* 0x0070b80001147983 */ /* 0x000ea80000300a00 */
        /* <DEDUP_REMOVED lines=8> */
[----:B-1----:R-:W2:Y:S01]  /*618e0*/  LDL.LU.64 R248, [R1+0x70b0] ;  /* 0x0070b00001f87983 */ /* 0x002ea20000300a00 */
[----:B------:R-:W-:Y:S02]  /*618f0*/  IMAD.MOV.U32 R28, RZ, RZ, R2 ;  /* 0x000000ffff1c7224 */ /* 0x000fe400078e0002 */
[----:B------:R-:W-:-:S07]  /*61900*/  IMAD.MOV.U32 R29, RZ, RZ, R0 ;  /* 0x000000ffff1d7224 */ /* 0x000fce00078e0000 */
[----:B---3--:R-:W-:Y:S01]  /*61910*/  HMMA.1688.F32.TF32 R28, R4, R28, R24 ;  /* 0x0000001c041c723c */ /* 0x008fe20000081018 */
[----:B------:R-:W-:Y:S02]  /*61920*/  IMAD.MOV.U32 R180, RZ, RZ, R231 ;  /* 0x000000ffffb47224 */ /* 0x000fe400078e00e7 */
[----:B------:R-:W-:-:S07]  /*61930*/  IMAD.MOV.U32 R181, RZ, RZ, R3 ;  /* 0x000000ffffb57224 */ /* 0x000fce00078e0003 */
[C---:B------:R-:W-:Y:S09]  /*61940*/  HMMA.1688.F32.TF32 R24, R4.reuse, R180, R136 ;  /* 0x000000b40418723c */ /* 0x040ff20000081088 */
[----:B------:R-:W-:Y:S04]  /*61950*/  STL.64 [R1+0xa40], R28 ;  /* 0x000a401c01007387 */ /* 0x000fe80000100a00 */
[----:B------:R1:W-:Y:S02]  /*61960*/  STL.64 [R1+0xa48], R30 ;  /* 0x000a481e01007387 */ /* 0x0003e40000100a00 */
[C---:B-1----:R-:W-:Y:S04]  /*61970*/  HMMA.1688.F32.TF32 R28, R4.reuse, R232, R80 ;  /* 0x000000e8041c723c */ /* 0x042fe80000081050 */
[----:B------:R-:W-:Y:S04]  /*61980*/  STL.64 [R1+0xa30], R24 ;  /* 0x000a301801007387 */ /* 0x000fe80000100a00 */
[----:B------:R1:W-:Y:S02]  /*61990*/  STL.64 [R1+0xa38], R26 ;  /* 0x000a381a01007387 */ /* 0x0003e40000100a00 */
[C---:B-1----:R-:W-:Y:S08]  /*619a0*/  HMMA.1688.F32.TF32 R24, R4.reuse, R236, R68 ;  /* 0x000000ec0418723c */ /* 0x042ff00000081044 */
[----:B--2---:R-:W-:-:S15]  /*619b0*/  HMMA.1688.F32.TF32 R84, R4, R248, R84 ;  /* 0x000000f80454723c */ /* 0x004fde0000081054 */
[----:B------:R-:W-:-:S04]  /*619c0*/  NOP ;  /* 0x0000000000007918 */ /* 0x000fc80000000000 */
[----:B------:R-:W-:Y:S04]  /*619d0*/  STL.64 [R1+0xa20], R84 ;  /* 0x000a205401007387 */ /* 0x000fe80000100a00 */
[----:B------:R-:W-:Y:S04]  /*619e0*/  STL.64 [R1+0xa28], R86 ;  /* 0x000a285601007387 */ /* 0x000fe80000100a00 */
[----:B------:R-:W-:Y:S04]  /*619f0*/  STL.64 [R1+0xa10], R28 ;  /* 0x000a101c01007387 */ /* 0x000fe80000100a00 */
[----:B------:R1:W-:Y:S02]  /*61a00*/  STL.64 [R1+0xa18], R30 ;  /* 0x000a181e01007387 */ /* 0x0003e40000100a00 */
[C---:B-1----:R-:W-:Y:S02]  /*61a10*/  HMMA.1688.F32.TF32 R28, R4.reuse, R244, R60 ;  /* 0x000000f4041c723c */ /* 0x042fe4000008103c */
[----:B------:R-:W-:Y:S04]  /*61a20*/  STL.64 [R1+0xa00], R24 ;  /* 0x000a001801007387 */ /* 0x000fe80000100a00 */
[----:B------:R1:W-:Y:S04]  /*61a30*/  STL.64 [R1+0xa08], R26 ;  /* 0x000a081a01007387 */ /* 0x0003e80000100a00 */
[----:B------:R2:W-:Y:S01]  /*61a40*/  STL.64 [R1+0x6fe8], R244 ;  /* 0x006fe8f401007387 */ /* 0x0005e20000100a00 */
[----:B-1----:R-:W-:Y:S08]  /*61a50*/  HMMA.1688.F32.TF32 R24, R4, R8, R16 ;  /* 0x000000080418723c */ /* 0x002ff00000081010 */
[----:B------:R1:W-:Y:S04]  /*61a60*/  STL.64 [R1+0x9f0], R28 ;  /* 0x0009f01c01007387 */ /* 0x0003e80000100a00 */
[----:B------:R3:W-:Y:S04]  /*61a70*/  STL.64 [R1+0x9f8], R30 ;  /* 0x0009f81e01007387 */ /* 0x0007e80000100a00 */
[----:B------:R-:W4:Y:S04]  /*61a80*/  LDL.LU.64 R16, [R1+0x31f0] ;  /* 0x0031f00001107983 */ /* 0x000f280000300a00 */
[----:B------:R-:W4:Y:S01]  /*61a90*/  LDL.LU.64 R18, [R1+0x31f8] ;  /* 0x0031f80001127983 */ /* 0x000f220000300a00 */
[----:B------:R-:W-:-:S02]  /*61aa0*/  IMAD.MOV.U32 R2, RZ, RZ, R236 ;  /* 0x000000ffff027224 */ /* 0x000fc400078e00ec */
[----:B------:R-:W-:Y:S01]  /*61ab0*/  IMAD.MOV.U32 R0, RZ, RZ, R237 ;  /* 0x000000ffff007224 */ /* 0x000fe200078e00ed */
[----:B------:R1:W-:Y:S04]  /*61ac0*/  STL.64 [R1+0x9e0], R24 ;  /* 0x0009e01801007387 */ /* 0x0003e80000100a00 */
[----:B------:R1:W-:Y:S04]  /*61ad0*/  STL.64 [R1+0x9e8], R26 ;  /* 0x0009e81a01007387 */ /* 0x0003e80000100a00 */
[----:B------:R-:W4:Y:S04]  /*61ae0*/  LDL.LU.64 R236, [R1+0x3250] ;  /* 0x0032500001ec7983 */ /* 0x000f280000300a00 */
[----:B------:R-:W4:Y:S04]  /*61af0*/  LDL.LU.64 R238, [R1+0x3258] ;  /* 0x0032580001ee7983 */ /* 0x000f280000300a00 */
[----:B------:R-:W4:Y:S04]  /*61b00*/  LDL.LU.64 R232, [R1+0x2120] ;  /* 0x0021200001e87983 */ /* 0x000f280000300a00 */
[----:B------:R-:W4:Y:S04]  /*61b10*/  LDL.LU.64 R234, [R1+0x2128] ;  /* 0x0021280001ea7983 */ /* 0x000f280000300a00 */
        /* <DEDUP_REMOVED lines=14> */
[----:B-1----:R-:W2:Y:S04]  /*61c00*/  LDL.LU.64 R28, [R1+0x8d0] ;  /* 0x0008d000011c7983 */ /* 0x002ea80000300a00 */
[----:B---3--:R-:W3:Y:S04]  /*61c10*/  LDL.LU.64 R30, [R1+0x8d8] ;  /* 0x0008d800011e7983 */ /* 0x008ee80000300a00 */
[----:B------:R-:W2:Y:S04]  /*61c20*/  LDL.LU.64 R24, [R1+0x8c0] ;  /* 0x0008c00001187983 */ /* 0x000ea80000300a00 */
[----:B------:R-:W2:Y:S04]  /*61c30*/  LDL.LU.64 R26, [R1+0x8c8] ;  /* 0x0008c800011a7983 */ /* 0x000ea80000300a00 */
        /* <DEDUP_REMOVED lines=10> */
[----:B--2---:R-:W-:Y:S02]  /*61ce0*/  HMMA.1688.F32.TF32 R4, R4, R16, R236 ;  /* 0x000000100404723c */ /* 0x004fe400000810ec */
[----:B------:R-:W2:Y:S04]  /*61cf0*/  LDL.LU.64 R238, [R1+0x7098] ;  /* 0x0070980001ee7983 */ /* 0x000ea80000300a00 */
[----:B------:R-:W2:-:S13]  /*61d00*/  LDL.LU.64 R236, [R1+0x7090] ;  /* 0x0070900001ec7983 */ /* 0x000e9a0000300a00 */
[----:B------:R1:W-:Y:S04]  /*61d10*/  STL.64 [R1+0x2b0], R4 ;  /* 0x0002b00401007387 */ /* 0x0003e80000100a00 */
[----:B------:R3:W-:Y:S04]  /*61d20*/  STL.64 [R1+0x2b8], R6 ;  /* 0x0002b80601007387 */ /* 0x0007e80000100a00 */
[----:B-1----:R-:W4:Y:S04]  /*61d30*/  LDL.LU.64 R4, [R1+0x2110] ;  /* 0x0021100001047983 */ /* 0x002f280000300a00 */
[----:B---3--:R-:W4:Y:S01]  /*61d40*/  LDL.LU.64 R6, [R1+0x2118] ;  /* 0x0021180001067983 */ /* 0x008f220000300a00 */
[----:B--2---:R-:W-:-:S15]  /*61d50*/  HMMA.1688.F32.TF32 R232, R240, R236, R232 ;  /* 0x000000ecf0e8723c */ /* 0x004fde00000810e8 */
[----:B------:R-:W-:-:S04]  /*61d60*/  NOP ;  /* 0x0000000000007918 */ /* 0x000fc80000000000 */
[----:B------:R-:W-:Y:S04]  /*61d70*/  STL.64 [R1+0x2a0], R232 ;  /* 0x0002a0e801007387 */ /* 0x000fe80000100a00 */
[----:B------:R1:W-:Y:S04]  /*61d80*/  STL.64 [R1+0x2a8], R234 ;  /* 0x0002a8ea01007387 */ /* 0x0003e80000100a00 */
[----:B-1----:R-:W2:Y:S04]  /*61d90*/  LDL.LU.64 R234, [R1+0x7088] ;  /* 0x0070880001ea7983 */ /* 0x002ea80000300a00 */
[----:B------:R-:W4:Y:S01]  /*61da0*/  LDL.LU.64 R232, [R1+0x7080] ;  /* 0x0070800001e87983 */ /* 0x000f220000300a00 */
[C---:B------:R-:W-:Y:S08]  /*61db0*/  HMMA.1688.F32.TF32 R244, R240.reuse, R224, R244 ;  /* 0x000000e0f0f4723c */ /* 0x040ff000000810f4 */
[C---:B------:R-:W-:Y:S08]  /*61dc0*/  HMMA.1688.F32.TF32 R84, R240.reuse, R212, R84 ;  /* 0x000000d4f054723c */ /* 0x040ff00000081054 */
[C---:B------:R-:W-:Y:S08]  /*61dd0*/  HMMA.1688.F32.TF32 R60, R240.reuse, R200, R60 ;  /* 0x000000c8f03c723c */ /* 0x040ff0000008103c */
[C---:B------:R-:W-:Y:S08]  /*61de0*/  HMMA.1688.F32.TF32 R28, R240.reuse, R196, R28 ;  /* 0x000000c4f01c723c */ /* 0x040ff0000008101c */
[----:B----4-:R-:W-:-:S15]  /*61df0*/  HMMA.1688.F32.TF32 R4, R240, R232, R4 ;  /* 0x000000e8f004723c */ /* 0x010fde0000081004 */
[----:B------:R-:W-:-:S04]  /*61e00*/  NOP ;  /* 0x0000000000007918 */ /* 0x000fc80000000000 */
[----:B------:R-:W-:Y:S04]  /*61e10*/  STL.64 [R1+0x290], R4 ;  /* 0x0002900401007387 */ /* 0x000fe80000100a00 */
[----:B------:R1:W-:Y:S02]  /*61e20*/  STL.64 [R1+0x298], R6 ;  /* 0x0002980601007387 */ /* 0x0003e40000100a00 */
[C---:B-1----:R-:W-:Y:S08]  /*61e30*/  HMMA.1688.F32.TF32 R4, R240.reuse, R228, R8 ;  /* 0x000000e4f004723c */ /* 0x042ff00000081008 */
[C---:B------:R-:W-:Y:S11]  /*61e40*/  HMMA.1688.F32.TF32 R8, R240.reuse, R220, R180 ;  /* 0x000000dcf008723c */ /* 0x040ff600000810b4 */
        /* <DEDUP_REMOVED lines=8> */
[----:B------:R1:W-:Y:S04]  /*61ed0*/  STL.64 [R1+0x250], R4 ;  /* 0x0002500401007387 */ /* 0x0003e80000100a00 */
[----:B------:R3:W-:Y:S04]  /*61ee0*/  STL.64 [R1+0x258], R6 ;  /* 0x0002580601007387 */ /* 0x0007e80000100a00 */
[----:B-1----:R-:W4:Y:S04]  /*61ef0*/  LDL.LU.64 R4, [R1+0x8b0] ;  /* 0x0008b00001047983 */ /* 0x002f280000300a00 */
[----:B------:R-:W-:Y:S04]  /*61f00*/  STL.64 [R1+0x240], R84 ;  /* 0x0002405401007387 */ /* 0x000fe80000100a00 */
[----:B------:R-:W-:Y:S04]  /*61f10*/  STL.64 [R1+0x248], R86 ;  /* 0x0002485601007387 */ /* 0x000fe80000100a00 */
[----:B---3--:R-:W4:Y:S04]  /*61f20*/  LDL.LU.64 R6, [R1+0x8b8] ;  /* 0x0008b80001067983 */ /* 0x008f280000300a00 */
[----:B------:R-:W-:Y:S04]  /*61f30*/  STL.64 [R1+0x230], R8 ;  /* 0x0002300801007387 */ /* 0x000fe80000100a00 */
[----:B------:R1:W-:Y:S02]  /*61f40*/  STL.64 [R1+0x238], R10 ;  /* 0x0002380a01007387 */ /* 0x0003e40000100a00 */
[----:B-1----:R-:W-:-:S15]  /*61f50*/  HMMA.1688.F32.TF32 R8, R240, R204, R68 ;  /* 0x000000ccf008723c */ /* 0x002fde0000081044 */
[----:B------:R-:W-:-:S04]  /*61f60*/  NOP ;  /* 0x0000000000007918 */ /* 0x000fc80000000000 */
[----:B------:R-:W-:Y:S04]  /*61f70*/  STL.64 [R1+0x220], R8 ;  /* 0x0002200801007387 */ /* 0x000fe80000100a00 */
[----:B------:R1:W-:Y:S04]  /*61f80*/  STL.64 [R1+0x228], R10 ;  /* 0x0002280a01007387 */ /* 0x0003e80000100a00 */
[----:B------:R3:W-:Y:S04]  /*61f90*/  STL.64 [R1+0x210], R60 ;  /* 0x0002103c01007387 */ /* 0x0007e80000100a00 */
[----:B------:R1:W-:Y:S04]  /*61fa0*/  STL.64 [R1+0x218], R62 ;  /* 0x0002183e01007387 */ /* 0x0003e80000100a00 */
[----:B------:R-:W2:Y:S04]  /*61fb0*/  LDL.LU.64 R180, [R1+0x8a0] ;  /* 0x0008a00001b47983 */ /* 0x000ea80000300a00 */
[----:B------:R3:W-:Y:S04]  /*61fc0*/  STL.64 [R1+0x200], R28 ;  /* 0x0002001c01007387 */ /* 0x0007e80000100a00 */
[----:B------:R3:W-:Y:S04]  /*61fd0*/  STL.64 [R1+0x208], R30 ;  /* 0x0002081e01007387 */ /* 0x0007e80000100a00 */
[----:B------:R-:W2:Y:S01]  /*61fe0*/  LDL.LU.64 R182, [R1+0x8a8] ;  /* 0x0008a80001b67983 */ /* 0x000ea20000300a00 */
        /* <DEDUP_REMOVED lines=14> */
[----:B---3--:R-:W3:Y:S04]  /*620d0*/  LDL.LU.64 R60, [R1+0x840] ;  /* 0x00084000013c7983 */ /* 0x008ee80000300a00 */
        /* <DEDUP_REMOVED lines=9> */
[----:B-1----:R-:W3:Y:S04]  /*62170*/  LDL.LU.64 R8, [R1+0x810] ;  /* 0x0008100001087983 */ /* 0x002ee80000300a00 */
[----:B------:R-:W3:Y:S04]  /*62180*/  LDL.LU.64 R10, [R1+0x818] ;  /* 0x00081800010a7983 */ /* 0x000ee80000300a00 */
[----:B----4-:R-:W4:Y:S04]  /*62190*/  LDL.LU.64 R4, [R1+0x800] ;  /* 0x0008000001047983 */ /* 0x010f280000300a00 */
        /* <DEDUP_REMOVED lines=12> */
[C---:B------:R-:W-:Y:S08]  /*62260*/  HMMA.1688.F32.TF32 R28, R240.reuse, R156, R28 ;  /* 0x0000009cf01c723c */ /* 0x040ff0000008101c */
[C---:B------:R-:W-:Y:S08]  /*62270*/  HMMA.1688.F32.TF32 R24, R240.reuse, R152, R24 ;  /* 0x00000098f018723c */ /* 0x040ff00000081018 */
[C---:B------:R-:W-:Y:S08]  /*62280*/  HMMA.1688.F32.TF32 R8, R240.reuse, R148, R8 ;  /* 0x00000094f008723c */ /* 0x040ff00000081008 */
[----:B--2---:R-:W-:-:S15]  /*62290*/  HMMA.1688.F32.TF32 R244, R240, R180, R244 ;  /* 0x000000b4f0f4723c */ /* 0x004fde00000810f4 */
[----:B------:R-:W-:-:S04]  /*622a0*/  NOP ;  /* 0x0000000000007918 */ /* 0x000fc80000000000 */
        /* <DEDUP_REMOVED lines=9> */
[----:B------:R3:W-:Y:S04]  /*62340*/  STL.64 [R1+0x6fd8], R164 ;  /* 0x006fd8a401007387 */ /* 0x0007e80000100a00 */
        /* <DEDUP_REMOVED lines=15> */
[----:B--2---:R-:W2:Y:S01]  /*62440*/  LDL.LU.64 R138, [R1+0x7f8] ;  /* 0x0007f800018a7983 */ /* 0x004ea20000300a00 */
[----:B----4-:R-:W-:-:S15]  /*62450*/  HMMA.1688.F32.TF32 R4, R240, R144, R4 ;  /* 0x00000090f004723c */ /* 0x010fde0000081004 */
[----:B------:R-:W-:-:S04]  /*62460*/  NOP ;  /* 0x0000000000007918 */ /* 0x000fc80000000000 */
[----:B------:R1:W-:Y:S04]  /*62470*/  STL.64 [R1+0x130], R4 ;  /* 0x0001300401007387 */ /* 0x0003e80000100a00 */
[----:B------:R4:W-:Y:S04]  /*62480*/  STL.64 [R1+0x138], R6 ;  /* 0x0001380601007387 */ /* 0x0009e80000100a00 */
[----:B------:R-:W2:Y:S04]  /*62490*/  LDL.LU.64 R244, [R1+0x2340] ;  /* 0x0023400001f47983 */ /* 0x000ea80000300a00 */
[----:B------:R-:W2:Y:S04]  /*624a0*/  LDL.LU.64 R246, [R1+0x2348] ;  /* 0x0023480001f67983 */ /* 0x000ea80000300a00 */
        /* <DEDUP_REMOVED lines=14> */
[----:B------:R-:W3:Y:S04]  /*62590*/  LDL.LU.64 R60, [R1+0x2670] ;  /* 0x00267000013c7983 */ /* 0x000ee80000300a00 */
[----:B------:R-:W3:Y:S04]  /*625a0*/  LDL.LU.64 R62, [R1+0x2678] ;  /* 0x00267800013e7983 */ /* 0x000ee80000300a00 */
        /* <DEDUP_REMOVED lines=14> */
[C---:B------:R-:W-:Y:S08]  /*62690*/  HMMA.1688.F32.TF32 R24, R240.reuse, R96, R24 ;  /* 0x00000060f018723c */ /* 0x040ff00000081018 */
[----:B--2---:R-:W-:-:S15]  /*626a0*/  HMMA.1688.F32.TF32 R244, R240, R136, R244 ;  /* 0x00000088f0f4723c */ /* 0x004fde00000810f4 */
[----:B------:R-:W-:-:S04]  /*626b0*/  NOP ;  /* 0x0000000000007918 */ /* 0x000fc80000000000 */
        /* <DEDUP_REMOVED lines=27> */
[----:B-1----:R-:W4:Y:S04]  /*62870*/  LDL.LU.64 R84, [R1+0x27b0] ;  /* 0x0027b00001547983 */ /* 0x002f280000300a00 */
[----:B------:R1:W-:Y:S04]  /*62880*/  STL.64 [R1+0x9a0], R24 ;  /* 0x0009a01801007387 */ /* 0x0003e80000100a00 */
[----:B------:R1:W-:Y:S04]  /*62890*/  STL.64 [R1+0x9a8], R26 ;  /* 0x0009a81a01007387 */ /* 0x0003e80000100a00 */
[----:B--2---:R-:W2:Y:S01]  /*628a0*/  LDL.LU.64 R86, [R1+0x27b8] ;  /* 0x0027b80001567983 */ /* 0x004ea20000300a00 */
[C---:B------:R-:W-:Y:S03]  /*628b0*/  HMMA.1688.F32.TF32 R8, R240.reuse, R92, R8 ;  /* 0x0000005cf008723c */ /* 0x040fe60000081008 */
[----:B------:R-:W-:Y:S04]  /*628c0*/  LDS R5, [R226+UR7+0x20180] ;  /* 0x02018007e2057984 */ /* 0x000fe80008000800 */
[----:B------:R-:W-:Y:S04]  /*628d0*/  LDS R7, [R226+UR7+0x20980] ;  /* 0x02098007e2077984 */ /* 0x000fe80008000800 */
[----:B------:R-:W-:Y:S04]  /*628e0*/  LDS R4, [R230+UR7+0x20180] ;  /* 0x02018007e6047984 */ /* 0x000fe80008000800 */
[----:B------:R-:W2:Y:S04]  /*628f0*/  LDS R6, [R230+UR7+0x20980] ;  /* 0x02098007e6067984 */ /* 0x000ea80008000800 */
[----:B------:R1:W-:Y:S04]  /*62900*/  STL.64 [R1+0x990], R8 ;  /* 0x0009900801007387 */ /* 0x0003e80000100a00 */
[----:B------:R1:W-:Y:S04]  /*62910*/  STL.64 [R1+0x998], R10 ;  /* 0x0009980a01007387 */ /* 0x0003e80000100a00 */
[----:B---3--:R-:W3:Y:S04]  /*62920*/  LDL.LU.64 R80, [R1+0x27a0] ;  /* 0x0027a00001507983 */ /* 0x008ee80000300a00 */
[----:B----4-:R-:W3:Y:S04]  /*62930*/  LDL.LU.64 R82, [R1+0x27a8] ;  /* 0x0027a80001527983 */ /* 0x010ee80000300a00 */
[----:B------:R-:W4:Y:S04]  /*62940*/  LDL.LU.64 R160, [R1+0x2790] ;  /* 0x0027900001a07983 */ /* 0x000f280000300a00 */
[----:B------:R-:W4:Y:S04]  /*62950*/  LDL.LU.64 R162, [R1+0x2798] ;  /* 0x0027980001a27983 */ /* 0x000f280000300a00 */
        /* <DEDUP_REMOVED lines=27> */
[----:B------:R-:W4:Y:S01]  /*62b10*/  LDL.LU.64 R80, [R1+0x7040] ;  /* 0x0070400001507983 */ /* 0x000f220000300a00 */
[C---:B------:R-:W-:Y:S08]  /*62b20*/  HMMA.1688.F32.TF32 R68, R240.reuse, R72, R68 ;  /* 0x00000048f044723c */ /* 0x040ff00000081044 */
[----:B----4-:R-:W-:-:S15]  /*62b30*/  HMMA.1688.F32.TF32 R160, R240, R80, R160 ;  /* 0x00000050f0a0723c */ /* 0x010fde00000810a0 */
[----:B------:R-:W-:-:S04]  /*62b40*/  NOP ;  /* 0x0000000000007918 */ /* 0x000fc80000000000 */
[----:B------:R-:W-:Y:S04]  /*62b50*/  STL.64 [R1+0x960], R160 ;  /* 0x000960a001007387 */ /* 0x000fe80000100a00 */
[----:B------:R1:W-:Y:S02]  /*62b60*/  STL.64 [R1+0x968], R162 ;  /* 0x000968a201007387 */ /* 0x0003e40000100a00 */
[----:B-1----:R-:W-:Y:S02]  /*62b70*/  HMMA.1688.F32.TF32 R160, R240, R76, R24 ;  /* 0x0000004cf0a0723c */ /* 0x002fe40000081018 */
[----:B------:R-:W4:Y:S04]  /*62b80*/  LDL.LU.64 R24, [R1+0x2680] ;  /* 0x0026800001187983 */ /* 0x000f280000300a00 */
[----:B------:R-:W4:-:S13]  /*62b90*/  LDL.LU.64 R26, [R1+0x2688] ;  /* 0x00268800011a7983 */ /* 0x000f1a0000300a00 */
[----:B------:R1:W-:Y:S04]  /*62ba0*/  STL.64 [R1+0x950], R160 ;  /* 0x000950a001007387 */ /* 0x0003e80000100a00 */
[----:B------:R-:W-:Y:S04]  /*62bb0*/  STL.64 [R1+0x958], R162 ;  /* 0x000958a201007387 */ /* 0x000fe80000100a00 */
[----:B-1----:R-:W2:Y:S04]  /*62bc0*/  LDL.LU.64 R160, [R1+0x90] ;  /* 0x0000900001a07983 */ /* 0x002ea80000300a00 */
[----:B------:R-:W-:Y:S04]  /*62bd0*/  STL.64 [R1+0x940], R68 ;  /* 0x0009404401007387 */ /* 0x000fe80000100a00 */
[----:B------:R1:W-:Y:S04]  /*62be0*/  STL.64 [R1+0x948], R70 ;  /* 0x0009484601007387 */ /* 0x0003e80000100a00 */
[----:B-1----:R-:W2:Y:S04]  /*62bf0*/  LDL.LU.64 R70, [R1+0x7038] ;  /* 0x0070380001467983 */ /* 0x002ea80000300a00 */
[----:B------:R-:W2:Y:S01]  /*62c00*/  LDL.LU.64 R68, [R1+0x7030] ;  /* 0x0070300001447983 */ /* 0x000ea20000300a00 */
[C---:B------:R-:W-:Y:S08]  /*62c10*/  HMMA.1688.F32.TF32 R60, R240.reuse, R64, R60 ;  /* 0x00000040f03c723c */ /* 0x040ff0000008103c */
[----:B--2---:R-:W-:-:S15]  /*62c20*/  HMMA.1688.F32.TF32 R164, R240, R68, R164 ;  /* 0x00000044f0a4723c */ /* 0x004fde00000810a4 */
[----:B------:R-:W-:-:S04]  /*62c30*/  NOP ;  /* 0x0000000000007918 */ /* 0x000fc80000000000 */
[----:B------:R1:W-:Y:S04]  /*62c40*/  STL.64 [R1+0x930], R164 ;  /* 0x000930a401007387 */ /* 0x0003e80000100a00 */
[----:B------:R-:W-:Y:S04]  /*62c50*/  STL.64 [R1+0x938], R166 ;  /* 0x000938a601007387 */ /* 0x000fe80000100a00 */
[----:B-1----:R-:W2:Y:S04]  /*62c60*/  LDL.LU.64 R164, [R1+0x80] ;  /* 0x0000800001a47983 */ /* 0x002ea80000300a00 */
[----:B------:R-:W-:Y:S04]  /*62c70*/  STL.64 [R1+0x920], R60 ;  /* 0x0009203c01007387 */ /* 0x000fe80000100a00 */
[----:B------:R1:W-:Y:S04]  /*62c80*/  STL.64 [R1+0x928], R62 ;  /* 0x0009283e01007387 */ /* 0x0003e80000100a00 */
[----:B-1----:R-:W2:Y:S04]  /*62c90*/  LDL.LU.64 R62, [R1+0x7028] ;  /* 0x00702800013e7983 */ /* 0x002ea80000300a00 */
[----:B------:R-:W2:Y:S01]  /*62ca0*/  LDL.LU.64 R60, [R1+0x7020] ;  /* 0x00702000013c7983 */ /* 0x000ea20000300a00 */
[C---:B------:R-:W-:Y:S03]  /*62cb0*/  HMMA.1688.F32.TF32 R156, R240.reuse, R56, R156 ;  /* 0x00000038f09c723c */ /* 0x040fe6000008109c */
[----:B------:R-:W-:Y:S05]  /*62cc0*/  STL.64 [R1+0x6fb0], R58 ;  /* 0x006fb03a01007387 */ /* 0x000fea0000100a00 */
[C---:B----4-:R-:W-:Y:S08]  /*62cd0*/  HMMA.1688.F32.TF32 R24, R240.reuse, R44, R24 ;  /* 0x0000002cf018723c */ /* 0x050ff00000081018 */
[----:B--2---:R-:W-:-:S15]  /*62ce0*/  HMMA.1688.F32.TF32 R244, R240, R60, R244 ;  /* 0x0000003cf0f4723c */ /* 0x004fde00000810f4 */
[----:B------:R-:W-:-:S04]  /*62cf0*/  NOP ;  /* 0x0000000000007918 */ /* 0x000fc80000000000 */
[----:B------:R-:W-:Y:S04]  /*62d00*/  STL.64 [R1+0x910], R244 ;  /* 0x000910f401007387 */ /* 0x000fe80000100a00 */
[----:B------:R-:W-:Y:S04]  /*62d10*/  STL.64 [R1+0x918], R246 ;  /* 0x000918f601007387 */ /* 0x000fe80000100a00 */
[----:B------:R1:W-:Y:S02]  /*62d20*/  STL.64 [R1+0x6fa8], R56 ;  /* 0x006fa83801007387 */ /* 0x0003e40000100a00 */
[C---:B-1----:R-:W-:Y:S08]  /*62d30*/  HMMA.1688.F32.TF32 R56, R240.reuse, R52, R28 ;  /* 0x00000034f038723c */ /* 0x042ff0000008101c */
[C---:B------:R-:W-:Y:S01]  /*62d40*/  HMMA.1688.F32.TF32 R28, R240.reuse, R48, R8 ;  /* 0x00000030f01c723c */ /* 0x040fe20000081008 */
[----:B------:R1:W-:Y:S04]  /*62d50*/  STL.64 [R1+0x900], R156 ;  /* 0x0009009c01007387 */ /* 0x0003e80000100a00 */
[----:B------:R-:W-:Y:S04]  /*62d60*/  STL.64 [R1+0x908], R158 ;  /* 0x0009089e01007387 */ /* 0x000fe80000100a00 */
[----:B------:R-:W2:Y:S04]  /*62d70*/  LDL.LU.64 R8, [R1+0x2620] ;  /* 0x0026200001087983 */ /* 0x000ea80000300a00 */
[----:B------:R-:W-:Y:S04]  /*62d80*/  STL.64 [R1+0x8f0], R56 ;  /* 0x0008f03801007387 */ /* 0x000fe80000100a00 */
[----:B------:R-:W-:Y:S04]  /*62d90*/  STL.64 [R1+0x8f8], R58 ;  /* 0x0008f83a01007387 */ /* 0x000fe80000100a00 */
[----:B------:R-:W2:Y:S04]  /*62da0*/  LDL.LU.64 R10, [R1+0x2628] ;  /* 0x00262800010a7983 */ /* 0x000ea80000300a00 */
[----:B------:R4:W-:Y:S04]  /*62db0*/  STL.64 [R1+0x8e0], R28 ;  /* 0x0008e01c01007387 */ /* 0x0009e80000100a00 */
[----:B------:R3:W-:Y:S04]  /*62dc0*/  STL.64 [R1+0x8e8], R30 ;  /* 0x0008e81e01007387 */ /* 0x0007e80000100a00 */
[----:B-1----:R-:W2:Y:S04]  /*62dd0*/  LDL.LU.64 R156, [R1+0x60] ;  /* 0x00006000019c7983 */ /* 0x002ea80000300a00 */
[----:B------:R-:W-:Y:S04]  /*62de0*/  STL.64 [R1+0x6f98], R50 ;  /* 0x006f983201007387 */ /* 0x000fe80000100a00 */
[----:B------:R-:W-:Y:S04]  /*62df0*/  STL.64 [R1+0x6f90], R48 ;  /* 0x006f903001007387 */ /* 0x000fe80000100a00 */
[----:B------:R-:W2:Y:S04]  /*62e00*/  LDL.LU.64 R244, [R1+0x2610] ;  /* 0x0026100001f47983 */ /* 0x000ea80000300a00 */
[----:B------:R-:W2:Y:S04]  /*62e10*/  LDL.LU.64 R246, [R1+0x2618] ;  /* 0x0026180001f67983 */ /* 0x000ea80000300a00 */
[----:B------:R1:W-:Y:S04]  /*62e20*/  STL.64 [R1+0x8d0], R24 ;  /* 0x0008d01801007387 */ /* 0x0003e80000100a00 */
[----:B------:R1:W-:Y:S04]  /*62e30*/  STL.64 [R1+0x8d8], R26 ;  /* 0x0008d81a01007387 */ /* 0x0003e80000100a00 */
[----:B----4-:R-:W4:Y:S04]  /*62e40*/  LDL.LU.64 R28, [R1+0x2600] ;  /* 0x00260000011c7983 */ /* 0x010f280000300a00 */
[----:B---3--:R-:W4:Y:S04]  /*62e50*/  LDL.LU.64 R30, [R1+0x2608] ;  /* 0x00260800011e7983 */ /* 0x008f280000300a00 */
[----:B-1----:R-:W3:Y:S04]  /*62e60*/  LDL.LU.64 R24, [R1+0x25f0] ;  /* 0x0025f00001187983 */ /* 0x002ee80000300a00 */
[----:B------:R-:W3:Y:S04]  /*62e70*/  LDL.LU.64 R26, [R1+0x25f8] ;  /* 0x0025f800011a7983 */ /* 0x000ee80000300a00 */
[----:B------:R-:W3:Y:S04]  /*62e80*/  LDL.LU.64 R56, [R1+0x25c0] ;  /* 0x0025c00001387983 */ /* 0x000ee80000300a00 */
[----:B------:R-:W3:Y:S04]  /*62e90*/  LDL.LU.64 R58, [R1+0x25c8] ;  /* 0x0025c800013a7983 */ /* 0x000ee80000300a00 */
[----:B------:R-:W-:Y:S04]  /*62ea0*/  STL.64 [R1+0x6f88], R46 ;  /* 0x006f882e01007387 */ /* 0x000fe80000100a00 */
[----:B------:R1:W-:Y:S04]  /*62eb0*/  STL.64 [R1+0x6f80], R44 ;  /* 0x006f802c01007387 */ /* 0x0003e80000100a00 */
[----:B-1----:R-:W3:Y:S04]  /*62ec0*/  LDL.LU.64 R44, [R1+0x25d0] ;  /* 0x0025d000012c7983 */ /* 0x002ee80000300a00 */
[----:B------:R-:W3:Y:S04]  /*62ed0*/  LDL.LU.64 R46, [R1+0x25d8] ;  /* 0x0025d800012e7983 */ /* 0x000ee80000300a00 */
[----:B------:R-:W3:Y:S04]  /*62ee0*/  LDL.LU.64 R48, [R1+0x25b0] ;  /* 0x0025b00001307983 */ /* 0x000ee80000300a00 */
[----:B------:R-:W3:Y:S01]  /*62ef0*/  LDL.LU.64 R50, [R1+0x25b8] ;  /* 0x0025b80001327983 */ /* 0x000ee20000300a00 */
[C---:B--2---:R-:W-:Y:S08]  /*62f00*/  HMMA.1688.F32.TF32 R8, R240.reuse, R40, R8 ;  /* 0x00000028f008723c */ /* 0x044ff00000081008 */
[C---:B------:R-:W-:Y:S11]  /*62f10*/  HMMA.1688.F32.TF32 R244, R240.reuse, R36, R244 ;  /* 0x00000024f0f4723c */ /* 0x040ff600000810f4 */
[----:B------:R1:W-:Y:S04]  /*62f20*/  STL.64 [R1+0x8c0], R8 ;  /* 0x0008c00801007387 */ /* 0x0003e80000100a00 */
[----:B------:R2:W-:Y:S04]  /*62f30*/  STL.64 [R1+0x8c8], R10 ;  /* 0x0008c80a01007387 */ /* 0x0005e80000100a00 */
[----:B-1----:R-:W3:Y:S01]  /*62f40*/  LDL.LU.64 R8, [R1+0x25a0] ;  /* 0x0025a00001087983 */ /* 0x002ee20000300a00 */
[C---:B----4-:R-:W-:Y:S03]  /*62f50*/  HMMA.1688.F32.TF32 R28, R240.reuse, R32, R28 ;  /* 0x00000020f01c723c */ /* 0x050fe6000008101c */
[----:B--2---:R-:W2:Y:S04]  /*62f60*/  LDL.LU.64 R10, [R1+0x25a8] ;  /* 0x0025a800010a7983 */ /* 0x004ea80000300a00 */
[----:B------:R-:W-:Y:S04]  /*62f70*/  STL.64 [R1+0x6f78], R42 ;  /* 0x006f782a01007387 */ /* 0x000fe80000100a00 */
[----:B------:R1:W-:Y:S04]  /*62f80*/  STL.64 [R1+0x6f70], R40 ;  /* 0x006f702801007387 */ /* 0x0003e80000100a00 */
[----:B-1----:R-:W4:Y:S04]  /*62f90*/  LDL.LU.64 R40, [R1+0x25e0] ;  /* 0x0025e00001287983 */ /* 0x002f280000300a00 */
[----:B------:R-:W4:Y:S04]  /*62fa0*/  LDL.LU.64 R42, [R1+0x25e8] ;  /* 0x0025e800012a7983 */ /* 0x000f280000300a00 */
[----:B------:R-:W-:Y:S04]  /*62fb0*/  STL.64 [R1+0x8b0], R244 ;  /* 0x0008b0f401007387 */ /* 0x000fe80000100a00 */
[----:B------:R-:W-:Y:S04]  /*62fc0*/  STL.64 [R1+0x8b8], R246 ;  /* 0x0008b8f601007387 */ /* 0x000fe80000100a00 */
        /* <DEDUP_REMOVED lines=12> */
[C---:B--2---:R-:W-:Y:S08]  /*63090*/  HMMA.1688.F32.TF32 R8, R240.reuse, R248, R8 ;  /* 0x000000f8f008723c */ /* 0x044ff00000081008 */
[----:B----4-:R-:W-:-:S15]  /*630a0*/  HMMA.1688.F32.TF32 R40, R240, R24, R40 ;  /* 0x00000018f028723c */ /* 0x010fde0000081028 */
[----:B------:R-:W-:-:S04]  /*630b0*/  NOP ;  /* 0x0000000000007918 */ /* 0x000fc80000000000 */
[----:B------:R-:W-:Y:S04]  /*630c0*/  STL.64 [R1+0x880], R40 ;  /* 0x0008802801007387 */ /* 0x000fe80000100a00 */
[----:B------:R1:W-:Y:S02]  /*630d0*/  STL.64 [R1+0x888], R42 ;  /* 0x0008882a01007387 */ /* 0x0003e40000100a00 */
[----:B-1----:R-:W-:Y:S02]  /*630e0*/  HMMA.1688.F32.TF32 R40, R240, R160, R56 ;  /* 0x000000a0f028723c */ /* 0x002fe40000081038 */
[----:B------:R-:W-:Y:S04]  /*630f0*/  STL.64 [R1+0x870], R44 ;  /* 0x0008702c01007387 */ /* 0x000fe80000100a00 */
[----:B------:R-:W-:-:S13]  /*63100*/  STL.64 [R1+0x878], R46 ;  /* 0x0008782e01007387 */ /* 0x000fda0000100a00 */
[----:B------:R1:W-:Y:S04]  /*63110*/  STL.64 [R1+0x860], R40 ;  /* 0x0008602801007387 */ /* 0x0003e80000100a00 */
[----:B------:R2:W-:Y:S04]  /*63120*/  STL.64 [R1+0x868], R42 ;  /* 0x0008682a01007387 */ /* 0x0005e80000100a00 */
[----:B-1----:R-:W4:Y:S04]  /*63130*/  LDL.LU.64 R40, [R1+0x2590] ;  /* 0x0025900001287983 */ /* 0x002f280000300a00 */
[----:B--2---:R-:W4:Y:S04]  /*63140*/  LDL.LU.64 R42, [R1+0x2598] ;  /* 0x00259800012a7983 */ /* 0x004f280000300a00 */
[----:B------:R-:W-:Y:S04]  /*63150*/  STL.64 [R1+0x850], R48 ;  /* 0x0008503001007387 */ /* 0x000fe80000100a00 */
[----:B------:R-:W-:Y:S04]  /*63160*/  STL.64 [R1+0x858], R50 ;  /* 0x0008583201007387 */ /* 0x000fe80000100a00 */
[----:B------:R1:W-:Y:S04]  /*63170*/  STL.64 [R1+0x840], R8 ;  /* 0x0008400801007387 */ /* 0x0003e80000100a00 */
[----:B------:R2:W-:Y:S04]  /*63180*/  STL.64 [R1+0x848], R10 ;  /* 0x0008480a01007387 */ /* 0x0005e80000100a00 */
[----:B-1----:R-:W3:Y:S04]  /*63190*/  LDL.LU.64 R8, [R1+0x2580] ;  /* 0x0025800001087983 */ /* 0x002ee80000300a00 */
[----:B--2---:R-:W3:Y:S01]  /*631a0*/  LDL.LU.64 R10, [R1+0x2588] ;  /* 0x00258800010a7983 */ /* 0x004ee20000300a00 */
[----:B------:R-:W-:-:S02]  /*631b0*/  IMAD.MOV.U32 R244, RZ, RZ, R2 ;  /* 0x000000fffff47224 */ /* 0x000fc400078e0002 */
[----:B------:R-:W-:Y:S02]  /*631c0*/  IMAD.MOV.U32 R245, RZ, RZ, R0 ;  /* 0x000000fffff57224 */ /* 0x000fe400078e0000 */
[----:B------:R-:W-:Y:S02]  /*631d0*/  IMAD.MOV.U32 R2, RZ, RZ, R248 ;  /* 0x000000ffff027224 */ /* 0x000fe400078e00f8 */
[----:B------:R-:W-:Y:S02]  /*631e0*/  IMAD.MOV.U32 R0, RZ, RZ, R249 ;  /* 0x000000ffff007224 */ /* 0x000fe400078e00f9 */
[----:B------:R-:W2:Y:S01]  /*631f0*/  LDL.LU.64 R248, [R1+0x2570] ;  /* 0x0025700001f87983 */ /* 0x000ea20000300a00 */
[----:B------:R-:W-:Y:S02]  /*63200*/  IMAD.MOV.U32 R226, RZ, RZ, R164 ;  /* 0x000000ffffe27224 */ /* 0x000fe400078e00a4 */
[----:B------:R-:W-:Y:S01]  /*63210*/  IMAD.MOV.U32 R231, RZ, RZ, R165 ;  /* 0x000000ffffe77224 */ /* 0x000fe200078e00a5 */
[----:B------:R-:W2:Y:S01]  /*63220*/  LDL.LU.64 R250, [R1+0x2578] ;  /* 0x0025780001fa7983 */ /* 0x000ea20000300a00 */
[----:B------:R-:W-:-:S02]  /*63230*/  IMAD.MOV.U32 R45, RZ, RZ, R160 ;  /* 0x000000ffff2d7224 */ /* 0x000fc400078e00a0 */
[----:B------:R-:W-:Y:S01]  /*63240*/  IMAD.MOV.U32 R44, RZ, RZ, R161 ;  /* 0x000000ffff2c7224 */ /* 0x000fe200078e00a1 */
[----:B------:R-:W2:Y:S04]  /*63250*/  LDL.LU.64 R164, [R1+0x2560] ;  /* 0x0025600001a47983 */ /* 0x000ea80000300a00 */
[----:B------:R-:W2:Y:S01]  /*63260*/  LDL.LU.64 R166, [R1+0x2568] ;  /* 0x0025680001a67983 */ /* 0x000ea20000300a00 */
[----:B------:R-:W-:-:S03]  /*63270*/  IMAD.MOV.U32 R230, RZ, RZ, R156 ;  /* 0x000000ffffe67224 */ /* 0x000fc600078e009c */
[----:B------:R-:W2:Y:S01]  /*63280*/  LDL.LU.64 R160, [R1+0x2550] ;  /* 0x0025500001a07983 */ /* 0x000ea20000300a00 */
[----:B------:R-:W-:-:S03]  /*63290*/  IMAD.MOV.U32 R3, RZ, RZ, R157 ;  /* 0x000000ffff037224 */ /* 0x000fc600078e009d */
[----:B------:R-:W2:Y:S01]  /*632a0*/  LDL.LU.64 R162, [R1+0x2558] ;  /* 0x0025580001a27983 */ /* 0x000ea20000300a00 */
[----:B----4-:R-:W-:-:S15]  /*632b0*/  HMMA.1688.F32.TF32 R40, R240, R156, R40 ;  /* 0x0000009cf028723c */ /* 0x010fde0000081028 */
[----:B------:R-:W-:-:S04]  /*632c0*/  NOP ;  /* 0x0000000000007918 */ /* 0x000fc80000000000 */
[----:B------:R1:W-:Y:S01]  /*632d0*/  STL.64 [R1+0x830], R40 ;  /* 0x0008302801007387 */ /* 0x0003e20000100a00 */
[C---:B---3--:R-:W-:Y:S03]  /*632e0*/  HMMA.1688.F32.TF32 R244, R240.reuse, R244, R8 ;  /* 0x000000f4f0f4723c */ /* 0x048fe60000081008 */
[----:B------:R3:W-:Y:S04]  /*632f0*/  STL.64 [R1+0x838], R42 ;  /* 0x0008382a01007387 */ /* 0x0007e80000100a00 */
[----:B------:R-:W4:Y:S04]  /*63300*/  LDL.LU.64 R156, [R1+0x3260] ;  /* 0x00326000019c7983 */ /* 0x000f280000300a00 */
[----:B------:R-:W4:Y:S04]  /*63310*/  LDL.LU.64 R158, [R1+0x3268] ;  /* 0x00326800019e7983 */ /* 0x000f280000300a00 */
[----:B------:R-:W2:Y:S04]  /*63320*/  LDL.LU.64 R56, [R1+0x2090] ;  /* 0x0020900001387983 */ /* 0x000ea80000300a00 */
[----:B------:R-:W2:Y:S04]  /*63330*/  LDL.LU.64 R58, [R1+0x2098] ;  /* 0x00209800013a7983 */ /* 0x000ea80000300a00 */
[----:B------:R-:W2:Y:S04]  /*63340*/  LDL.LU.64 R48, [R1+0x2080] ;  /* 0x0020800001307983 */ /* 0x000ea80000300a00 */
[----:B------:R-:W2:Y:S04]  /*63350*/  LDL.LU.64 R50, [R1+0x2088] ;  /* 0x0020880001327983 */ /* 0x000ea80000300a00 */
[----:B-1----:R-:W2:Y:S04]  /*63360*/  LDL.LU.64 R40, [R1+0x2070] ;  /* 0x0020700001287983 */ /* 0x002ea80000300a00 */
[----:B---3--:R-:W3:Y:S04]  /*63370*/  LDL.LU.64 R42, [R1+0x2078] ;  /* 0x00207800012a7983 */ /* 0x008ee80000300a00 */
[----:B------:R-:W2:Y:S04]  /*63380*/  LDL.LU.64 R10, [R1+0x6ff8] ;  /* 0x006ff800010a7983 */ /* 0x000ea80000300a00 */
[----:B------:R-:W3:Y:S04]  /*63390*/  LDL.LU.64 R8, [R1+0x6ff0] ;  /* 0x006ff00001087983 */ /* 0x000ee80000300a00 */
[----:B------:R1:W-:Y:S04]  /*633a0*/  STL.64 [R1+0x820], R244 ;  /* 0x000820f401007387 */ /* 0x0003e80000100a00 */
[----:B------:R2:W-:Y:S04]  /*633b0*/  STL.64 [R1+0x828], R246 ;  /* 0x000828f601007387 */ /* 0x0005e80000100a00 */
[----:B-1----:R-:W3:Y:S04]  /*633c0*/  LDL.LU.64 R244, [R1+0x6fe8] ;  /* 0x006fe80001f47983 */ /* 0x002ee80000300a00 */
[----:B--2---:R-:W-:Y:S01]  /*633d0*/  STL.64 [R1+0x6f40], R10 ;  /* 0x006f400a01007387 */ /* 0x004fe20000100a00 */
[C---:B---3--:R-:W-:Y:S08]  /*633e0*/  HMMA.1688.F32.TF32 R244, R240.reuse, R244, R248 ;  /* 0x000000f4f0f4723c */ /* 0x048ff000000810f8 */
[C---:B------:R-:W-:Y:S11]  /*633f0*/  HMMA.1688.F32.TF32 R164, R240.reuse, R8, R164 ;  /* 0x00000008f0a4723c */ /* 0x040ff600000810a4 */
        /* <DEDUP_REMOVED lines=10> */
[----:B----4-:R-:W-:Y:S02]  /*634a0*/  HMMA.1688.F32.TF32 R8, R240, R16, R156 ;  /* 0x00000010f008723c */ /* 0x010fe4000008109c */
[----:B------:R-:W-:Y:S04]  /*634b0*/  STL.64 [R1+0x6f50], R18 ;  /* 0x006f501201007387 */ /* 0x000fe80000100a00 */
[----:B------:R-:W-:Y:S02]  /*634c0*/  STL.64 [R1+0x6f48], R16 ;  /* 0x006f481001007387 */ /* 0x000fe40000100a00 */
[C---:B------:R-:W-:Y:S11]  /*634d0*/  HMMA.1688.F32.TF32 R12, R4.reuse, R236, R56 ;  /* 0x000000ec040c723c */ /* 0x040ff60000081038 */
[----:B------:R-:W-:Y:S04]  /*634e0*/  STL.64 [R1+0x20], R8 ;  /* 0x0000200801007387 */ /* 0x000fe80000100a00 */
[----:B------:R1:W-:Y:S02]  /*634f0*/  STL.64 [R1+0x28], R10 ;  /* 0x0000280a01007387 */ /* 0x0003e40000100a00 */
[C---:B-1----:R-:W-:Y:S02]  /*63500*/  HMMA.1688.F32.TF32 R8, R4.reuse, R232, R48 ;  /* 0x000000e80408723c */ /* 0x042fe40000081030 */
[----:B------:R1:W-:Y:S04]  /*63510*/  STL.64 [R1+0x6f58], R238 ;  /* 0x006f58ee01007387 */ /* 0x0003e80000100a00 */
[----:B------:R-:W-:Y:S04]  /*63520*/  STL.64 [R1+0x10], R12 ;  /* 0x0000100c01007387 */ /* 0x000fe80000100a00 */
[----:B------:R-:W-:Y:S04]  /*63530*/  STL.64 [R1+0x18], R14 ;  /* 0x0000180e01007387 */ /* 0x000fe80000100a00 */
[----:B------:R2:W-:Y:S05]  /*63540*/  STL.64 [R1+0x6f60], R234 ;  /* 0x006f60ea01007387 */ /* 0x0005ea0000100a00 */
[----:B------:R3:W-:Y:S04]  /*63550*/  STL.64 [R1], R8 ;  /* 0x0000000801007387 */ /* 0x0007e80000100a00 */
[----:B------:R4:W-:Y:S04]  /*63560*/  STL.64 [R1+0x8], R10 ;  /* 0x0000080a01007387 */ /* 0x0009e80000100a00 */
[----:B------:R-:W4:Y:S04]  /*63570*/  LDL.LU.64 R244, [R1+0x2060] ;  /* 0x0020600001f47983 */ /* 0x000f280000300a00 */
[----:B------:R-:W4:Y:S04]  /*63580*/  LDL.LU.64 R246, [R1+0x2068] ;  /* 0x0020680001f67983 */ /* 0x000f280000300a00 */
[----:B------:R-:W4:Y:S04]  /*63590*/  LDL.LU.64 R240, [R1+0x1cf0] ;  /* 0x001cf00001f07983 */ /* 0x000f280000300a00 */
[----:B------:R-:W4:Y:S01]  /*635a0*/  LDL.LU.64 R242, [R1+0x1cf8] ;  /* 0x001cf80001f27983 */ /* 0x000f220000300a00 */
[C---:B------:R-:W-:Y:S03]  /*635b0*/  HMMA.1688.F32.TF32 R248, R4.reuse, R228, R40 ;  /* 0x000000e404f8723c */ /* 0x040fe60000081028 */
[----:B------:R-:W4:Y:S04]  /*635c0*/  LDL.LU.64 R236, [R1+0x1d10] ;  /* 0x001d100001ec7983 */ /* 0x000f280000300a00 */
[----:B-1----:R-:W4:Y:S04]  /*635d0*/  LDL.LU.64 R238, [R1+0x1d18] ;  /* 0x001d180001ee7983 */ /* 0x002f280000300a00 */
        /* <DEDUP_REMOVED lines=19> */
[----:B----4-:R-:W3:Y:S04]  /*63710*/  LDL.LU.64 R10, [R1+0x1e48] ;  /* 0x001e4800010a7983 */ /* 0x010ee80000300a00 */
[----:B------:R-:W-:Y:S04]  /*63720*/  STL.64 [R1+0x65a8], R250 ;  /* 0x0065a8fa01007387 */ /* 0x000fe80000100a00 */
[----:B------:R1:W-:Y:S04]  /*63730*/  STL.64 [R1+0x65a0], R248 ;  /* 0x0065a0f801007387 */ /* 0x0003e80000100a00 */
[----:B-1----:R-:W4:Y:S04]  /*63740*/  LDL.LU.64 R248, [R1+0x1a50] ;  /* 0x001a500001f87983 */ /* 0x002f280000300a00 */
[----:B------:R-:W4:Y:S01]  /*63750*/  LDL.LU.64 R250, [R1+0x1a58] ;  /* 0x001a580001fa7983 */ /* 0x000f220000300a00 */
[C---:B------:R-:W-:Y:S08]  /*63760*/  HMMA.1688.F32.TF32 R244, R4.reuse, R224, R244 ;  /* 0x000000e004f4723c */ /* 0x040ff000000810f4 */
[C---:B------:R-:W-:Y:S11]  /*63770*/  HMMA.1688.F32.TF32 R240, R4.reuse, R216, R240 ;  /* 0x000000d804f0723c */ /* 0x040ff600000810f0 */
[----:B------:R-:W-:Y:S04]  /*63780*/  STL.64 [R1+0x65b8], R246 ;  /* 0x0065b8f601007387 */ /* 0x000fe80000100a00 */
[----:B------:R-:W-:Y:S01]  /*63790*/  STL.64 [R1+0x65b0], R244 ;  /* 0x0065b0f401007387 */ /* 0x000fe20000100a00 */
[C---:B------:R-:W-:Y:S03]  /*637a0*/  HMMA.1688.F32.TF32 R236, R4.reuse, R212, R236 ;  /* 0x000000d404ec723c */ /* 0x040fe600000810ec */
[----:B------:R1:W-:Y:S05]  /*637b0*/  STL.64 [R1+0x6f18], R218 ;  /* 0x006f18da01007387 */ /* 0x0003ea0000100a00 */
[C---:B--2---:R-:W-:Y:S08]  /*637c0*/  HMMA.1688.F32.TF32 R164, R4.reuse, R204, R164 ;  /* 0x000000cc04a4723c */ /* 0x044ff000000810a4 */
[C---:B-1----:R-:W-:Y:S08]  /*637d0*/  HMMA.1688.F32.TF32 R216, R4.reuse, R208, R232 ;  /* 0x000000d004d8723c */ /* 0x042ff000000810e8 */
[C---:B------:R-:W-:Y:S08]  /*637e0*/  HMMA.1688.F32.TF32 R160, R4.reuse, R200, R160 ;  /* 0x000000c804a0723c */ /* 0x040ff000000810a0 */
[C---:B------:R-:W-:Y:S08]  /*637f0*/  HMMA.1688.F32.TF32 R156, R4.reuse, R196, R156 ;  /* 0x000000c4049c723c */ /* 0x040ff0000008109c */
[C---:B------:R-:W-:Y:S08]  /*63800*/  HMMA.1688.F32.TF32 R56, R4.reuse, R192, R56 ;  /* 0x000000c00438723c */ /* 0x040ff00000081038 */
[C---:B------:R-:W-:Y:S08]  /*63810*/  HMMA.1688.F32.TF32 R48, R4.reuse, R188, R48 ;  /* 0x000000bc0430723c */ /* 0x040ff00000081030 */
[C---:B------:R-:W-:Y:S08]  /*63820*/  HMMA.1688.F32.TF32 R40, R4.reuse, R184, R40 ;  /* 0x000000b80428723c */ /* 0x040ff00000081028 */
[C---:B------:R-:W-:Y:S08]  /*63830*/  HMMA.1688.F32.TF32 R16, R4.reuse, R180, R16 ;  /* 0x000000b40410723c */ /* 0x040ff00000081010 */
[C---:B------:R-:W-:Y:S08]  /*63840*/  HMMA.1688.F32.TF32 R12, R4.reuse, R176, R12 ;  /* 0x000000b0040c723c */ /* 0x040ff0000008100c */
[----:B----4-:R-:W-:-:S15]  /*63850*/  HMMA.1688.F32.TF32 R244, R4, R220, R248 ;  /* 0x000000dc04f4723c */ /* 0x010fde00000810f8 */
        /* <DEDUP_REMOVED lines=23> */
[----:B-1----:R-:W4:Y:S04]  /*639d0*/  LDL.LU.64 R164, [R1+0x1e60] ;  /* 0x001e600001a47983 */ /* 0x002f280000300a00 */
[----:B------:R-:W-:Y:S04]  /*639e0*/  STL.64 [R1+0x1e20], R12 ;  /* 0x001e200c01007387 */ /* 0x000fe80000100a00 */
[----:B------:R-:W-:Y:S04]  /*639f0*/  STL.64 [R1+0x1e28], R14 ;  /* 0x001e280e01007387 */ /* 0x000fe80000100a00 */
[----:B--2---:R-:W2:Y:S01]  /*63a00*/  LDL.LU.64 R166, [R1+0x1e68] ;  /* 0x001e680001a67983 */ /* 0x004ea20000300a00 */
[----:B---3--:R-:W-:-:S15]  /*63a10*/  HMMA.1688.F32.TF32 R8, R4, R172, R8 ;  /* 0x000000ac0408723c */ /* 0x008fde0000081008 */
        /* <DEDUP_REMOVED lines=52> */
[----:B------:R1:W-:Y:S02]  /*63d60*/  STL.64 [R1+0x1eb8], R250 ;  /* 0x001eb8fa01007387 */ /* 0x0003e40000100a00 */
[C---:B-1----:R-:W-:Y:S08]  /*63d70*/  HMMA.1688.F32.TF32 R248, R4.reuse, R152, R244 ;  /* 0x0000009804f8723c */ /* 0x042ff000000810f4 */
[C---:B------:R-:W-:Y:S08]  /*63d80*/  HMMA.1688.F32.TF32 R244, R4.reuse, R148, R240 ;  /* 0x0000009404f4723c */ /* 0x040ff000000810f0 */
[C---:B------:R-:W-:Y:S08]  /*63d90*/  HMMA.1688.F32.TF32 R240, R4.reuse, R144, R236 ;  /* 0x0000009004f0723c */ /* 0x040ff000000810ec */
[C---:B------:R-:W-:Y:S01]  /*63da0*/  HMMA.1688.F32.TF32 R236, R4.reuse, R140, R232 ;  /* 0x0000008c04ec723c */ /* 0x040fe200000810e8 */
[----:B------:R-:W-:Y:S04]  /*63db0*/  STL.64 [R1+0x1ec0], R248 ;  /* 0x001ec0f801007387 */ /* 0x000fe80000100a00 */
[----:B------:R-:W-:Y:S04]  /*63dc0*/  STL.64 [R1+0x1ec8], R250 ;  /* 0x001ec8fa01007387 */ /* 0x000fe80000100a00 */
[----:B------:R-:W-:Y:S01]  /*63dd0*/  STL.64 [R1+0x1ed0], R244 ;  /* 0x001ed0f401007387 */ /* 0x000fe20000100a00 */
[C---:B---3--:R-:W-:Y:S03]  /*63de0*/  HMMA.1688.F32.TF32 R232, R4.reuse, R136, R8 ;  /* 0x0000008804e8723c */ /* 0x048fe60000081008 */
[----:B------:R-:W-:Y:S04]  /*63df0*/  STL.64 [R1+0x1ed8], R246 ;  /* 0x001ed8f601007387 */ /* 0x000fe80000100a00 */
[----:B------:R1:W-:Y:S04]  /*63e00*/  STL.64 [R1+0x1ef0], R240 ;  /* 0x001ef0f001007387 */ /* 0x0003e80000100a00 */
[----:B------:R2:W-:Y:S04]  /*63e10*/  STL.64 [R1+0x1ef8], R242 ;  /* 0x001ef8f201007387 */ /* 0x0005e80000100a00 */
[----:B------:R-:W3:Y:S04]  /*63e20*/  LDL.LU.64 R8, [R1+0x1ff0] ;  /* 0x001ff00001087983 */ /* 0x000ee80000300a00 */
[----:B------:R1:W-:Y:S04]  /*63e30*/  STL.64 [R1+0x1f10], R236 ;  /* 0x001f10ec01007387 */ /* 0x0003e80000100a00 */
[----:B------:R1:W-:Y:S04]  /*63e40*/  STL.64 [R1+0x1f18], R238 ;  /* 0x001f18ee01007387 */ /* 0x0003e80000100a00 */
[----:B------:R-:W3:Y:S01]  /*63e50*/  LDL.LU.64 R10, [R1+0x1ff8] ;  /* 0x001ff800010a7983 */ /* 0x000ee20000300a00 */
[C---:B------:R-:W-:Y:S08]  /*63e60*/  HMMA.1688.F32.TF32 R216, R4.reuse, R132, R216 ;  /* 0x0000008404d8723c */ /* 0x040ff000000810d8 */
[C---:B------:R-:W-:Y:S08]  /*63e70*/  HMMA.1688.F32.TF32 R56, R4.reuse, R128, R56 ;  /* 0x000000800438723c */ /* 0x040ff00000081038 */
[C---:B------:R-:W-:Y:S08]  /*63e80*/  HMMA.1688.F32.TF32 R48, R4.reuse, R124, R48 ;  /* 0x0000007c0430723c */ /* 0x040ff00000081030 */
[C---:B------:R-:W-:Y:S08]  /*63e90*/  HMMA.1688.F32.TF32 R40, R4.reuse, R120, R40 ;  /* 0x000000780428723c */ /* 0x040ff00000081028 */
[C---:B------:R-:W-:Y:S01]  /*63ea0*/  HMMA.1688.F32.TF32 R16, R4.reuse, R116, R16 ;  /* 0x000000740410723c */ /* 0x040fe20000081010 */
[----:B------:R1:W-:Y:S07]  /*63eb0*/  STL.64 [R1+0x1f30], R232 ;  /* 0x001f30e801007387 */ /* 0x0003ee0000100a00 */
[C---:B------:R-:W-:Y:S01]  /*63ec0*/  HMMA.1688.F32.TF32 R12, R4.reuse, R112, R12 ;  /* 0x00000070040c723c */ /* 0x040fe2000008100c */
        /* <DEDUP_REMOVED lines=12> */
[----:B--2---:R-:W4:Y:S04]  /*63f90*/  LDL.LU.64 R242, [R1+0x1fe8] ;  /* 0x001fe80001f27983 */ /* 0x004f280000300a00 */
        /* <DEDUP_REMOVED lines=16> */
[----:B------:R-:W4:Y:S04]  /*640a0*/  LDL.LU.64 R40, [R1+0x1f80] ;  /* 0x001f800001287983 */ /* 0x000f280000300a00 */
[----:B------:R-:W4:Y:S04]  /*640b0*/  LDL.LU.64 R42, [R1+0x1f88] ;  /* 0x001f8800012a7983 */ /* 0x000f280000300a00 */
[----:B-1----:R-:W4:Y:S04]  /*640c0*/  LDL.LU.64 R16, [R1+0x1f70] ;  /* 0x001f700001107983 */ /* 0x002f280000300a00 */
[----:B------:R-:W4:Y:S04]  /*640d0*/  LDL.LU.64 R18, [R1+0x1f78] ;  /* 0x001f780001127983 */ /* 0x000f280000300a00 */
[----:B--2---:R-:W2:Y:S04]  /*640e0*/  LDL.LU.64 R12, [R1+0x1f60] ;  /* 0x001f6000010c7983 */ /* 0x004ea80000300a00 */
[----:B------:R-:W2:Y:S04]  /*640f0*/  LDL.LU.64 R14, [R1+0x1f68] ;  /* 0x001f6800010e7983 */ /* 0x000ea80000300a00 */
[----:B---3--:R-:W3:Y:S04]  /*64100*/  LDL.LU.64 R8, [R1+0x1f50] ;  /* 0x001f500001087983 */ /* 0x008ee80000300a00 */
[----:B------:R-:W3:Y:S01]  /*64110*/  LDL.LU.64 R10, [R1+0x1f58] ;  /* 0x001f5800010a7983 */ /* 0x000ee20000300a00 */
[C---:B----4-:R-:W-:Y:S08]  /*64120*/  HMMA.1688.F32.TF32 R240, R4.reuse, R104, R240 ;  /* 0x0000006804f0723c */ /* 0x050ff000000810f0 */
[C---:B------:R-:W-:Y:S11]  /*64130*/  HMMA.1688.F32.TF32 R236, R4.reuse, R100, R236 ;  /* 0x0000006404ec723c */ /* 0x040ff600000810ec */
[----:B------:R-:W-:Y:S01]  /*64140*/  STL.64 [R1+0x1fe0], R240 ;  /* 0x001fe0f001007387 */ /* 0x000fe20000100a00 */
[----:B------:R-:W-:Y:S03]  /*64150*/  HMMA.1688.F32.TF32 R232, R4, R96, R232 ;  /* 0x0000006004e8723c */ /* 0x000fe600000810e8 */
[----:B------:R-:W-:Y:S01]  /*64160*/  STL.64 [R1+0x1fe8], R242 ;  /* 0x001fe8f201007387 */ /* 0x000fe20000100a00 */
[----:B------:R-:W-:-:S03]  /*64170*/  LOP3.LUT R229, R252, 0x20, RZ, 0x3c, !PT ;  /* 0x00000020fce57812 */ /* 0x000fc600078e3cff */
[----:B------:R-:W-:Y:S01]  /*64180*/  LDS R240, [R252+UR7+0x21000] ;  /* 0x02100007fcf07984 */ /* 0x000fe20008000800 */
[C---:B------:R-:W-:Y:S03]  /*64190*/  HMMA.1688.F32.TF32 R216, R4.reuse, R92, R216 ;  /* 0x0000005c04d8723c */ /* 0x040fe600000810d8 */
[----:B------:R-:W-:Y:S04]  /*641a0*/  LDS R242, [R252+UR7+0x21800] ;  /* 0x02180007fcf27984 */ /* 0x000fe80008000800 */
[----:B------:R1:W-:Y:S01]  /*641b0*/  STL.64 [R1+0x1fd0], R236 ;  /* 0x001fd0ec01007387 */ /* 0x0003e20000100a00 */
[C---:B------:R-:W-:Y:S03]  /*641c0*/  HMMA.1688.F32.TF32 R56, R4.reuse, R88, R56 ;  /* 0x000000580438723c */ /* 0x040fe60000081038 */
[----:B------:R-:W-:Y:S04]  /*641d0*/  LDS R241, [R229+UR7+0x21000] ;  /* 0x02100007e5f17984 */ /* 0x000fe80008000800 */
[----:B------:R-:W4:Y:S01]  /*641e0*/  LDS R243, [R229+UR7+0x21800] ;  /* 0x02180007e5f37984 */ /* 0x000f220008000800 */
[----:B------:R-:W-:Y:S01]  /*641f0*/  HMMA.1688.F32.TF32 R48, R4, R84, R48 ;  /* 0x000000540430723c */ /* 0x000fe20000081030 */
[----:B-1----:R-:W-:-:S02]  /*64200*/  IMAD.MOV.U32 R236, RZ, RZ, R45 ;  /* 0x000000ffffec7224 */ /* 0x002fc400078e002d */
[----:B------:R-:W-:Y:S01]  /*64210*/  IMAD.MOV.U32 R237, RZ, RZ, R44 ;  /* 0x000000ffffed7224 */ /* 0x000fe200078e002c */
[----:B------:R-:W-:Y:S04]  /*64220*/  STL.64 [R1+0x1fd8], R238 ;  /* 0x001fd8ee01007387 */ /* 0x000fe80000100a00 */
[----:B------:R-:W-:Y:S04]  /*64230*/  STL.64 [R1+0x1fc0], R232 ;  /* 0x001fc0e801007387 */ /* 0x000fe80000100a00 */
[----:B------:R-:W-:Y:S04]  /*64240*/  STL.64 [R1+0x1fc8], R234 ;  /* 0x001fc8ea01007387 */ /* 0x000fe80000100a00 */
[----:B------:R-:W-:Y:S04]  /*64250*/  STL.64 [R1+0x1fb0], R216 ;  /* 0x001fb0d801007387 */ /* 0x000fe80000100a00 */
[----:B------:R-:W-:Y:S04]  /*64260*/  STL.64 [R1+0x1fb8], R218 ;  /* 0x001fb8da01007387 */ /* 0x000fe80000100a00 */
[----:B------:R1:W-:Y:S04]  /*64270*/  STL.64 [R1+0x1fa0], R56 ;  /* 0x001fa03801007387 */ /* 0x0003e80000100a00 */
[----:B------:R1:W-:Y:S04]  /*64280*/  STL.64 [R1+0x1fa8], R58 ;  /* 0x001fa83a01007387 */ /* 0x0003e80000100a00 */
[----:B------:R-:W-:Y:S04]  /*64290*/  STL.64 [R1+0x1f90], R48 ;  /* 0x001f903001007387 */ /* 0x000fe80000100a00 */
[----:B------:R-:W-:Y:S01]  /*642a0*/  STL.64 [R1+0x1f98], R50 ;  /* 0x001f983201007387 */ /* 0x000fe20000100a00 */
        /* <DEDUP_REMOVED lines=45> */
[----:B--2---:R-:W-:-:S15]  /*64580*/  HMMA.1688.F32.TF32 R12, R4, R56, R12 ;  /* 0x00000038040c723c */ /* 0x004fde000008100c */
[----:B------:R-:W-:-:S04]  /*64590*/  NOP ;  /* 0x0000000000007918 */ /* 0x000fc80000000000 */
[----:B------:R1:W-:Y:S04]  /*645a0*/  STL.64 [R1+0x1f00], R12 ;  /* 0x001f000c01007387 */ /* 0x0003e80000100a00 */
[----:B------:R-:W-:Y:S01]  /*645b0*/  STL.64 [R1+0x1f08], R14 ;  /* 0x001f080e01007387 */ /* 0x000fe20000100a00 */
[----:B-1----:R-:W-:-:S03]  /*645c0*/  IMAD.MOV.U32 R12, RZ, RZ, R226 ;  /* 0x000000ffff0c7224 */ /* 0x002fc600078e00e2 */
[----:B------:R-:W2:Y:S01]  /*645d0*/  LDL.LU R226, [R1+0x6fa4] ;  /* 0x006fa40001e27983 */ /* 0x000ea20000300800 */
[----:B------:R-:W-:-:S03]  /*645e0*/  IMAD.MOV.U32 R13, RZ, RZ, R231 ;  /* 0x000000ffff0d7224 */ /* 0x000fc600078e00e7 */
[----:B------:R-:W3:Y:S04]  /*645f0*/  LDL.LU R231, [R1+0x6fa0] ;  /* 0x006fa00001e77983 */ /* 0x000ee80000300800 */
        /* <DEDUP_REMOVED lines=17> */
[C---:B----4-:R-:W-:Y:S08]  /*64710*/  HMMA.1688.F32.TF32 R8, R4.reuse, R20, R8 ;  /* 0x000000140408723c */ /* 0x050ff00000081008 */
[----:B--2---:R-:W-:-:S15]  /*64720*/  HMMA.1688.F32.TF32 R248, R4, R40, R248 ;  /* 0x0000002804f8723c */ /* 0x004fde00000810f8 */
[----:B------:R-:W-:-:S04]  /*64730*/  NOP ;  /* 0x0000000000007918 */ /* 0x000fc80000000000 */
[----:B------:R-:W-:Y:S04]  /*64740*/  STL.64 [R1+0x1e50], R248 ;  /* 0x001e50f801007387 */ /* 0x000fe80000100a00 */
[----:B------:R1:W-:Y:S02]  /*64750*/  STL.64 [R1+0x1e58], R250 ;  /* 0x001e58fa01007387 */ /* 0x0003e40000100a00 */
[----:B-1----:R-:W-:Y:S02]  /*64760*/  HMMA.1688.F32.TF32 R248, R4, R36, R232 ;  /* 0x0000002404f8723c */ /* 0x002fe400000810e8 */
[----:B------:R-:W2:Y:S04]  /*64770*/  LDL.LU.64 R232, [R1+0x1d60] ;  /* 0x001d600001e87983 */ /* 0x000ea80000300a00 */
[----:B------:R-:W2:-:S13]  /*64780*/  LDL.LU.64 R234, [R1+0x1d68] ;  /* 0x001d680001ea7983 */ /* 0x000e9a0000300a00 */
[----:B------:R-:W-:Y:S04]  /*64790*/  STL.64 [R1+0x1e30], R248 ;  /* 0x001e30f801007387 */ /* 0x000fe80000100a00 */
[----:B------:R1:W-:Y:S02]  /*647a0*/  STL.64 [R1+0x1e38], R250 ;  /* 0x001e38fa01007387 */ /* 0x0003e40000100a00 */
[C---:B-1----:R-:W-:Y:S08]  /*647b0*/  HMMA.1688.F32.TF32 R248, R4.reuse, R32, R244 ;  /* 0x0000002004f8723c */ /* 0x042ff000000810f4 */
[----:B------:R-:W-:Y:S11]  /*647c0*/  HMMA.1688.F32.TF32 R244, R4, R28, R216 ;  /* 0x0000001c04f4723c */ /* 0x000ff600000810d8 */
[----:B------:R-:W-:Y:S04]  /*647d0*/  STL.64 [R1+0x1e00], R248 ;  /* 0x001e00f801007387 */ /* 0x000fe80000100a00 */
[----:B------:R-:W-:Y:S04]  /*647e0*/  STL.64 [R1+0x1e08], R250 ;  /* 0x001e08fa01007387 */ /* 0x000fe80000100a00 */
[----:B------:R-:W-:Y:S04]  /*647f0*/  STL.64 [R1+0x1de0], R244 ;  /* 0x001de0f401007387 */ /* 0x000fe80000100a00 */
[----:B------:R-:W-:Y:S04]  /*64800*/  STL.64 [R1+0x1de8], R246 ;  /* 0x001de8f601007387 */ /* 0x000fe80000100a00 */
[----:B------:R1:W-:Y:S04]  /*64810*/  STL.64 [R1+0x1da0], R16 ;  /* 0x001da01001007387 */ /* 0x0003e80000100a00 */
[----:B------:R4:W-:Y:S04]  /*64820*/  STL.64 [R1+0x1da8], R18 ;  /* 0x001da81201007387 */ /* 0x0009e80000100a00 */
[----:B------:R3:W-:Y:S04]  /*64830*/  STL.64 [R1+0x1d80], R8 ;  /* 0x001d800801007387 */ /* 0x0007e80000100a00 */
[----:B-1----:R-:W2:Y:S04]  /*64840*/  LDL.LU.64 R16, [R1+0x1d20] ;  /* 0x001d200001107983 */ /* 0x002ea80000300a00 */
[----:B----4-:R-:W4:Y:S01]  /*64850*/  LDL.LU.64 R18, [R1+0x1d28] ;  /* 0x001d280001127983 */ /* 0x010f220000300a00 */
[----:B---3--:R-:W-:-:S03]  /*64860*/  IMAD.MOV.U32 R8, RZ, RZ, R230 ;  /* 0x000000ffff087224 */ /* 0x008fc600078e00e6 */
[----:B------:R-:W3:Y:S04]  /*64870*/  LDL.LU R230, [R1+0x6f68] ;  /* 0x006f680001e67983 */ /* 0x000ee80000300800 */
[----:B------:R-:W3:Y:S04]  /*64880*/  LDL.LU.64 R244, [R1+0x50] ;  /* 0x0000500001f47983 */ /* 0x000ee80000300a00 */
[----:B------:R-:W3:Y:S04]  /*64890*/  LDL.LU.64 R246, [R1+0x58] ;  /* 0x0000580001f67983 */ /* 0x000ee80000300a00 */
[----:B------:R-:W3:Y:S04]  /*648a0*/  LDL.LU.64 R248, [R1+0x40] ;  /* 0x0000400001f87983 */ /* 0x000ee80000300a00 */
[----:B------:R-:W3:Y:S01]  /*648b0*/  LDL.LU.64 R250, [R1+0x48] ;  /* 0x0000480001fa7983 */ /* 0x000ee20000300a00 */
[----:B--2---:R-:W-:Y:S03]  /*648c0*/  HMMA.1688.F32.TF32 R236, R4, R236, R232 ;  /* 0x000000ec04ec723c */ /* 0x004fe600000810e8 */
[----:B------:R-:W2:-:S15]  /*648d0*/  LDL.LU.64 R234, [R1+0x6f60] ;  /* 0x006f600001ea7983 */ /* 0x000e9e0000300a00 */
[----:B------:R-:W-:Y:S01]  /*648e0*/  NOP ;  /* 0x0000000000007918 */ /* 0x000fe20000000000 */
        /* <DEDUP_REMOVED lines=8> */
[----:B------:R-:W-:Y:S04]  /*64970*/  STL [R1+0x6464], R136 ;  /* 0x0064648801007387 */ /* 0x000fe80000100800 */
[----:B------:R-:W-:Y:S01]  /*64980*/  STL [R1+0x6460], R137 ;  /* 0x0064608901007387 */ /* 0x000fe20000100800 */
[----:B----4-:R-:W-:Y:S03]  /*64990*/  HMMA.1688.F32.TF32 R12, R4, R12, R16 ;  /* 0x0000000c040c723c */ /* 0x010fe60000081010 */
[----:B------:R-:W4:Y:S04]  /*649a0*/  LDL.LU.64 R16, [R1+0x1ca0] ;  /* 0x001ca00001107983 */ /* 0x000f280000300a00 */
[----:B------:R-:W4:-:S12]  /*649b0*/  LDL.LU.64 R18, [R1+0x1ca8] ;  /* 0x001ca80001127983 */ /* 0x000f180000300a00 */
[----:B------:R-:W-:Y:S02]  /*649c0*/  IMAD.MOV.U32 R213, RZ, RZ, R12 ;  /* 0x000000ffffd57224 */ /* 0x000fe400078e000c */
[----:B------:R-:W-:Y:S02]  /*649d0*/  IMAD.MOV.U32 R212, RZ, RZ, R13 ;  /* 0x000000ffffd47224 */ /* 0x000fe400078e000d */
[----:B------:R-:W-:Y:S01]  /*649e0*/  IMAD.MOV.U32 R145, RZ, RZ, R14 ;  /* 0x000000ffff917224 */ /* 0x000fe200078e000e */
[----:B------:R-:W3:Y:S01]  /*649f0*/  LDL.LU.64 R12, [R1+0x1c80] ;  /* 0x001c8000010c7983 */ /* 0x000ee20000300a00 */
[----:B------:R-:W-:-:S03]  /*64a00*/  IMAD.MOV.U32 R144, RZ, RZ, R15 ;  /* 0x000000ffff907224 */ /* 0x000fc600078e000f */
[----:B------:R-:W3:Y:S01]  /*64a10*/  LDL.LU.64 R14, [R1+0x1c88] ;  /* 0x001c8800010e7983 */ /* 0x000ee20000300a00 */
[----:B------:R-:W-:Y:S02]  /*64a20*/  IMAD.MOV.U32 R216, RZ, RZ, R2 ;  /* 0x000000ffffd87224 */ /* 0x000fe400078e0002 */
[----:B------:R-:W-:Y:S02]  /*64a30*/  IMAD.MOV.U32 R217, RZ, RZ, R0 ;  /* 0x000000ffffd97224 */ /* 0x000fe400078e0000 */
[----:B------:R-:W-:Y:S02]  /*64a40*/  IMAD.MOV.U32 R9, RZ, RZ, R3 ;  /* 0x000000ffff097224 */ /* 0x000fe400078e0003 */
[----:B------:R-:W-:Y:S02]  /*64a50*/  IMAD.MOV.U32 R2, RZ, RZ, R10 ;  /* 0x000000ffff027224 */ /* 0x000fe400078e000a */
[----:B------:R-:W-:Y:S01]  /*64a60*/  IMAD.MOV.U32 R0, RZ, RZ, R11 ;  /* 0x000000ffff007224 */ /* 0x000fe200078e000b */
[----:B------:R-:W-:Y:S04]  /*64a70*/  STL [R1+0x647c], R144 ;  /* 0x00647c9001007387 */ /* 0x000fe80000100800 */
[----:B------:R-:W-:Y:S04]  /*64a80*/  STL [R1+0x6478], R145 ;  /* 0x0064789101007387 */ /* 0x000fe80000100800 */
[----:B------:R1:W-:Y:S04]  /*64a90*/  STL [R1+0x6474], R212 ;  /* 0x006474d401007387 */ /* 0x0003e80000100800 */
[----:B------:R1:W-:Y:S01]  /*64aa0*/  STL [R1+0x6470], R213 ;  /* 0x006470d501007387 */ /* 0x0003e20000100800 */
        /* <DEDUP_REMOVED lines=8> */
[----:B------:R-:W2:Y:S01]  /*64b30*/  LDL.LU.64 R218, [R1+0x1c48] ;  /* 0x001c480001da7983 */ /* 0x000ea20000300a00 */
[C---:B----4-:R-:W-:Y:S03]  /*64b40*/  HMMA.1688.F32.TF32 R8, R4.reuse, R8, R16 ;  /* 0x000000080408723c */ /* 0x050fe60000081010 */
[----:B------:R-:W4:Y:S04]  /*64b50*/  LDL.LU.64 R18, [R1+0x6f50] ;  /* 0x006f500001127983 */ /* 0x000f280000300a00 */
[----:B------:R-:W4:Y:S01]  /*64b60*/  LDL.LU.64 R16, [R1+0x6f48] ;  /* 0x006f480001107983 */ /* 0x000f220000300a00 */
[----:B---3--:R-:W-:Y:S11]  /*64b70*/  HMMA.1688.F32.TF32 R12, R4, R244, R12 ;  /* 0x000000f4040c723c */ /* 0x008ff6000008100c */
[----:B------:R-:W-:-:S02]  /*64b80*/  IMAD.MOV.U32 R233, RZ, RZ, R10 ;  /* 0x000000ffffe97224 */ /* 0x000fc400078e000a */
[----:B------:R-:W-:Y:S02]  /*64b90*/  IMAD.MOV.U32 R232, RZ, RZ, R11 ;  /* 0x000000ffffe87224 */ /* 0x000fe400078e000b */
[----:B------:R-:W-:Y:S01]  /*64ba0*/  IMAD.MOV.U32 R237, RZ, RZ, R8 ;  /* 0x000000ffffed7224 */ /* 0x000fe200078e0008 */
[----:B------:R-:W3:Y:S01]  /*64bb0*/  LDL.LU.64 R10, [R1+0x6f40] ;  /* 0x006f4000010a7983 */ /* 0x000ee20000300a00 */
[----:B------:R-:W-:-:S03]  /*64bc0*/  IMAD.MOV.U32 R236, RZ, RZ, R9 ;  /* 0x000000ffffec7224 */ /* 0x000fc600078e0009 */
[----:B------:R-:W3:Y:S01]  /*64bd0*/  LDL.LU.64 R8, [R1+0x6f38] ;  /* 0x006f380001087983 */ /* 0x000ee20000300a00 */
[----:B-1----:R-:W-:Y:S02]  /*64be0*/  IMAD.MOV.U32 R212, RZ, RZ, R12 ;  /* 0x000000ffffd47224 */ /* 0x002fe400078e000c */
[----:B------:R-:W-:Y:S02]  /*64bf0*/  IMAD.MOV.U32 R213, RZ, RZ, R13 ;  /* 0x000000ffffd57224 */ /* 0x000fe400078e000d */
[----:B------:R-:W-:Y:S01]  /*64c00*/  IMAD.MOV.U32 R132, RZ, RZ, R14 ;  /* 0x000000ffff847224 */ /* 0x000fe200078e000e */
[----:B------:R-:W3:Y:S01]  /*64c10*/  LDL.LU.64 R12, [R1+0x1c10] ;  /* 0x001c1000010c7983 */ /* 0x000ee20000300a00 */
[----:B------:R-:W-:-:S03]  /*64c20*/  IMAD.MOV.U32 R133, RZ, RZ, R15 ;  /* 0x000000ffff857224 */ /* 0x000fc600078e000f */
[----:B------:R-:W3:Y:S04]  /*64c30*/  LDL.LU.64 R14, [R1+0x1c18] ;  /* 0x001c1800010e7983 */ /* 0x000ee80000300a00 */
[----:B------:R1:W-:Y:S01]  /*64c40*/  STL.64 [R1+0x6c58], R246 ;  /* 0x006c58f601007387 */ /* 0x0003e20000100a00 */
[----:B--2---:R-:W-:-:S15]  /*64c50*/  HMMA.1688.F32.TF32 R216, R4, R248, R216 ;  /* 0x000000f804d8723c */ /* 0x004fde00000810d8 */
[----:B------:R-:W-:-:S04]  /*64c60*/  NOP ;  /* 0x0000000000007918 */ /* 0x000fc80000000000 */
[----:B------:R-:W-:Y:S04]  /*64c70*/  STL.64 [R1+0x2088], R218 ;  /* 0x002088da01007387 */ /* 0x000fe80000100a00 */
[----:B------:R-:W2:Y:S01]  /*64c80*/  LDL.LU.64 R244, [R1+0x1be0] ;  /* 0x001be00001f47983 */ /* 0x000ea20000300a00 */
[----:B------:R-:W-:-:S03]  /*64c90*/  IMAD.MOV.U32 R149, RZ, RZ, R217 ;  /* 0x000000ffff957224 */ /* 0x000fc600078e00d9 */
[----:B-1----:R-:W2:Y:S01]  /*64ca0*/  LDL.LU.64 R246, [R1+0x1be8] ;  /* 0x001be80001f67983 */ /* 0x002ea20000300a00 */
[----:B------:R-:W-:-:S03]  /*64cb0*/  IMAD.MOV.U32 R148, RZ, RZ, R216 ;  /* 0x000000ffff947224 */ /* 0x000fc600078e00d8 */
[----:B------:R1:W-:Y:S04]  /*64cc0*/  STL.64 [R1+0x6c60], R250 ;  /* 0x006c60fa01007387 */ /* 0x0003e80000100a00 */
[----:B------:R-:W2:Y:S04]  /*64cd0*/  LDL.LU R248, [R1+0x1d50] ;  /* 0x001d500001f87983 */ /* 0x000ea80000300800 */
[----:B------:R-:W2:Y:S04]  /*64ce0*/  LDL.LU R249, [R1+0x1d54] ;  /* 0x001d540001f97983 */ /* 0x000ea80000300800 */
[----:B-1----:R-:W2:Y:S04]  /*64cf0*/  LDL.LU R250, [R1+0x1d58] ;  /* 0x001d580001fa7983 */ /* 0x002ea80000300800 */
[----:B------:R-:W2:Y:S04]  /*64d00*/  LDL.LU R251, [R1+0x1d5c] ;  /* 0x001d5c0001fb7983 */ /* 0x000ea80000300800 */
[----:B------:R-:W4:Y:S04]  /*64d10*/  LDL.LU.64 R216, [R1+0x1bb0] ;  /* 0x001bb00001d87983 */ /* 0x000f280000300a00 */
[----:B------:R-:W4:Y:S04]  /*64d20*/  LDL.LU.64 R218, [R1+0x1bb8] ;  /* 0x001bb80001da7983 */ /* 0x000f280000300a00 */
[----:B------:R-:W-:Y:S04]  /*64d30*/  STL [R1+0x63d4], R149 ;  /* 0x0063d49501007387 */ /* 0x000fe80000100800 */
[----:B------:R-:W-:Y:S01]  /*64d40*/  STL [R1+0x63d0], R148 ;  /* 0x0063d09401007387 */ /* 0x000fe20000100800 */
[----:B---3--:R-:W-:-:S15]  /*64d50*/  HMMA.1688.F32.TF32 R12, R4, R8, R12 ;  /* 0x00000008040c723c */ /* 0x008fde000008100c */
[----:B------:R-:W-:-:S04]  /*64d60*/  NOP ;  /* 0x0000000000007918 */ /* 0x000fc80000000000 */
[----:B------:R1:W-:Y:S01]  /*64d70*/  STL.64 [R1+0x2078], R14 ;  /* 0x0020780e01007387 */ /* 0x0003e20000100a00 */
[----:B------:R-:W-:Y:S02]  /*64d80*/  IMAD.MOV.U32 R156, RZ, RZ, R12 ;  /* 0x000000ffff9c7224 */ /* 0x000fe400078e000c */
[----:B------:R-:W-:Y:S01]  /*64d90*/  IMAD.MOV.U32 R157, RZ, RZ, R13 ;  /* 0x000000ffff9d7224 */ /* 0x000fe200078e000d */
[----:B-1----:R-:W3:Y:S04]  /*64da0*/  LDL.LU.64 R14, [R1+0x6f30] ;  /* 0x006f3000010e7983 */ /* 0x002ee80000300a00 */
[----:B------:R-:W2:Y:S04]  /*64db0*/  LDL.LU.64 R12, [R1+0x6f28] ;  /* 0x006f2800010c7983 */ /* 0x000ea80000300a00 */
[----:B------:R-:W-:Y:S04]  /*64dc0*/  STL [R1+0x63e4], R157 ;  /* 0x0063e49d01007387 */ /* 0x000fe80000100800 */
[----:B------:R-:W-:Y:S01]  /*64dd0*/  STL [R1+0x63e0], R156 ;  /* 0x0063e09c01007387 */ /* 0x000fe20000100800 */
[----:B--2---:R-:W-:-:S15]  /*64de0*/  HMMA.1688.F32.TF32 R244, R4, R12, R244 ;  /* 0x0000000c04f4723c */ /* 0x004fde00000810f4 */
[----:B------:R-:W-:-:S04]  /*64df0*/  NOP ;  /* 0x0000000000007918 */ /* 0x000fc80000000000 */
[----:B------:R-:W-:Y:S01]  /*64e00*/  IMAD.MOV.U32 R160, RZ, RZ, R244 ;  /* 0x000000ffffa07224 */ /* 0x000fe200078e00f4 */
[----:B------:R1:W-:Y:S01]  /*64e10*/  STL.64 [R1+0x2068], R246 ;  /* 0x002068f601007387 */ /* 0x0003e20000100a00 */
[----:B------:R-:W-:-:S03]  /*64e20*/  IMAD.MOV.U32 R161, RZ, RZ, R245 ;  /* 0x000000ffffa17224 */ /* 0x000fc600078e00f5 */
[----:B------:R-:W2:Y:S04]  /*64e30*/  LDL.LU R244, [R1+0x1d30] ;  /* 0x001d300001f47983 */ /* 0x000ea80000300800 */
[----:B------:R-:W2:Y:S01]  /*64e40*/  LDL.LU R245, [R1+0x1d34] ;  /* 0x001d340001f57983 */ /* 0x000ea20000300800 */
[----:B-1----:R-:W-:-:S03]  /*64e50*/  IMAD.MOV.U32 R246, RZ, RZ, R238 ;  /* 0x000000fffff67224 */ /* 0x002fc600078e00ee */
[----:B------:R-:W2:Y:S01]  /*64e60*/  LDL.LU R238, [R1+0x6f24] ;  /* 0x006f240001ee7983 */ /* 0x000ea20000300800 */
[----:B------:R-:W-:-:S03]  /*64e70*/  IMAD.MOV.U32 R247, RZ, RZ, R239 ;  /* 0x000000fffff77224 */ /* 0x000fc600078e00ef */
[----:B------:R-:W2:Y:S01]  /*64e80*/  LDL.LU R239, [R1+0x6f20] ;  /* 0x006f200001ef7983 */ /* 0x000ea20000300800 */
[----:B----4-:R-:W-:Y:S03]  /*64e90*/  HMMA.1688.F32.TF32 R4, R4, R16, R216 ;  /* 0x000000100404723c */ /* 0x010fe600000810d8 */
[----:B------:R-:W-:-:S15]  /*64ea0*/  STL [R1+0x63dc], R161 ;  /* 0x0063dca101007387 */ /* 0x000fde0000100800 */
[----:B------:R-:W-:Y:S01]  /*64eb0*/  NOP ;  /* 0x0000000000007918 */ /* 0x000fe20000000000 */
[----:B------:R-:W-:Y:S02]  /*64ec0*/  IMAD.MOV.U32 R164, RZ, RZ, R4 ;  /* 0x000000ffffa47224 */ /* 0x000fe400078e0004 */
[----:B------:R-:W-:Y:S02]  /*64ed0*/  IMAD.MOV.U32 R165, RZ, RZ, R5 ;  /* 0x000000ffffa57224 */ /* 0x000fe400078e0005 */
[----:B------:R-:W-:Y:S02]  /*64ee0*/  IMAD.MOV.U32 R149, RZ, RZ, R6 ;  /* 0x000000ffff957224 */ /* 0x000fe400078e0006 */
[----:B------:R-:W-:Y:S01]  /*64ef0*/  IMAD.MOV.U32 R148, RZ, RZ, R7 ;  /* 0x000000ffff947224 */ /* 0x000fe200078e0007 */
[----:B------:R-:W-:Y:S04]  /*64f00*/  STL [R1+0x63d8], R160 ;  /* 0x0063d8a001007387 */ /* 0x000fe80000100800 */
[----:B------:R-:W4:Y:S04]  /*64f10*/  LDL.LU.64 R218, [R1+0x6f18] ;  /* 0x006f180001da7983 */ /* 0x000f280000300a00 */
[----:B------:R-:W-:Y:S04]  /*64f20*/  STL [R1+0x63f4], R148 ;  /* 0x0063f49401007387 */ /* 0x000fe80000100800 */
[----:B------:R-:W-:Y:S04]  /*64f30*/  STL [R1+0x63f0], R149 ;  /* 0x0063f09501007387 */ /* 0x000fe80000100800 */
[----:B------:R-:W-:Y:S04]  /*64f40*/  STL [R1+0x63ec], R165 ;  /* 0x0063eca501007387 */ /* 0x000fe80000100800 */
[----:B------:R-:W-:Y:S01]  /*64f50*/  STL [R1+0x63e8], R164 ;  /* 0x0063e8a401007387 */ /* 0x000fe20000100800 */
[----:B--2---:R-:W-:Y:S01]  /*64f60*/  HMMA.1688.F32.TF32 R4, R240, R238, R248 ;  /* 0x000000eef004723c */ /* 0x004fe200000810f8 */
[----:B------:R-:W-:-:S02]  /*64f70*/  IMAD.MOV.U32 R249, RZ, RZ, R230 ;  /* 0x000000fffff97224 */ /* 0x000fc400078e00e6 */
[----:B------:R-:W-:Y:S02]  /*64f80*/  IMAD.MOV.U32 R250, RZ, RZ, R234 ;  /* 0x000000fffffa7224 */ /* 0x000fe400078e00ea */
[----:B------:R-:W-:-:S14]  /*64f90*/  IMAD.MOV.U32 R251, RZ, RZ, R235 ;  /* 0x000000fffffb7224 */ /* 0x000fdc00078e00eb */
[----:B------:R-:W-:Y:S01]  /*64fa0*/  IMAD.MOV.U32 R168, RZ, RZ, R4 ;  /* 0x000000ffffa87224 */ /* 0x000fe200078e0004 */
[----:B------:R1:W-:Y:S01]  /*64fb0*/  STL.64 [R1+0x1d58], R6 ;  /* 0x001d580601007387 */ /* 0x0003e20000100a00 */
[----:B------:R-:W-:-:S03]  /*64fc0*/  IMAD.MOV.U32 R169, RZ, RZ, R5 ;  /* 0x000000ffffa97224 */ /* 0x000fc600078e0005 */
[----:B------:R-:W2:Y:S04]  /*64fd0*/  LDL.LU R4, [R1+0x1ce0] ;  /* 0x001ce00001047983 */ /* 0x000ea80000300800 */
[----:B------:R-:W2:Y:S04]  /*64fe0*/  LDL.LU R5, [R1+0x1ce4] ;  /* 0x001ce40001057983 */ /* 0x000ea80000300800 */
[----:B-1----:R-:W2:Y:S04]  /*64ff0*/  LDL.LU R6, [R1+0x1ce8] ;  /* 0x001ce80001067983 */ /* 0x002ea80000300800 */
[----:B------:R-:W2:Y:S04]  /*65000*/  LDL.LU R7, [R1+0x1cec] ;  /* 0x001cec0001077983 */ /* 0x000ea80000300800 */
[----:B------:R-:W2:Y:S04]  /*65010*/  LDL.LU R248, [R1+0x1cc0] ;  /* 0x001cc00001f87983 */ /* 0x000ea80000300800 */
[----:B------:R-:W2:Y:S04]  /*65020*/  LDL.LU R230, [R1+0x6f10] ;  /* 0x006f100001e67983 */ /* 0x000ea80000300800 */
[----:B------:R-:W2:Y:S04]  /*65030*/  LDL.LU R234, [R1+0x6f0c] ;  /* 0x006f0c0001ea7983 */ /* 0x000ea80000300800 */
[----:B------:R-:W2:Y:S04]  /*65040*/  LDL.LU R235, [R1+0x6f08] ;  /* 0x006f080001eb7983 */ /* 0x000ea80000300800 */
[----:B------:R-:W-:Y:S04]  /*65050*/  STL.64 [R1+0x6c28], R238 ;  /* 0x006c28ee01007387 */ /* 0x000fe80000100a00 */
[----:B------:R1:W-:Y:S04]  /*65060*/  STL.64 [R1+0x6c20], R236 ;  /* 0x006c20ec01007387 */ /* 0x0003e80000100a00 */
[----:B-1----:R-:W3:Y:S04]  /*65070*/  LDL.LU R236, [R1+0x1d00] ;  /* 0x001d000001ec7983 */ /* 0x002ee80000300800 */
[----:B------:R-:W3:Y:S04]  /*65080*/  LDL.LU R237, [R1+0x1d04] ;  /* 0x001d040001ed7983 */ /* 0x000ee80000300800 */
[----:B------:R-:W3:Y:S01]  /*65090*/  LDL.LU R238, [R1+0x1d08] ;  /* 0x001d080001ee7983 */ /* 0x000ee20000300800 */
[----:B--2---:R-:W-:Y:S01]  /*650a0*/  HMMA.1688.F32.TF32 R244, R240, R234, R244 ;  /* 0x000000eaf0f4723c */ /* 0x004fe200000810f4 */
[----:B------:R-:W-:-:S02]  /*650b0*/  IMAD.MOV.U32 R239, RZ, RZ, R230 ;  /* 0x000000ffffef7224 */ /* 0x000fc400078e00e6 */
[----:B------:R-:W3:Y:S04]  /*650c0*/  LDL.LU R230, [R1+0x6f04] ;  /* 0x006f040001e67983 */ /* 0x000ee80000300800 */
[----:B------:R-:W-:Y:S04]  /*650d0*/  STL [R1+0x63cc], R169 ;  /* 0x0063cca901007387 */ /* 0x000fe80000100800 */
[----:B------:R-:W-:Y:S08]  /*650e0*/  STL [R1+0x63c8], R168 ;  /* 0x0063c8a801007387 */ /* 0x000ff00000100800 */
[----:B------:R-:W-:-:S02]  /*650f0*/  IMAD.MOV.U32 R172, RZ, RZ, R244 ;  /* 0x000000ffffac7224 */ /* 0x000fc400078e00f4 */
[----:B------:R-:W-:Y:S02]  /*65100*/  IMAD.MOV.U32 R244, RZ, RZ, R231 ;  /* 0x000000fffff47224 */ /* 0x000fe400078e00e7 */
[----:B------:R-:W3:Y:S01]  /*65110*/  LDL.LU R231, [R1+0x6f00] ;  /* 0x006f000001e77983 */ /* 0x000ee20000300800 */
[----:B------:R-:W-:Y:S02]  /*65120*/  IMAD.MOV.U32 R173, RZ, RZ, R245 ;  /* 0x000000ffffad7224 */ /* 0x000fe400078e00f5 */
[----:B------:R-:W-:Y:S01]  /*65130*/  IMAD.MOV.U32 R161, RZ, RZ, R246 ;  /* 0x000000ffffa17224 */ /* 0x000fe200078e00f6 */
[----:B------:R-:W2:Y:S01]  /*65140*/  LDL.LU R245, [R1+0x1cb4] ;  /* 0x001cb40001f57983 */ /* 0x000ea20000300800 */
[----:B------:R-:W-:Y:S02]  /*65150*/  IMAD.MOV.U32 R160, RZ, RZ, R247 ;  /* 0x000000ffffa07224 */ /* 0x000fe400078e00f7 */
[----:B------:R-:W-:Y:S02]  /*65160*/  IMAD.MOV.U32 R246, RZ, RZ, R226 ;  /* 0x000000fffff67224 */ /* 0x000fe400078e00e2 */
[----:B------:R-:W2:Y:S01]  /*65170*/  LDL.LU R226, [R1+0x6efc] ;  /* 0x006efc0001e27983 */ /* 0x000ea20000300800 */
[----:B------:R-:W-:-:S03]  /*65180*/  IMAD.MOV.U32 R247, RZ, RZ, R227 ;  /* 0x000000fffff77224 */ /* 0x000fc600078e00e3 */
[----:B------:R-:W2:Y:S04]  /*65190*/  LDL.LU R227, [R1+0x6ef8] ;  /* 0x006ef80001e37983 */ /* 0x000ea80000300800 */
[----:B------:R1:W-:Y:S04]  /*651a0*/  STL.64 [R1+0x6c18], R234 ;  /* 0x006c18ea01007387 */ /* 0x0003e80000100a00 */
[----:B------:R2:W-:Y:S04]  /*651b0*/  STL.64 [R1+0x6c10], R232 ;  /* 0x006c10e801007387 */ /* 0x0005e80000100a00 */
[----:B------:R-:W-:Y:S04]  /*651c0*/  STL [R1+0x63fc], R173 ;  /* 0x0063fcad01007387 */ /* 0x000fe80000100800 */
[----:B------:R-:W-:Y:S01]  /*651d0*/  STL [R1+0x63f8], R172 ;  /* 0x0063f8ac01007387 */ /* 0x000fe20000100800 */
[----:B-1----:R-:W-:-:S02]  /*651e0*/  IMAD.MOV.U32 R234, RZ, RZ, R222 ;  /* 0x000000ffffea7224 */ /* 0x002fc400078e00de */
[----:B------:R-:W-:Y:S01]  /*651f0*/  IMAD.MOV.U32 R235, RZ, RZ, R223 ;  /* 0x000000ffffeb7224 */ /* 0x000fe200078e00df */
[----:B---3--:R-:W-:-:S15]  /*65200*/  HMMA.1688.F32.TF32 R236, R240, R230, R236 ;  /* 0x000000e6f0ec723c */ /* 0x008fde00000810ec */
[----:B------:R-:W-:-:S04]  /*65210*/  NOP ;  /* 0x0000000000007918 */ /* 0x000fc80000000000 */
[----:B------:R1:W-:Y:S04]  /*65220*/  STL.64 [R1+0x1d08], R238 ;  /* 0x001d08ee01007387 */ /* 0x0003e80000100a00 */
[----:B--2---:R-:W2:Y:S04]  /*65230*/  LDL.LU R232, [R1+0x1c90] ;  /* 0x001c900001e87983 */ /* 0x004ea80000300800 */
[----:B------:R-:W2:Y:S04]  /*65240*/  LDL.LU R233, [R1+0x1c94] ;  /* 0x001c940001e97983 */ /* 0x000ea80000300800 */
[----:B------:R-:W3:Y:S04]  /*65250*/  LDL.LU R222, [R1+0x6ef4] ;  /* 0x006ef40001de7983 */ /* 0x000ee80000300800 */
[----:B------:R-:W3:Y:S01]  /*65260*/  LDL.LU R223, [R1+0x6ef0] ;  /* 0x006ef00001df7983 */ /* 0x000ee20000300800 */
[----:B------:R-:W-:Y:S03]  /*65270*/  HMMA.1688.F32.TF32 R4, R240, R226, R4 ;  /* 0x000000e2f004723c */ /* 0x000fe60000081004 */
[----:B------:R-:W-:Y:S04]  /*65280*/  STL.64 [R1+0x6c08], R230 ;  /* 0x006c08e601007387 */ /* 0x000fe80000100a00 */
[----:B------:R-:W-:-:S12]  /*65290*/  STL [R1+0x6c00], R229 ;  /* 0x006c00e501007387 */ /* 0x000fd80000100800 */
[----:B------:R-:W-:Y:S01]  /*652a0*/  IMAD.MOV.U32 R180, RZ, RZ, R4 ;  /* 0x000000ffffb47224 */ /* 0x000fe200078e0004 */
[----:B------:R3:W-:Y:S01]  /*652b0*/  STL.64 [R1+0x1cd8], R6 ;  /* 0x001cd80601007387 */ /* 0x0007e20000100a00 */
[----:B------:R-:W-:Y:S02]  /*652c0*/  IMAD.MOV.U32 R181, RZ, RZ, R5 ;  /* 0x000000ffffb57224 */ /* 0x000fe400078e0005 */
[----:B------:R-:W-:Y:S02]  /*652d0*/  IMAD.MOV.U32 R176, RZ, RZ, R236 ;  /* 0x000000ffffb07224 */ /* 0x000fe400078e00ec */
[----:B------:R-:W-:Y:S01]  /*652e0*/  IMAD.MOV.U32 R177, RZ, RZ, R237 ;  /* 0x000000ffffb17224 */ /* 0x000fe200078e00ed */
[----:B------:R-:W2:Y:S04]  /*652f0*/  LDL.LU R236, [R1+0x1c70] ;  /* 0x001c700001ec7983 */ /* 0x000ea80000300800 */
[----:B------:R-:W2:Y:S04]  /*65300*/  LDL.LU R237, [R1+0x1c74] ;  /* 0x001c740001ed7983 */ /* 0x000ea80000300800 */
[----:B-1----:R-:W2:Y:S04]  /*65310*/  LDL.LU R238, [R1+0x1c78] ;  /* 0x001c780001ee7983 */ /* 0x002ea80000300800 */
[----:B------:R-:W2:Y:S04]  /*65320*/  LDL.LU R239, [R1+0x1c7c] ;  /* 0x001c7c0001ef7983 */ /* 0x000ea80000300800 */
[----:B------:R-:W-:Y:S04]  /*65330*/  STL.64 [R1+0x6bf8], R226 ;  /* 0x006bf8e201007387 */ /* 0x000fe80000100a00 */
[----:B------:R-:W-:Y:S01]  /*65340*/  STL.64 [R1+0x6bf0], R224 ;  /* 0x006bf0e001007387 */ /* 0x000fe20000100a00 */
[----:B---3--:R-:W-:-:S15]  /*65350*/  HMMA.1688.F32.TF32 R4, R240, R222, R248 ;  /* 0x000000def004723c */ /* 0x008fde00000810f8 */
[----:B------:R-:W-:-:S04]  /*65360*/  NOP ;  /* 0x0000000000007918 */ /* 0x000fc80000000000 */
[----:B------:R-:W-:Y:S01]  /*65370*/  IMAD.MOV.U32 R184, RZ, RZ, R4 ;  /* 0x000000ffffb87224 */ /* 0x000fe200078e0004 */
[----:B------:R4:W-:Y:S01]  /*65380*/  STL.64 [R1+0x1cc8], R6 ;  /* 0x001cc80601007387 */ /* 0x0009e20000100a00 */
[----:B------:R-:W-:-:S03]  /*65390*/  IMAD.MOV.U32 R185, RZ, RZ, R5 ;  /* 0x000000ffffb97224 */ /* 0x000fc600078e0005 */
[----:B------:R-:W3:Y:S04]  /*653a0*/  LDL.LU R4, [R1+0x1c60] ;  /* 0x001c600001047983 */ /* 0x000ee80000300800 */
[----:B------:R-:W3:Y:S01]  /*653b0*/  LDL.LU R5, [R1+0x1c64] ;  /* 0x001c640001057983 */ /* 0x000ee20000300800 */
[----:B----4-:R-:W-:-:S03]  /*653c0*/  IMAD.MOV.U32 R6, RZ, RZ, R218 ;  /* 0x000000ffff067224 */ /* 0x010fc600078e00da */
[----:B------:R-:W4:Y:S01]  /*653d0*/  LDL.LU R218, [R1+0x6eec] ;  /* 0x006eec0001da7983 */ /* 0x000f220000300800 */
[----:B------:R-:W-:-:S03]  /*653e0*/  IMAD.MOV.U32 R7, RZ, RZ, R219 ;  /* 0x000000ffff077224 */ /* 0x000fc600078e00db */
[----:B------:R-:W4:Y:S01]  /*653f0*/  LDL.LU R219, [R1+0x6ee8] ;  /* 0x006ee80001db7983 */ /* 0x000f220000300800 */
[----:B------:R-:W-:-:S03]  /*65400*/  IMAD.MOV.U32 R250, RZ, RZ, R214 ;  /* 0x000000fffffa7224 */ /* 0x000fc600078e00d6 */
[----:B------:R-:W2:Y:S01]  /*65410*/  LDL.LU R248, [R1+0x1c50] ;  /* 0x001c500001f87983 */ /* 0x000ea20000300800 */
[----:B------:R-:W-:-:S03]  /*65420*/  IMAD.MOV.U32 R251, RZ, RZ, R215 ;  /* 0x000000fffffb7224 */ /* 0x000fc600078e00d7 */
[----:B------:R-:W2:Y:S04]  /*65430*/  LDL.LU R249, [R1+0x1c54] ;  /* 0x001c540001f97983 */ /* 0x000ea80000300800 */
[----:B------:R-:W2:Y:S04]  /*65440*/  LDL.LU R214, [R1+0x6ee4] ;  /* 0x006ee40001d67983 */ /* 0x000ea80000300800 */
[----:B------:R-:W2:Y:S04]  /*65450*/  LDL.LU R215, [R1+0x6ee0] ;  /* 0x006ee00001d77983 */ /* 0x000ea80000300800 */
[----:B------:R-:W-:Y:S04]  /*65460*/  STL.64 [R1+0x6be8], R222 ;  /* 0x006be8de01007387 */ /* 0x000fe80000100a00 */
[----:B------:R-:W-:Y:S01]  /*65470*/  STL.64 [R1+0x6be0], R220 ;  /* 0x006be0dc01007387 */ /* 0x000fe20000100a00 */
[----:B----4-:R-:W-:Y:S01]  /*65480*/  HMMA.1688.F32.TF32 R224, R240, R218, R244 ;  /* 0x000000daf0e0723c */ /* 0x010fe200000810f4 */
[----:B------:R-:W-:-:S02]  /*65490*/  IMAD.MOV.U32 R244, RZ, RZ, R206 ;  /* 0x000000fffff47224 */ /* 0x000fc400078e00ce */
[----:B------:R-:W3:Y:S01]  /*654a0*/  LDL.LU R206, [R1+0x6edc] ;  /* 0x006edc0001ce7983 */ /* 0x000ee20000300800 */
[----:B------:R-:W-:Y:S02]  /*654b0*/  IMAD.MOV.U32 R245, RZ, RZ, R210 ;  /* 0x000000fffff57224 */ /* 0x000fe400078e00d2 */
[----:B------:R-:W-:Y:S01]  /*654c0*/  IMAD.MOV.U32 R246, RZ, RZ, R211 ;  /* 0x000000fffff67224 */ /* 0x000fe200078e00d3 */
[----:B------:R-:W4:Y:S04]  /*654d0*/  LDL.LU R210, [R1+0x6ed8] ;  /* 0x006ed80001d27983 */ /* 0x000f280000300800 */
[----:B------:R-:W4:Y:S01]  /*654e0*/  LDL.LU R211, [R1+0x6ed4] ;  /* 0x006ed40001d37983 */ /* 0x000f220000300800 */
[----:B------:R-:W-:-:S03]  /*654f0*/  IMAD.MOV.U32 R247, RZ, RZ, R207 ;  /* 0x000000fffff77224 */ /* 0x000fc600078e00cf */
[----:B------:R-:W3:Y:S04]  /*65500*/  LDL.LU R207, [R1+0x6ed0] ;  /* 0x006ed00001cf7983 */ /* 0x000ee80000300800 */
[----:B------:R4:W-:Y:S04]  /*65510*/  STL.64 [R1+0x6bd8], R218 ;  /* 0x006bd8da01007387 */ /* 0x0009e80000100a00 */
[----:B--2---:R-:W-:Y:S04]  /*65520*/  STL.64 [R1+0x6bd0], R214 ;  /* 0x006bd0d601007387 */ /* 0x004fe80000100a00 */
[----:B------:R1:W-:Y:S01]  /*65530*/  STL.64 [R1+0x6bc8], R212 ;  /* 0x006bc8d401007387 */ /* 0x0003e20000100a00 */
[----:B----4-:R-:W-:Y:S01]  /*65540*/  HMMA.1688.F32.TF32 R216, R240, R210, R236 ;  /* 0x000000d2f0d8723c */ /* 0x010fe200000810ec */
[----:B------:R-:W-:-:S02]  /*65550*/  IMAD.MOV.U32 R238, RZ, RZ, R202 ;  /* 0x000000ffffee7224 */ /* 0x000fc400078e00ca */
[----:B------:R-:W-:-:S15]  /*65560*/  IMAD.MOV.U32 R239, RZ, RZ, R203 ;  /* 0x000000ffffef7224 */ /* 0x000fde00078e00cb */
[----:B------:R-:W-:Y:S01]  /*65570*/  NOP ;  /* 0x0000000000007918 */ /* 0x000fe20000000000 */
[----:B------:R-:W-:Y:S04]  /*65580*/  STL.64 [R1+0x1c78], R218 ;  /* 0x001c78da01007387 */ /* 0x000fe80000100a00 */
[----:B------:R-:W2:Y:S04]  /*65590*/  LDL.LU R236, [R1+0x1c20] ;  /* 0x001c200001ec7983 */ /* 0x000ea80000300800 */
[----:B------:R-:W2:Y:S04]  /*655a0*/  LDL.LU R237, [R1+0x1c24] ;  /* 0x001c240001ed7983 */ /* 0x000ea80000300800 */
[----:B------:R-:W1:Y:S04]  /*655b0*/  LDL.LU R202, [R1+0x6ecc] ;  /* 0x006ecc0001ca7983 */ /* 0x000e680000300800 */
[----:B------:R-:W1:Y:S01]  /*655c0*/  LDL.LU R203, [R1+0x6ec8] ;  /* 0x006ec80001cb7983 */ /* 0x000e620000300800 */
[C---:B---3--:R-:W-:Y:S08]  /*655d0*/  HMMA.1688.F32.TF32 R4, R240.reuse, R206, R4 ;  /* 0x000000cef004723c */ /* 0x048ff00000081004 */
[----:B------:R-:W-:Y:S11]  /*655e0*/  HMMA.1688.F32.TF32 R220, R240, R214, R232 ;  /* 0x000000d6f0dc723c */ /* 0x000ff600000810e8 */
[----:B------:R-:W-:-:S02]  /*655f0*/  IMAD.MOV.U32 R200, RZ, RZ, R4 ;  /* 0x000000ffffc87224 */ /* 0x000fc400078e0004 */
[----:B------:R-:W-:Y:S01]  /*65600*/  IMAD.MOV.U32 R201, RZ, RZ, R5 ;  /* 0x000000ffffc97224 */ /* 0x000fe200078e0005 */
[----:B------:R-:W3:Y:S01]  /*65610*/  LDL.LU R4, [R1+0x1c00] ;  /* 0x001c000001047983 */ /* 0x000ee20000300800 */
[----:B------:R-:W-:Y:S02]  /*65620*/  IMAD.MOV.U32 R148, RZ, RZ, R6 ;  /* 0x000000ffff947224 */ /* 0x000fe400078e0006 */
[----:B------:R-:W-:Y:S01]  /*65630*/  IMAD.MOV.U32 R149, RZ, RZ, R7 ;  /* 0x000000ffff957224 */ /* 0x000fe200078e0007 */
[----:B------:R-:W3:Y:S01]  /*65640*/  LDL.LU R5, [R1+0x1c04] ;  /* 0x001c040001057983 */ /* 0x000ee20000300800 */
[----:B------:R-:W-:-:S03]  /*65650*/  IMAD.MOV.U32 R7, RZ, RZ, R198 ;  /* 0x000000ffff077224 */ /* 0x000fc600078e00c6 */
[----:B------:R-:W3:Y:S04]  /*65660*/  LDL.LU R6, [R1+0x1c08] ;  /* 0x001c080001067983 */ /* 0x000ee80000300800 */
[----:B------:R-:W4:Y:S01]  /*65670*/  LDL.LU R198, [R1+0x6ec4] ;  /* 0x006ec40001c67983 */ /* 0x000f220000300800 */
[----:B-1----:R-:W-:Y:S01]  /*65680*/  HMMA.1688.F32.TF32 R212, R240, R202, R248 ;  /* 0x000000caf0d4723c */ /* 0x002fe200000810f8 */
[----:B------:R-:W-:-:S15]  /*65690*/  IMAD.MOV.U32 R248, RZ, RZ, R199 ;  /* 0x000000fffff87224 */ /* 0x000fde00078e00c7 */
[----:B------:R-:W-:-:S03]  /*656a0*/  NOP ;  /* 0x0000000000007918 */ /* 0x000fc60000000000 */
[----:B------:R4:W-:Y:S04]  /*656b0*/  STL.64 [R1+0x1c18], R214 ;  /* 0x001c18d601007387 */ /* 0x0009e80000100a00 */
[----:B------:R-:W4:Y:S01]  /*656c0*/  LDL.LU R199, [R1+0x6ec0] ;  /* 0x006ec00001c77983 */ /* 0x000f220000300800 */
[----:B------:R-:W-:Y:S02]  /*656d0*/  IMAD.MOV.U32 R204, RZ, RZ, R212 ;  /* 0x000000ffffcc7224 */ /* 0x000fe400078e00d4 */
[----:B------:R-:W-:Y:S01]  /*656e0*/  IMAD.MOV.U32 R205, RZ, RZ, R213 ;  /* 0x000000ffffcd7224 */ /* 0x000fe200078e00d5 */
[----:B------:R-:W2:Y:S01]  /*656f0*/  LDL.LU R249, [R1+0x1bf4] ;  /* 0x001bf40001f97983 */ /* 0x000ea20000300800 */
[----:B------:R-:W-:Y:S02]  /*65700*/  IMAD.MOV.U32 R250, RZ, RZ, R186 ;  /* 0x000000fffffa7224 */ /* 0x000fe400078e00ba */
[----:B------:R-:W-:Y:S01]  /*65710*/  IMAD.MOV.U32 R251, RZ, RZ, R194 ;  /* 0x000000fffffb7224 */ /* 0x000fe200078e00c2 */
[----:B------:R-:W2:Y:S04]  /*65720*/  LDL.LU R186, [R1+0x6ebc] ;  /* 0x006ebc0001ba7983 */ /* 0x000ea80000300800 */
[----:B------:R-:W2:Y:S04]  /*65730*/  LDL.LU R194, [R1+0x6eb8] ;  /* 0x006eb80001c27983 */ /* 0x000ea80000300800 */
[----:B------:R-:W-:Y:S04]  /*65740*/  STL.64 [R1+0x6bb0], R206 ;  /* 0x006bb0ce01007387 */ /* 0x000fe80000100a00 */
[----:B------:R-:W-:Y:S04]  /*65750*/  STL.64 [R1+0x6ba8], R204 ;  /* 0x006ba8cc01007387 */ /* 0x000fe80000100a00 */
[----:B------:R-:W-:Y:S04]  /*65760*/  STL.64 [R1+0x6ba0], R202 ;  /* 0x006ba0ca01007387 */ /* 0x000fe80000100a00 */
[----:B------:R2:W-:Y:S01]  /*65770*/  STL.64 [R1+0x6b98], R200 ;  /* 0x006b98c801007387 */ /* 0x0005e20000100a00 */
[----:B----4-:R-:W-:Y:S01]  /*65780*/  HMMA.1688.F32.TF32 R212, R240, R198, R244 ;  /* 0x000000c6f0d4723c */ /* 0x010fe200000810f4 */
[----:B------:R-:W-:-:S02]  /*65790*/  IMAD.MOV.U32 R244, RZ, RZ, R195 ;  /* 0x000000fffff47224 */ /* 0x000fc400078e00c3 */
[----:B------:R-:W2:Y:S01]  /*657a0*/  LDL.LU R195, [R1+0x6eb4] ;  /* 0x006eb40001c37983 */ /* 0x000ea20000300800 */
[----:B------:R-:W-:Y:S02]  /*657b0*/  IMAD.MOV.U32 R245, RZ, RZ, R187 ;  /* 0x000000fffff57224 */ /* 0x000fe400078e00bb */
[----:B------:R-:W-:Y:S01]  /*657c0*/  IMAD.MOV.U32 R246, RZ, RZ, R190 ;  /* 0x000000fffff67224 */ /* 0x000fe200078e00be */
[----:B------:R-:W4:Y:S01]  /*657d0*/  LDL.LU R187, [R1+0x6eb0] ;  /* 0x006eb00001bb7983 */ /* 0x000f220000300800 */
[----:B------:R-:W-:-:S03]  /*657e0*/  IMAD.MOV.U32 R247, RZ, RZ, R191 ;  /* 0x000000fffff77224 */ /* 0x000fc600078e00bf */
[----:B------:R-:W3:Y:S04]  /*657f0*/  LDL.LU R190, [R1+0x6eac] ;  /* 0x006eac0001be7983 */ /* 0x000ee80000300800 */
[----:B------:R-:W3:Y:S01]  /*65800*/  LDL.LU R191, [R1+0x6ea8] ;  /* 0x006ea80001bf7983 */ /* 0x000ee20000300800 */
[----:B------:R-:W-:-:S03]  /*65810*/  IMAD.MOV.U32 R196, RZ, RZ, R216 ;  /* 0x000000ffffc47224 */ /* 0x000fc600078e00d8 */
[----:B------:R-:W-:Y:S02]  /*65820*/  IMAD.MOV.U32 R208, RZ, RZ, R212 ;  /* 0x000000ffffd07224 */ /* 0x000fe400078e00d4 */
[----:B------:R-:W-:Y:S02]  /*65830*/  IMAD.MOV.U32 R209, RZ, RZ, R213 ;  /* 0x000000ffffd17224 */ /* 0x000fe400078e00d5 */
[----:B------:R-:W-:Y:S01]  /*65840*/  IMAD.MOV.U32 R197, RZ, RZ, R217 ;  /* 0x000000ffffc57224 */ /* 0x000fe200078e00d9 */
[----:B------:R-:W-:Y:S01]  /*65850*/  STL.64 [R1+0x6c38], R210 ;  /* 0x006c38d201007387 */ /* 0x000fe20000100a00 */
[----:B------:R-:W-:Y:S02]  /*65860*/  IMAD.MOV.U32 R192, RZ, RZ, R220 ;  /* 0x000000ffffc07224 */ /* 0x000fe400078e00dc */
[----:B------:R-:W-:Y:S01]  /*65870*/  IMAD.MOV.U32 R193, RZ, RZ, R221 ;  /* 0x000000ffffc17224 */ /* 0x000fe200078e00dd */
[----:B------:R-:W-:Y:S01]  /*65880*/  STL.64 [R1+0x6c30], R208 ;  /* 0x006c30d001007387 */ /* 0x000fe20000100a00 */
[----:B------:R-:W-:-:S02]  /*65890*/  IMAD.MOV.U32 R188, RZ, RZ, R224 ;  /* 0x000000ffffbc7224 */ /* 0x000fc400078e00e0 */
[----:B------:R-:W-:Y:S01]  /*658a0*/  IMAD.MOV.U32 R189, RZ, RZ, R225 ;  /* 0x000000ffffbd7224 */ /* 0x000fe200078e00e1 */
[----:B------:R-:W-:Y:S04]  /*658b0*/  STL.64 [R1+0x6bc0], R198 ;  /* 0x006bc0c601007387 */ /* 0x000fe80000100a00 */
[----:B------:R-:W-:Y:S01]  /*658c0*/  STL.64 [R1+0x6bb8], R196 ;  /* 0x006bb8c401007387 */ /* 0x000fe20000100a00 */
[----:B--2---:R-:W-:Y:S01]  /*658d0*/  HMMA.1688.F32.TF32 R200, R240, R194, R236 ;  /* 0x000000c2f0c8723c */ /* 0x004fe200000810ec */
[----:B------:R-:W-:Y:S02]  /*658e0*/  IMAD.MOV.U32 R238, RZ, RZ, R182 ;  /* 0x000000ffffee7224 */ /* 0x000fe400078e00b6 */
[----:B------:R-:W-:-:S15]  /*658f0*/  IMAD.MOV.U32 R239, RZ, RZ, R183 ;  /* 0x000000ffffef7224 */ /* 0x000fde00078e00b7 */
[----:B------:R-:W-:Y:S01]  /*65900*/  NOP ;  /* 0x0000000000007918 */ /* 0x000fe20000000000 */
[----:B------:R-:W-:Y:S04]  /*65910*/  STL [R1+0x1bb0], R200 ;  /* 0x001bb0c801007387 */ /* 0x000fe80000100800 */
[----:B------:R-:W-:Y:S04]  /*65920*/  STL.64 [R1+0x6c70], R194 ;  /* 0x006c70c201007387 */ /* 0x000fe80000100a00 */
[----:B------:R-:W-:Y:S04]  /*65930*/  STL.64 [R1+0x6c68], R192 ;  /* 0x006c68c001007387 */ /* 0x000fe80000100a00 */
[----:B---3--:R-:W-:Y:S04]  /*65940*/  STL.64 [R1+0x6c80], R190 ;  /* 0x006c80be01007387 */ /* 0x008fe80000100a00 */
[----:B------:R1:W-:Y:S04]  /*65950*/  STL.64 [R1+0x6c78], R188 ;  /* 0x006c78bc01007387 */ /* 0x0003e80000100a00 */
[----:B------:R-:W2:Y:S04]  /*65960*/  LDL.LU R236, [R1+0x1bc0] ;  /* 0x001bc00001ec7983 */ /* 0x000ea80000300800 */
[----:B------:R-:W2:Y:S04]  /*65970*/  LDL.LU R237, [R1+0x1bc4] ;  /* 0x001bc40001ed7983 */ /* 0x000ea80000300800 */
[----:B------:R-:W1:Y:S04]  /*65980*/  LDL.LU R182, [R1+0x6ea4] ;  /* 0x006ea40001b67983 */ /* 0x000e680000300800 */
[----:B------:R-:W1:Y:S01]  /*65990*/  LDL.LU R183, [R1+0x6ea0] ;  /* 0x006ea00001b77983 */ /* 0x000e620000300800 */
[----:B------:R-:W-:-:S15]  /*659a0*/  HMMA.1688.F32.TF32 R4, R240, R190, R4 ;  /* 0x000000bef004723c */ /* 0x000fde0000081004 */
[----:B------:R-:W-:-:S04]  /*659b0*/  NOP ;  /* 0x0000000000007918 */ /* 0x000fc80000000000 */
[----:B------:R-:W-:Y:S02]  /*659c0*/  IMAD.MOV.U32 R113, RZ, RZ, R4 ;  /* 0x000000ffff717224 */ /* 0x000fe400078e0004 */
[----:B------:R-:W-:Y:S02]  /*659d0*/  IMAD.MOV.U32 R112, RZ, RZ, R5 ;  /* 0x000000ffff707224 */ /* 0x000fe400078e0005 */
[----:B------:R-:W-:Y:S02]  /*659e0*/  IMAD.MOV.U32 R109, RZ, RZ, R6 ;  /* 0x000000ffff6d7224 */ /* 0x000fe400078e0006 */
[----:B------:R-:W-:Y:S02]  /*659f0*/  IMAD.MOV.U32 R108, RZ, RZ, R7 ;  /* 0x000000ffff6c7224 */ /* 0x000fe400078e0007 */
[----:B----4-:R-:W-:-:S15]  /*65a00*/  HMMA.1688.F32.TF32 R4, R240, R186, R248 ;  /* 0x000000baf004723c */ /* 0x010fde00000810f8 */
[----:B------:R-:W-:-:S04]  /*65a10*/  NOP ;  /* 0x0000000000007918 */ /* 0x000fc80000000000 */
[----:B------:R-:W-:Y:S02]  /*65a20*/  IMAD.MOV.U32 R121, RZ, RZ, R4 ;  /* 0x000000ffff797224 */ /* 0x000fe400078e0004 */
[----:B------:R-:W-:Y:S01]  /*65a30*/  IMAD.MOV.U32 R120, RZ, RZ, R5 ;  /* 0x000000ffff787224 */ /* 0x000fe200078e0005 */
[----:B------:R-:W3:Y:S01]  /*65a40*/  LDL.LU R4, [R1+0x1ba0] ;  /* 0x001ba00001047983 */ /* 0x000ee20000300800 */
[----:B------:R-:W-:Y:S02]  /*65a50*/  IMAD.MOV.U32 R117, RZ, RZ, R6 ;  /* 0x000000ffff757224 */ /* 0x000fe400078e0006 */
[----:B------:R-:W-:Y:S01]  /*65a60*/  IMAD.MOV.U32 R116, RZ, RZ, R7 ;  /* 0x000000ffff747224 */ /* 0x000fe200078e0007 */
[----:B------:R-:W3:Y:S04]  /*65a70*/  LDL.LU R5, [R1+0x1ba4] ;  /* 0x001ba40001057983 */ /* 0x000ee80000300800 */
[----:B------:R-:W3:Y:S04]  /*65a80*/  LDL.LU R6, [R1+0x1ba8] ;  /* 0x001ba80001067983 */ /* 0x000ee80000300800 */
[----:B------:R-:W3:Y:S04]  /*65a90*/  LDL.LU R7, [R1+0x1bac] ;  /* 0x001bac0001077983 */ /* 0x000ee80000300800 */
[----:B------:R-:W-:Y:S04]  /*65aa0*/  STL.64 [R1+0x6c90], R186 ;  /* 0x006c90ba01007387 */ /* 0x000fe80000100a00 */
[----:B------:R-:W-:Y:S01]  /*65ab0*/  STL.64 [R1+0x6c88], R184 ;  /* 0x006c88b801007387 */ /* 0x000fe20000100a00 */
[----:B-1----:R-:W-:Y:S03]  /*65ac0*/  HMMA.1688.F32.TF32 R188, R240, R182, R244 ;  /* 0x000000b6f0bc723c */ /* 0x002fe600000810f4 */
[----:B------:R-:W4:Y:S01]  /*65ad0*/  LDL.LU R244, [R1+0x1b50] ;  /* 0x001b500001f47983 */ /* 0x000f220000300800 */
[----:B------:R-:W-:-:S02]  /*65ae0*/  IMAD.MOV.U32 R246, RZ, RZ, R179 ;  /* 0x000000fffff67224 */ /* 0x000fc400078e00b3 */
[----:B------:R-:W-:Y:S01]  /*65af0*/  IMAD.MOV.U32 R247, RZ, RZ, R178 ;  /* 0x000000fffff77224 */ /* 0x000fe200078e00b2 */
[----:B------:R-:W4:Y:S04]  /*65b00*/  LDL.LU R245, [R1+0x1b54] ;  /* 0x001b540001f57983 */ /* 0x000f280000300800 */
[----:B------:R-:W2:Y:S04]  /*65b10*/  LDL.LU R179, [R1+0x6e9c] ;  /* 0x006e9c0001b37983 */ /* 0x000ea80000300800 */
[----:B------:R-:W3:Y:S01]  /*65b20*/  LDL.LU R178, [R1+0x6e98] ;  /* 0x006e980001b27983 */ /* 0x000ee20000300800 */
[----:B------:R-:W-:-:S03]  /*65b30*/  IMAD.MOV.U32 R165, RZ, RZ, R222 ;  /* 0x000000ffffa57224 */ /* 0x000fc600078e00de */
[----:B------:R-:W4:Y:S01]  /*65b40*/  LDL.LU R220, [R1+0x1b80] ;  /* 0x001b800001dc7983 */ /* 0x000f220000300800 */
[----:B------:R-:W-:-:S03]  /*65b50*/  IMAD.MOV.U32 R164, RZ, RZ, R223 ;  /* 0x000000ffffa47224 */ /* 0x000fc600078e00df */
        /* <DEDUP_REMOVED lines=8> */
[----:B------:R-:W-:-:S03]  /*65be0*/  IMAD.MOV.U32 R224, RZ, RZ, R174 ;  /* 0x000000ffffe07224 */ /* 0x000fc600078e00ae */
[----:B------:R-:W4:Y:S01]  /*65bf0*/  LDL.LU R249, [R1+0x1b74] ;  /* 0x001b740001f97983 */ /* 0x000f220000300800 */
[----:B------:R-:W-:Y:S02]  /*65c00*/  IMAD.MOV.U32 R225, RZ, RZ, R175 ;  /* 0x000000ffffe17224 */ /* 0x000fe400078e00af */
[----:B--2---:R-:W-:Y:S02]  /*65c10*/  IMAD.MOV.U32 R251, RZ, RZ, R179 ;  /* 0x000000fffffb7224 */ /* 0x004fe400078e00b3 */
[----:B---3--:R-:W-:Y:S02]  /*65c20*/  IMAD.MOV.U32 R250, RZ, RZ, R178 ;  /* 0x000000fffffa7224 */ /* 0x008fe400078e00b2 */
[----:B------:R-:W2:Y:S04]  /*65c30*/  LDL.LU R178, [R1+0x6e94] ;  /* 0x006e940001b27983 */ /* 0x000ea80000300800 */
[----:B------:R-:W2:Y:S04]  /*65c40*/  LDL.LU R179, [R1+0x6e90] ;  /* 0x006e900001b37983 */ /* 0x000ea80000300800 */
[----:B------:R-:W3:Y:S04]  /*65c50*/  LDL.LU R174, [R1+0x6e8c] ;  /* 0x006e8c0001ae7983 */ /* 0x000ee80000300800 */
[----:B------:R-:W3:Y:S01]  /*65c60*/  LDL.LU R175, [R1+0x6e88] ;  /* 0x006e880001af7983 */ /* 0x000ee20000300800 */
[----:B------:R-:W-:-:S02]  /*65c70*/  IMAD.MOV.U32 R157, RZ, RZ, R226 ;  /* 0x000000ffff9d7224 */ /* 0x000fc400078e00e2 */
[----:B------:R-:W-:Y:S01]  /*65c80*/  IMAD.MOV.U32 R156, RZ, RZ, R227 ;  /* 0x000000ffff9c7224 */ /* 0x000fe200078e00e3 */
[----:B------:R-:W4:Y:S04]  /*65c90*/  LDL.LU R226, [R1+0x1b68] ;  /* 0x001b680001e27983 */ /* 0x000f280000300800 */
[----:B------:R-:W4:Y:S04]  /*65ca0*/  LDL.LU R227, [R1+0x1b6c] ;  /* 0x001b6c0001e37983 */ /* 0x000f280000300800 */
[----:B------:R-:W-:Y:S04]  /*65cb0*/  STL.64 [R1+0x6ca0], R182 ;  /* 0x006ca0b601007387 */ /* 0x000fe80000100a00 */
[----:B------:R2:W-:Y:S02]  /*65cc0*/  STL.64 [R1+0x6c98], R180 ;  /* 0x006c98b401007387 */ /* 0x0005e40000100a00 */
[C---:B--2---:R-:W-:Y:S08]  /*65cd0*/  HMMA.1688.F32.TF32 R180, R240.reuse, R178, R236 ;  /* 0x000000b2f0b4723c */ /* 0x044ff000000810ec */
[----:B---3--:R-:W-:Y:S01]  /*65ce0*/  HMMA.1688.F32.TF32 R4, R240, R174, R4 ;  /* 0x000000aef004723c */ /* 0x008fe20000081004 */
[----:B------:R-:W-:Y:S01]  /*65cf0*/  STL.64 [R1+0x6cb0], R178 ;  /* 0x006cb0b201007387 */ /* 0x000fe20000100a00 */
[----:B------:R-:W-:-:S03]  /*65d00*/  IMAD.MOV.U32 R236, RZ, RZ, R155 ;  /* 0x000000ffffec7224 */ /* 0x000fc600078e009b */
[----:B------:R-:W-:Y:S01]  /*65d10*/  STL.64 [R1+0x6ca8], R176 ;  /* 0x006ca8b001007387 */ /* 0x000fe20000100a00 */
[----:B------:R-:W-:-:S05]  /*65d20*/  IMAD.MOV.U32 R237, RZ, RZ, R171 ;  /* 0x000000ffffed7224 */ /* 0x000fca00078e00ab */
[----:B------:R-:W-:Y:S04]  /*65d30*/  STL.64 [R1+0x1bc0], R180 ;  /* 0x001bc0b401007387 */ /* 0x000fe80000100a00 */
[----:B------:R-:W-:Y:S01]  /*65d40*/  STL.64 [R1+0x1bc8], R182 ;  /* 0x001bc8b601007387 */ /* 0x000fe20000100a00 */
[----:B------:R-:W-:-:S03]  /*65d50*/  IMAD.MOV.U32 R238, RZ, RZ, R167 ;  /* 0x000000ffffee7224 */ /* 0x000fc600078e00a7 */
[----:B------:R-:W2:Y:S01]  /*65d60*/  LDL.LU R155, [R1+0x6e84] ;  /* 0x006e8400019b7983 */ /* 0x000ea20000300800 */
[----:B------:R-:W-:-:S03]  /*65d70*/  IMAD.MOV.U32 R239, RZ, RZ, R170 ;  /* 0x000000ffffef7224 */ /* 0x000fc600078e00aa */
[----:B------:R1:W-:Y:S04]  /*65d80*/  STL.64 [R1+0x1ba0], R4 ;  /* 0x001ba00401007387 */ /* 0x0003e80000100a00 */
[----:B------:R3:W-:Y:S04]  /*65d90*/  STL.64 [R1+0x1ba8], R6 ;  /* 0x001ba80601007387 */ /* 0x0007e80000100a00 */
[----:B------:R-:W2:Y:S04]  /*65da0*/  LDL.LU R171, [R1+0x6e80] ;  /* 0x006e800001ab7983 */ /* 0x000ea80000300800 */
[----:B------:R-:W4:Y:S04]  /*65db0*/  LDL.LU R167, [R1+0x6e7c] ;  /* 0x006e7c0001a77983 */ /* 0x000f280000300800 */
[----:B------:R-:W4:Y:S01]  /*65dc0*/  LDL.LU R170, [R1+0x6e78] ;  /* 0x006e780001aa7983 */ /* 0x000f220000300800 */
[----:B------:R-:W-:-:S03]  /*65dd0*/  IMAD.MOV.U32 R234, RZ, RZ, R154 ;  /* 0x000000ffffea7224 */ /* 0x000fc600078e009a */
[----:B------:R-:W4:Y:S01]  /*65de0*/  LDL.LU R232, [R1+0x1b30] ;  /* 0x001b300001e87983 */ /* 0x000f220000300800 */
[----:B------:R-:W-:-:S03]  /*65df0*/  IMAD.MOV.U32 R235, RZ, RZ, R166 ;  /* 0x000000ffffeb7224 */ /* 0x000fc600078e00a6 */
[----:B------:R-:W4:Y:S04]  /*65e00*/  LDL.LU R233, [R1+0x1b34] ;  /* 0x001b340001e97983 */ /* 0x000f280000300800 */
[----:B------:R-:W4:Y:S04]  /*65e10*/  LDL.LU R154, [R1+0x6e74] ;  /* 0x006e7400019a7983 */ /* 0x000f280000300800 */
[----:B------:R-:W4:Y:S01]  /*65e20*/  LDL.LU R166, [R1+0x6e70] ;  /* 0x006e700001a67983 */ /* 0x000f220000300800 */
[----:B-1----:R-:W-:Y:S02]  /*65e30*/  IMAD.MOV.U32 R4, RZ, RZ, R158 ;  /* 0x000000ffff047224 */ /* 0x002fe400078e009e */
[----:B------:R-:W-:-:S02]  /*65e40*/  IMAD.MOV.U32 R5, RZ, RZ, R162 ;  /* 0x000000ffff057224 */ /* 0x000fc400078e00a2 */
[----:B---3--:R-:W-:Y:S02]  /*65e50*/  IMAD.MOV.U32 R6, RZ, RZ, R163 ;  /* 0x000000ffff067224 */ /* 0x008fe400078e00a3 */
[----:B------:R-:W-:Y:S02]  /*65e60*/  IMAD.MOV.U32 R7, RZ, RZ, R159 ;  /* 0x000000ffff077224 */ /* 0x000fe400078e009f */
[----:B--2---:R-:W-:Y:S02]  /*65e70*/  IMAD.MOV.U32 R230, RZ, RZ, R171 ;  /* 0x000000ffffe67224 */ /* 0x004fe400078e00ab */
[----:B----4-:R-:W-:Y:S02]  /*65e80*/  IMAD.MOV.U32 R228, RZ, RZ, R167 ;  /* 0x000000ffffe47224 */ /* 0x010fe400078e00a7 */
[----:B------:R-:W2:Y:S01]  /*65e90*/  LDL.LU R167, [R1+0x6e6c] ;  /* 0x006e6c0001a77983 */ /* 0x000ea20000300800 */
[----:B------:R-:W-:-:S03]  /*65ea0*/  IMAD.MOV.U32 R229, RZ, RZ, R170 ;  /* 0x000000ffffe57224 */ /* 0x000fc600078e00aa */
[----:B------:R-:W3:Y:S04]  /*65eb0*/  LDL.LU R170, [R1+0x6e68] ;  /* 0x006e680001aa7983 */ /* 0x000ee80000300800 */
[----:B------:R-:W3:Y:S01]  /*65ec0*/  LDL.LU R171, [R1+0x6e64] ;  /* 0x006e640001ab7983 */ /* 0x000ee20000300800 */
[----:B------:R-:W-:-:S03]  /*65ed0*/  IMAD.MOV.U32 R231, RZ, RZ, R155 ;  /* 0x000000ffffe77224 */ /* 0x000fc600078e009b */
[----:B------:R-:W4:Y:S04]  /*65ee0*/  LDL.LU R155, [R1+0x6e60] ;  /* 0x006e6000019b7983 */ /* 0x000f280000300800 */
[----:B------:R-:W4:Y:S04]  /*65ef0*/  LDL.LU R158, [R1+0x6e5c] ;  /* 0x006e5c00019e7983 */ /* 0x000f280000300800 */
[----:B------:R-:W4:Y:S04]  /*65f00*/  LDL.LU R162, [R1+0x6e58] ;  /* 0x006e580001a27983 */ /* 0x000f280000300800 */
[----:B------:R-:W4:Y:S04]  /*65f10*/  LDL.LU R163, [R1+0x6e54] ;  /* 0x006e540001a37983 */ /* 0x000f280000300800 */
[----:B------:R-:W4:Y:S01]  /*65f20*/  LDL.LU R159, [R1+0x6e50] ;  /* 0x006e5000019f7983 */ /* 0x000f220000300800 */
[C---:B---3--:R-:W-:Y:S03]  /*65f30*/  HMMA.1688.F32.TF32 R180, R240.reuse, R170, R216 ;  /* 0x000000aaf0b4723c */ /* 0x048fe600000810d8 */
[----:B--2---:R-:W-:Y:S05]  /*65f40*/  STL.64 [R1+0x6b90], R166 ;  /* 0x006b90a601007387 */ /* 0x004fea0000100a00 */
[C---:B------:R-:W-:Y:S11]  /*65f50*/  HMMA.1688.F32.TF32 R176, R240.reuse, R166, R220 ;  /* 0x000000a6f0b0723c */ /* 0x040ff600000810dc */
[----:B------:R-:W-:Y:S04]  /*65f60*/  STL.64 [R1+0x1b90], R180 ;  /* 0x001b90b401007387 */ /* 0x000fe80000100a00 */
[----:B------:R-:W-:Y:S04]  /*65f70*/  STL.64 [R1+0x1b98], R182 ;  /* 0x001b98b601007387 */ /* 0x000fe80000100a00 */
[----:B------:R4:W-:Y:S02]  /*65f80*/  STL.64 [R1+0x6b88], R164 ;  /* 0x006b88a401007387 */ /* 0x0009e40000100a00 */
[C---:B----4-:R-:W-:Y:S02]  /*65f90*/  HMMA.1688.F32.TF32 R164, R240.reuse, R162, R248 ;  /* 0x000000a2f0a4723c */ /* 0x050fe400000810f8 */
[----:B------:R-:W-:Y:S04]  /*65fa0*/  STL.64 [R1+0x1b80], R176 ;  /* 0x001b80b001007387 */ /* 0x000fe80000100a00 */
[----:B------:R1:W-:Y:S04]  /*65fb0*/  STL.64 [R1+0x1b88], R178 ;  /* 0x001b88b201007387 */ /* 0x0003e80000100a00 */
[----:B------:R-:W2:Y:S01]  /*65fc0*/  LDL.LU R248, [R1+0x1b00] ;  /* 0x001b000001f87983 */ /* 0x000ea20000300800 */
[----:B-1----:R-:W-:Y:S08]  /*65fd0*/  HMMA.1688.F32.TF32 R176, R240, R158, R224 ;  /* 0x0000009ef0b0723c */ /* 0x002ff000000810e0 */
[----:B------:R-:W-:Y:S04]  /*65fe0*/  STL.64 [R1+0x1b70], R164 ;  /* 0x001b70a401007387 */ /* 0x000fe80000100a00 */
[----:B------:R1:W-:Y:S04]  /*65ff0*/  STL.64 [R1+0x1b78], R166 ;  /* 0x001b78a601007387 */ /* 0x0003e80000100a00 */
[----:B------:R-:W2:Y:S01]  /*66000*/  LDL.LU R249, [R1+0x1b04] ;  /* 0x001b040001f97983 */ /* 0x000ea20000300800 */
[----:B------:R-:W-:-:S03]  /*66010*/  IMAD.MOV.U32 R224, RZ, RZ, R142 ;  /* 0x000000ffffe07224 */ /* 0x000fc600078e008e */
[----:B------:R-:W2:Y:S01]  /*66020*/  LDL.LU R250, [R1+0x1b08] ;  /* 0x001b080001fa7983 */ /* 0x000ea20000300800 */
[----:B-1----:R-:W-:Y:S03]  /*66030*/  HMMA.1688.F32.TF32 R164, R240, R154, R244 ;  /* 0x0000009af0a4723c */ /* 0x002fe600000810f4 */
[----:B------:R-:W2:Y:S04]  /*66040*/  LDL.LU R251, [R1+0x1b0c] ;  /* 0x001b0c0001fb7983 */ /* 0x000ea80000300800 */
[----:B------:R-:W-:Y:S01]  /*66050*/  STL.64 [R1+0x1b60], R176 ;  /* 0x001b60b001007387 */ /* 0x000fe20000100a00 */
[----:B------:R-:W-:-:S03]  /*66060*/  IMAD.MOV.U32 R225, RZ, RZ, R146 ;  /* 0x000000ffffe17224 */ /* 0x000fc600078e0092 */
[----:B------:R1:W-:Y:S04]  /*66070*/  STL.64 [R1+0x1b68], R178 ;  /* 0x001b68b201007387 */ /* 0x0003e80000100a00 */
[----:B------:R-:W3:Y:S04]  /*66080*/  LDL.LU R142, [R1+0x6e4c] ;  /* 0x006e4c00018e7983 */ /* 0x000ee80000300800 */
[----:B------:R-:W-:Y:S04]  /*66090*/  STL.64 [R1+0x1b50], R164 ;  /* 0x001b50a401007387 */ /* 0x000fe80000100a00 */
[----:B------:R4:W-:Y:S04]  /*660a0*/  STL.64 [R1+0x1b58], R166 ;  /* 0x001b58a601007387 */ /* 0x0009e80000100a00 */
[----:B------:R-:W2:Y:S01]  /*660b0*/  LDL.LU R146, [R1+0x6e48] ;  /* 0x006e480001927983 */ /* 0x000ea20000300800 */
[----:B------:R-:W-:-:S03]  /*660c0*/  IMAD.MOV.U32 R217, RZ, RZ, R138 ;  /* 0x000000ffffd97224 */ /* 0x000fc600078e008a */
[----:B------:R-:W4:Y:S04]  /*660d0*/  LDL.LU R226, [R1+0x1ad8] ;  /* 0x001ad80001e27983 */ /* 0x000f280000300800 */
[----:B------:R-:W4:Y:S01]  /*660e0*/  LDL.LU R227, [R1+0x1adc] ;  /* 0x001adc0001e37983 */ /* 0x000f220000300800 */
[----:B------:R-:W-:-:S03]  /*660f0*/  IMAD.MOV.U32 R220, RZ, RZ, R147 ;  /* 0x000000ffffdc7224 */ /* 0x000fc600078e0093 */
[----:B------:R-:W4:Y:S01]  /*66100*/  LDL.LU R216, [R1+0x1af0] ;  /* 0x001af00001d87983 */ /* 0x000f220000300800 */
[----:B------:R-:W-:-:S03]  /*66110*/  IMAD.MOV.U32 R221, RZ, RZ, R150 ;  /* 0x000000ffffdd7224 */ /* 0x000fc600078e0096 */
[----:B------:R-:W4:Y:S01]  /*66120*/  LDL.LU R138, [R1+0x6e44] ;  /* 0x006e4400018a7983 */ /* 0x000f220000300800 */
[----:B------:R-:W-:Y:S02]  /*66130*/  IMAD.MOV.U32 R222, RZ, RZ, R151 ;  /* 0x000000ffffde7224 */ /* 0x000fe400078e0097 */
[----:B------:R-:W-:Y:S02]  /*66140*/  IMAD.MOV.U32 R223, RZ, RZ, R143 ;  /* 0x000000ffffdf7224 */ /* 0x000fe400078e008f */
[----:B------:R-:W-:Y:S02]  /*66150*/  IMAD.MOV.U32 R244, RZ, RZ, R139 ;  /* 0x000000fffff47224 */ /* 0x000fe400078e008b */
[----:B---3--:R-:W-:Y:S02]  /*66160*/  IMAD.MOV.U32 R218, RZ, RZ, R142 ;  /* 0x000000ffffda7224 */ /* 0x008fe400078e008e */
[----:B------:R-:W4:Y:S01]  /*66170*/  LDL.LU R142, [R1+0x6e40] ;  /* 0x006e4000018e7983 */ /* 0x000f220000300800 */
[----:B--2---:R-:W-:-:S03]  /*66180*/  IMAD.MOV.U32 R219, RZ, RZ, R146 ;  /* 0x000000ffffdb7224 */ /* 0x004fc600078e0092 */
[----:B------:R-:W1:Y:S04]  /*66190*/  LDL.LU R146, [R1+0x6e3c] ;  /* 0x006e3c0001927983 */ /* 0x000e680000300800 */
[----:B------:R-:W1:Y:S04]  /*661a0*/  LDL.LU R147, [R1+0x6e38] ;  /* 0x006e380001937983 */ /* 0x000e680000300800 */
[----:B------:R-:W2:Y:S04]  /*661b0*/  LDL.LU R150, [R1+0x6e34] ;  /* 0x006e340001967983 */ /* 0x000ea80000300800 */
[----:B------:R-:W2:Y:S04]  /*661c0*/  LDL.LU R151, [R1+0x6e30] ;  /* 0x006e300001977983 */ /* 0x000ea80000300800 */
[----:B------:R-:W4:Y:S04]  /*661d0*/  LDL.LU R143, [R1+0x6e2c] ;  /* 0x006e2c00018f7983 */ /* 0x000f280000300800 */
[----:B------:R-:W3:Y:S04]  /*661e0*/  LDL.LU R139, [R1+0x6e28] ;  /* 0x006e2800018b7983 */ /* 0x000ee80000300800 */
[----:B------:R-:W3:Y:S04]  /*661f0*/  LDL.LU R245, [R1+0x1ac4] ;  /* 0x001ac40001f57983 */ /* 0x000ee80000300800 */
[----:B------:R-:W3:Y:S04]  /*66200*/  LDL.LU R246, [R1+0x1ac8] ;  /* 0x001ac80001f67983 */ /* 0x000ee80000300800 */
[----:B------:R-:W3:Y:S01]  /*66210*/  LDL.LU R247, [R1+0x1acc] ;  /* 0x001acc0001f77983 */ /* 0x000ee20000300800 */
[C---:B-1----:R-:W-:Y:S08]  /*66220*/  HMMA.1688.F32.TF32 R176, R240.reuse, R146, R232 ;  /* 0x00000092f0b0723c */ /* 0x042ff000000810e8 */
[C---:B--2---:R-:W-:Y:S08]  /*66230*/  HMMA.1688.F32.TF32 R180, R240.reuse, R150, R228 ;  /* 0x00000096f0b4723c */ /* 0x044ff000000810e4 */
[C---:B----4-:R-:W-:Y:S08]  /*66240*/  HMMA.1688.F32.TF32 R164, R240.reuse, R142, R236 ;  /* 0x0000008ef0a4723c */ /* 0x050ff000000810ec */
[----:B---3--:R-:W-:Y:S03]  /*66250*/  HMMA.1688.F32.TF32 R4, R240, R138, R4 ;  /* 0x0000008af004723c */ /* 0x008fe60000081004 */
[----:B------:R-:W-:Y:S04]  /*66260*/  STL.64 [R1+0x1b40], R180 ;  /* 0x001b40b401007387 */ /* 0x000fe80000100a00 */
[----:B------:R-:W-:Y:S04]  /*66270*/  STL.64 [R1+0x1b48], R182 ;  /* 0x001b48b601007387 */ /* 0x000fe80000100a00 */
[----:B------:R-:W-:Y:S04]  /*66280*/  STL.64 [R1+0x1b30], R176 ;  /* 0x001b30b001007387 */ /* 0x000fe80000100a00 */
[----:B------:R-:W-:Y:S04]  /*66290*/  STL.64 [R1+0x1b38], R178 ;  /* 0x001b38b201007387 */ /* 0x000fe80000100a00 */
[----:B------:R-:W2:Y:S01]  /*662a0*/  LDL.LU R228, [R1+0x1ab0] ;  /* 0x001ab00001e47983 */ /* 0x000ea20000300800 */
[----:B------:R-:W-:-:S03]  /*662b0*/  IMAD.MOV.U32 R229, RZ, RZ, R134 ;  /* 0x000000ffffe57224 */ /* 0x000fc600078e0086 */
[----:B------:R-:W-:Y:S01]  /*662c0*/  STL.64 [R1+0x1b20], R164 ;  /* 0x001b20a401007387 */ /* 0x000fe20000100a00 */
[----:B------:R-:W-:-:S03]  /*662d0*/  IMAD.MOV.U32 R230, RZ, RZ, R135 ;  /* 0x000000ffffe67224 */ /* 0x000fc600078e0087 */
[----:B------:R-:W-:Y:S04]  /*662e0*/  STL.64 [R1+0x1b28], R166 ;  /* 0x001b28a601007387 */ /* 0x000fe80000100a00 */
[----:B------:R-:W-:Y:S04]  /*662f0*/  STL.64 [R1+0x1b10], R4 ;  /* 0x001b100401007387 */ /* 0x000fe80000100a00 */
[----:B------:R1:W-:Y:S04]  /*66300*/  STL.64 [R1+0x1b18], R6 ;  /* 0x001b180601007387 */ /* 0x0003e80000100a00 */
[----:B------:R-:W3:Y:S04]  /*66310*/  LDL.LU R134, [R1+0x6e24] ;  /* 0x006e240001867983 */ /* 0x000ee80000300800 */
[----:B------:R-:W3:Y:S04]  /*66320*/  LDL.LU R135, [R1+0x6e20] ;  /* 0x006e200001877983 */ /* 0x000ee80000300800 */
[----:B------:R-:W2:Y:S01]  /*66330*/  LDL.LU R231, [R1+0x1abc] ;  /* 0x001abc0001e77983 */ /* 0x000ea20000300800 */
[----:B-1----:R-:W-:-:S03]  /*66340*/  IMAD.MOV.U32 R6, RZ, RZ, R98 ;  /* 0x000000ffff067224 */ /* 0x002fc600078e0062 */
[----:B------:R-:W4:Y:S01]  /*66350*/  LDL.LU R4, [R1+0x1aa0] ;  /* 0x001aa00001047983 */ /* 0x000f220000300800 */
[----:B------:R-:W-:-:S03]  /*66360*/  IMAD.MOV.U32 R7, RZ, RZ, R99 ;  /* 0x000000ffff077224 */ /* 0x000fc600078e0063 */
[----:B------:R-:W4:Y:S01]  /*66370*/  LDL.LU R5, [R1+0x1aa4] ;  /* 0x001aa40001057983 */ /* 0x000f220000300800 */
[----:B------:R-:W-:-:S03]  /*66380*/  IMAD.MOV.U32 R232, RZ, RZ, R102 ;  /* 0x000000ffffe87224 */ /* 0x000fc600078e0066 */
[----:B------:R-:W2:Y:S01]  /*66390*/  LDL.LU R98, [R1+0x6e1c] ;  /* 0x006e1c0001627983 */ /* 0x000ea20000300800 */
[----:B------:R-:W-:-:S03]  /*663a0*/  IMAD.MOV.U32 R233, RZ, RZ, R103 ;  /* 0x000000ffffe97224 */ /* 0x000fc600078e0067 */
[----:B------:R-:W2:Y:S01]  /*663b0*/  LDL.LU R99, [R1+0x6e18] ;  /* 0x006e180001637983 */ /* 0x000ea20000300800 */
[----:B------:R-:W-:-:S03]  /*663c0*/  IMAD.MOV.U32 R234, RZ, RZ, R122 ;  /* 0x000000ffffea7224 */ /* 0x000fc600078e007a */
[----:B------:R-:W2:Y:S01]  /*663d0*/  LDL.LU R102, [R1+0x6e14] ;  /* 0x006e140001667983 */ /* 0x000ea20000300800 */
[----:B------:R-:W-:Y:S02]  /*663e0*/  IMAD.MOV.U32 R235, RZ, RZ, R126 ;  /* 0x000000ffffeb7224 */ /* 0x000fe400078e007e */
[----:B------:R-:W-:Y:S02]  /*663f0*/  IMAD.MOV.U32 R236, RZ, RZ, R127 ;  /* 0x000000ffffec7224 */ /* 0x000fe400078e007f */
[----:B------:R-:W-:Y:S02]  /*66400*/  IMAD.MOV.U32 R237, RZ, RZ, R130 ;  /* 0x000000ffffed7224 */ /* 0x000fe400078e0082 */
[----:B------:R-:W-:Y:S02]  /*66410*/  IMAD.MOV.U32 R238, RZ, RZ, R131 ;  /* 0x000000ffffee7224 */ /* 0x000fe400078e0083 */
[----:B------:R-:W-:Y:S01]  /*66420*/  IMAD.MOV.U32 R239, RZ, RZ, R123 ;  /* 0x000000ffffef7224 */ /* 0x000fe200078e007b */
[----:B---3--:R-:W-:-:S15]  /*66430*/  HMMA.1688.F32.TF32 R164, R240, R134, R248 ;  /* 0x00000086f0a4723c */ /* 0x008fde00000810f8 */
[----:B------:R-:W-:-:S04]  /*66440*/  NOP ;  /* 0x0000000000007918 */ /* 0x000fc80000000000 */
[----:B------:R-:W-:Y:S04]  /*66450*/  STL.64 [R1+0x1b00], R164 ;  /* 0x001b00a401007387 */ /* 0x000fe80000100a00 */
[----:B------:R1:W-:Y:S04]  /*66460*/  STL.64 [R1+0x1b08], R166 ;  /* 0x001b08a601007387 */ /* 0x0003e80000100a00 */
[----:B------:R-:W3:Y:S04]  /*66470*/  LDL.LU R103, [R1+0x6e10] ;  /* 0x006e100001677983 */ /* 0x000ee80000300800 */
[----:B------:R-:W1:Y:S04]  /*66480*/  LDL.LU R122, [R1+0x6e0c] ;  /* 0x006e0c00017a7983 */ /* 0x000e680000300800 */
[----:B------:R-:W2:Y:S04]  /*66490*/  LDL.LU R126, [R1+0x6e08] ;  /* 0x006e0800017e7983 */ /* 0x000ea80000300800 */
[----:B------:R-:W2:Y:S04]  /*664a0*/  LDL.LU R127, [R1+0x6e04] ;  /* 0x006e0400017f7983 */ /* 0x000ea80000300800 */
[----:B------:R-:W3:Y:S04]  /*664b0*/  LDL.LU R130, [R1+0x6e00] ;  /* 0x006e000001827983 */ /* 0x000ee80000300800 */
[----:B------:R-:W3:Y:S04]  /*664c0*/  LDL.LU R131, [R1+0x6dfc] ;  /* 0x006dfc0001837983 */ /* 0x000ee80000300800 */
[----:B------:R-:W1:Y:S01]  /*664d0*/  LDL.LU R123, [R1+0x6df8] ;  /* 0x006df800017b7983 */ /* 0x000e620000300800 */
[----:B------:R-:W-:-:S02]  /*664e0*/  IMAD.MOV.U32 R248, RZ, RZ, R114 ;  /* 0x000000fffff87224 */ /* 0x000fc400078e0072 */
[----:B------:R-:W-:Y:S01]  /*664f0*/  IMAD.MOV.U32 R249, RZ, RZ, R115 ;  /* 0x000000fffff97224 */ /* 0x000fe200078e0073 */
[----:B------:R-:W4:Y:S01]  /*66500*/  LDL.LU R114, [R1+0x6df4] ;  /* 0x006df40001727983 */ /* 0x000f220000300800 */
[----:B------:R-:W-:Y:S02]  /*66510*/  IMAD.MOV.U32 R250, RZ, RZ, R118 ;  /* 0x000000fffffa7224 */ /* 0x000fe400078e0076 */
[----:B------:R-:W-:Y:S01]  /*66520*/  IMAD.MOV.U32 R251, RZ, RZ, R119 ;  /* 0x000000fffffb7224 */ /* 0x000fe200078e0077 */
[----:B------:R-:W4:Y:S04]  /*66530*/  LDL.LU R115, [R1+0x6df0] ;  /* 0x006df00001737983 */ /* 0x000f280000300800 */
[----:B------:R-:W4:Y:S04]  /*66540*/  LDL.LU R118, [R1+0x6dec] ;  /* 0x006dec0001767983 */ /* 0x000f280000300800 */
[----:B------:R-:W4:Y:S01]  /*66550*/  LDL.LU R119, [R1+0x6de8] ;  /* 0x006de80001777983 */ /* 0x000f220000300800 */
[C---:B--2---:R-:W-:Y:S08]  /*66560*/  HMMA.1688.F32.TF32 R176, R240.reuse, R126, R220 ;  /* 0x0000007ef0b0723c */ /* 0x044ff000000810dc */
[C---:B---3--:R-:W-:Y:S08]  /*66570*/  HMMA.1688.F32.TF32 R180, R240.reuse, R130, R216 ;  /* 0x00000082f0b4723c */ /* 0x048ff000000810d8 */
[----:B-1----:R-:W-:Y:S11]  /*66580*/  HMMA.1688.F32.TF32 R164, R240, R122, R224 ;  /* 0x0000007af0a4723c */ /* 0x002ff600000810e0 */
[----:B------:R-:W-:Y:S04]  /*66590*/  STL.64 [R1+0x1af0], R180 ;  /* 0x001af0b401007387 */ /* 0x000fe80000100a00 */
[----:B------:R-:W-:Y:S04]  /*665a0*/  STL.64 [R1+0x1af8], R182 ;  /* 0x001af8b601007387 */ /* 0x000fe80000100a00 */
[----:B------:R-:W-:Y:S01]  /*665b0*/  STL.64 [R1+0x1ae0], R176 ;  /* 0x001ae0b001007387 */ /* 0x000fe20000100a00 */
[----:B------:R-:W-:-:S02]  /*665c0*/  IMAD.MOV.U32 R72, RZ, RZ, R164 ;  /* 0x000000ffff487224 */ /* 0x000fc400078e00a4 */
[----:B------:R-:W-:Y:S01]  /*665d0*/  IMAD.MOV.U32 R73, RZ, RZ, R165 ;  /* 0x000000ffff497224 */ /* 0x000fe200078e00a5 */
[----:B------:R-:W-:Y:S04]  /*665e0*/  STL.64 [R1+0x1ae8], R178 ;  /* 0x001ae8b201007387 */ /* 0x000fe80000100a00 */
[----:B------:R4:W-:Y:S02]  /*665f0*/  STL.64 [R1+0x1ad8], R166 ;  /* 0x001ad8a601007387 */ /* 0x0009e40000100a00 */
[----:B----4-:R-:W-:Y:S01]  /*66600*/  HMMA.1688.F32.TF32 R164, R240, R118, R244 ;  /* 0x00000076f0a4723c */ /* 0x010fe200000810f4 */
[----:B------:R-:W-:Y:S02]  /*66610*/  IMAD.MOV.U32 R244, RZ, RZ, R110 ;  /* 0x000000fffff47224 */ /* 0x000fe400078e006e */
[----:B------:R-:W-:-:S02]  /*66620*/  IMAD.MOV.U32 R245, RZ, RZ, R111 ;  /* 0x000000fffff57224 */ /* 0x000fc400078e006f */
[----:B------:R-:W-:Y:S02]  /*66630*/  IMAD.MOV.U32 R246, RZ, RZ, R106 ;  /* 0x000000fffff67224 */ /* 0x000fe400078e006a */
[----:B------:R-:W-:-:S12]  /*66640*/  IMAD.MOV.U32 R247, RZ, RZ, R107 ;  /* 0x000000fffff77224 */ /* 0x000fd800078e006b */
[----:B------:R1:W-:Y:S04]  /*66650*/  STL.64 [R1+0x1ac8], R166 ;  /* 0x001ac8a601007387 */ /* 0x0003e80000100a00 */
[----:B------:R-:W2:Y:S04]  /*66660*/  LDL.LU R110, [R1+0x6de4] ;  /* 0x006de400016e7983 */ /* 0x000ea80000300800 */
[----:B------:R-:W2:Y:S04]  /*66670*/  LDL.LU R111, [R1+0x6de0] ;  /* 0x006de000016f7983 */ /* 0x000ea80000300800 */
[----:B------:R-:W3:Y:S04]  /*66680*/  LDL.LU R106, [R1+0x6ddc] ;  /* 0x006ddc00016a7983 */ /* 0x000ee80000300800 */
[----:B------:R-:W3:Y:S01]  /*66690*/  LDL.LU R107, [R1+0x6dd8] ;  /* 0x006dd800016b7983 */ /* 0x000ee20000300800 */
[----:B------:R-:W-:-:S02]  /*666a0*/  IMAD.MOV.U32 R76, RZ, RZ, R164 ;  /* 0x000000ffff4c7224 */ /* 0x000fc400078e00a4 */
[----:B------:R-:W-:Y:S02]  /*666b0*/  IMAD.MOV.U32 R77, RZ, RZ, R165 ;  /* 0x000000ffff4d7224 */ /* 0x000fe400078e00a5 */
[----:B-1----:R-:W-:-:S15]  /*666c0*/  HMMA.1688.F32.TF32 R164, R240, R114, R228 ;  /* 0x00000072f0a4723c */ /* 0x002fde00000810e4 */
[----:B------:R-:W-:-:S04]  /*666d0*/  NOP ;  /* 0x0000000000007918 */ /* 0x000fc80000000000 */
[----:B------:R-:W-:Y:S01]  /*666e0*/  IMAD.MOV.U32 R80, RZ, RZ, R164 ;  /* 0x000000ffff507224 */ /* 0x000fe200078e00a4 */
[----:B------:R3:W-:Y:S01]  /*666f0*/  STL.64 [R1+0x1ab8], R166 ;  /* 0x001ab8a601007387 */ /* 0x0007e20000100a00 */
[----:B------:R-:W-:Y:S02]  /*66700*/  IMAD.MOV.U32 R81, RZ, RZ, R165 ;  /* 0x000000ffff517224 */ /* 0x000fe400078e00a5 */
[----:B------:R-:W-:Y:S02]  /*66710*/  IMAD.MOV.U32 R222, RZ, RZ, R94 ;  /* 0x000000ffffde7224 */ /* 0x000fe400078e005e */
[----:B------:R-:W-:Y:S01]  /*66720*/  IMAD.MOV.U32 R223, RZ, RZ, R95 ;  /* 0x000000ffffdf7224 */ /* 0x000fe200078e005f */
[C---:B--2---:R-:W-:Y:S08]  /*66730*/  HMMA.1688.F32.TF32 R4, R240.reuse, R110, R4 ;  /* 0x0000006ef004723c */ /* 0x044ff00000081004 */
[----:B---3--:R-:W-:Y:S11]  /*66740*/  HMMA.1688.F32.TF32 R164, R240, R106, R232 ;  /* 0x0000006af0a4723c */ /* 0x008ff600000810e8 */
[----:B------:R-:W-:Y:S08]  /*66750*/  STL.64 [R1+0x1aa8], R6 ;  /* 0x001aa80601007387 */ /* 0x000ff00000100a00 */
[----:B------:R-:W-:Y:S01]  /*66760*/  IMAD.MOV.U32 R88, RZ, RZ, R164 ;  /* 0x000000ffff587224 */ /* 0x000fe200078e00a4 */
[----:B------:R1:W-:Y:S01]  /*66770*/  STL.64 [R1+0x1a98], R166 ;  /* 0x001a98a601007387 */ /* 0x0003e20000100a00 */
[----:B------:R-:W-:-:S02]  /*66780*/  IMAD.MOV.U32 R89, RZ, RZ, R165 ;  /* 0x000000ffff597224 */ /* 0x000fc400078e00a5 */
[----:B-1----:R-:W-:-:S15]  /*66790*/  HMMA.1688.F32.TF32 R164, R240, R102, R236 ;  /* 0x00000066f0a4723c */ /* 0x002fde00000810ec */
[----:B------:R-:W-:-:S04]  /*667a0*/  NOP ;  /* 0x0000000000007918 */ /* 0x000fc80000000000 */
[----:B------:R-:W-:Y:S01]  /*667b0*/  IMAD.MOV.U32 R92, RZ, RZ, R164 ;  /* 0x000000ffff5c7224 */ /* 0x000fe200078e00a4 */
[----:B------:R1:W-:Y:S01]  /*667c0*/  STL.64 [R1+0x1a88], R166 ;  /* 0x001a88a601007387 */ /* 0x0003e20000100a00 */
[----:B------:R-:W-:Y:S02]  /*667d0*/  IMAD.MOV.U32 R93, RZ, RZ, R165 ;  /* 0x000000ffff5d7224 */ /* 0x000fe400078e00a5 */
[----:B-1----:R-:W-:-:S15]  /*667e0*/  HMMA.1688.F32.TF32 R164, R240, R98, R248 ;  /* 0x00000062f0a4723c */ /* 0x002fde00000810f8 */
[----:B------:R-:W-:-:S04]  /*667f0*/  NOP ;  /* 0x0000000000007918 */ /* 0x000fc80000000000 */
[----:B------:R1:W-:Y:S04]  /*66800*/  STL.64 [R1+0x1a78], R166 ;  /* 0x001a78a601007387 */ /* 0x0003e80000100a00 */
[----:B------:R-:W2:Y:S04]  /*66810*/  LDL.LU R220, [R1+0x1a40] ;  /* 0x001a400001dc7983 */ /* 0x000ea80000300800 */
[----:B------:R-:W2:Y:S04]  /*66820*/  LDL.LU R221, [R1+0x1a44] ;  /* 0x001a440001dd7983 */ /* 0x000ea80000300800 */
[----:B------:R-:W1:Y:S04]  /*66830*/  LDL.LU R94, [R1+0x6dd4] ;  /* 0x006dd400015e7983 */ /* 0x000e680000300800 */
[----:B------:R-:W1:Y:S01]  /*66840*/  LDL.LU R95, [R1+0x6dd0] ;  /* 0x006dd000015f7983 */ /* 0x000e620000300800 */
[----:B------:R-:W-:-:S02]  /*66850*/  IMAD.MOV.U32 R96, RZ, RZ, R164 ;  /* 0x000000ffff607224 */ /* 0x000fc400078e00a4 */
[----:B------:R-:W-:Y:S01]  /*66860*/  IMAD.MOV.U32 R97, RZ, RZ, R165 ;  /* 0x000000ffff617224 */ /* 0x000fe200078e00a5 */
[----:B------:R-:W3:Y:S04]  /*66870*/  LDL.LU R224, [R1+0x1a30] ;  /* 0x001a300001e07983 */ /* 0x000ee80000300800 */
[----:B------:R-:W3:Y:S04]  /*66880*/  LDL.LU R225, [R1+0x1a34] ;  /* 0x001a340001e17983 */ /* 0x000ee80000300800 */
[----:B------:R-:W3:Y:S04]  /*66890*/  LDL.LU R226, [R1+0x1a38] ;  /* 0x001a380001e27983 */ /* 0x000ee80000300800 */
[----:B------:R-:W3:Y:S04]  /*668a0*/  LDL.LU R227, [R1+0x1a3c] ;  /* 0x001a3c0001e37983 */ /* 0x000ee80000300800 */
[----:B------:R-:W-:Y:S04]  /*668b0*/  STL.64 [R1+0x6b70], R98 ;  /* 0x006b706201007387 */ /* 0x000fe80000100a00 */
[----:B------:R-:W-:Y:S01]  /*668c0*/  STL.64 [R1+0x6b68], R96 ;  /* 0x006b686001007387 */ /* 0x000fe20000100a00 */
        /* <DEDUP_REMOVED lines=9> */
[----:B------:R-:W-:Y:S01]  /*66960*/  IMAD.MOV.U32 R251, RZ, RZ, R90 ;  /* 0x000000fffffb7224 */ /* 0x000fe200078e005a */
[----:B-1----:R-:W-:Y:S01]  /*66970*/  HMMA.1688.F32.TF32 R164, R240, R94, R244 ;  /* 0x0000005ef0a4723c */ /* 0x002fe200000810f4 */
[----:B------:R-:W-:-:S15]  /*66980*/  IMAD.MOV.U32 R244, RZ, RZ, R91 ;  /* 0x000000fffff47224 */ /* 0x000fde00078e005b */
[----:B------:R-:W-:-:S03]  /*66990*/  NOP ;  /* 0x0000000000007918 */ /* 0x000fc60000000000 */
[----:B------:R-:W-:Y:S04]  /*669a0*/  STL.64 [R1+0x1a68], R166 ;  /* 0x001a68a601007387 */ /* 0x000fe80000100a00 */
[----:B------:R-:W4:Y:S04]  /*669b0*/  LDL.LU R228, [R1+0x1a20] ;  /* 0x001a200001e47983 */ /* 0x000f280000300800 */
[----:B------:R-:W4:Y:S04]  /*669c0*/  LDL.LU R229, [R1+0x1a24] ;  /* 0x001a240001e57983 */ /* 0x000f280000300800 */
[----:B------:R-:W4:Y:S04]  /*669d0*/  LDL.LU R230, [R1+0x1a28] ;  /* 0x001a280001e67983 */ /* 0x000f280000300800 */
[----:B------:R-:W4:Y:S04]  /*669e0*/  LDL.LU R231, [R1+0x1a2c] ;  /* 0x001a2c0001e77983 */ /* 0x000f280000300800 */
[----:B------:R-:W2:Y:S04]  /*669f0*/  LDL.LU R232, [R1+0x1a10] ;  /* 0x001a100001e87983 */ /* 0x000ea80000300800 */
[----:B------:R-:W2:Y:S04]  /*66a00*/  LDL.LU R233, [R1+0x1a14] ;  /* 0x001a140001e97983 */ /* 0x000ea80000300800 */
[----:B------:R-:W2:Y:S04]  /*66a10*/  LDL.LU R66, [R1+0x6dcc] ;  /* 0x006dcc0001427983 */ /* 0x000ea80000300800 */
[----:B------:R-:W2:Y:S04]  /*66a20*/  LDL.LU R67, [R1+0x6dc8] ;  /* 0x006dc80001437983 */ /* 0x000ea80000300800 */
[----:B------:R-:W2:Y:S04]  /*66a30*/  LDL.LU R70, [R1+0x6dc4] ;  /* 0x006dc40001467983 */ /* 0x000ea80000300800 */
[----:B------:R-:W2:Y:S04]  /*66a40*/  LDL.LU R71, [R1+0x6dc0] ;  /* 0x006dc00001477983 */ /* 0x000ea80000300800 */
[----:B------:R-:W2:Y:S04]  /*66a50*/  LDL.LU R74, [R1+0x6dbc] ;  /* 0x006dbc00014a7983 */ /* 0x000ea80000300800 */
[----:B------:R-:W2:Y:S04]  /*66a60*/  LDL.LU R75, [R1+0x6db8] ;  /* 0x006db800014b7983 */ /* 0x000ea80000300800 */
[----:B------:R-:W2:Y:S01]  /*66a70*/  LDL.LU R78, [R1+0x6db4] ;  /* 0x006db400014e7983 */ /* 0x000ea20000300800 */
[----:B------:R-:W-:-:S03]  /*66a80*/  IMAD.MOV.U32 R245, RZ, RZ, R86 ;  /* 0x000000fffff57224 */ /* 0x000fc600078e0056 */
[----:B------:R-:W2:Y:S01]  /*66a90*/  LDL.LU R79, [R1+0x6db0] ;  /* 0x006db000014f7983 */ /* 0x000ea20000300800 */
[----:B------:R-:W-:-:S03]  /*66aa0*/  IMAD.MOV.U32 R246, RZ, RZ, R87 ;  /* 0x000000fffff67224 */ /* 0x000fc600078e0057 */
[----:B------:R-:W4:Y:S04]  /*66ab0*/  LDL.LU R82, [R1+0x6dac] ;  /* 0x006dac0001527983 */ /* 0x000f280000300800 */
[----:B------:R-:W2:Y:S04]  /*66ac0*/  LDL.LU R90, [R1+0x6da8] ;  /* 0x006da800015a7983 */ /* 0x000ea80000300800 */
[----:B------:R-:W2:Y:S04]  /*66ad0*/  LDL.LU R91, [R1+0x6da4] ;  /* 0x006da400015b7983 */ /* 0x000ea80000300800 */
[----:B------:R-:W3:Y:S04]  /*66ae0*/  LDL.LU R86, [R1+0x6da0] ;  /* 0x006da00001567983 */ /* 0x000ee80000300800 */
[----:B------:R-:W3:Y:S01]  /*66af0*/  LDL.LU R87, [R1+0x6d9c] ;  /* 0x006d9c0001577983 */ /* 0x000ee20000300800 */
[----:B------:R-:W-:-:S03]  /*66b00*/  IMAD.MOV.U32 R247, RZ, RZ, R83 ;  /* 0x000000fffff77224 */ /* 0x000fc600078e0053 */
[----:B------:R-:W4:Y:S01]  /*66b10*/  LDL.LU R83, [R1+0x6d98] ;  /* 0x006d980001537983 */ /* 0x000f220000300800 */
[----:B------:R-:W-:Y:S02]  /*66b20*/  IMAD.MOV.U32 R100, RZ, RZ, R164 ;  /* 0x000000ffff647224 */ /* 0x000fe400078e00a4 */
[----:B------:R-:W-:Y:S01]  /*66b30*/  IMAD.MOV.U32 R101, RZ, RZ, R165 ;  /* 0x000000ffff657224 */ /* 0x000fe200078e00a5 */
[----:B------:R-:W-:Y:S04]  /*66b40*/  STL.64 [R1+0x6b80], R102 ;  /* 0x006b806601007387 */ /* 0x000fe80000100a00 */
[----:B------:R-:W-:Y:S04]  /*66b50*/  STL.64 [R1+0x6b78], R100 ;  /* 0x006b786401007387 */ /* 0x000fe80000100a00 */
[----:B------:R-:W-:Y:S04]  /*66b60*/  STL.64 [R1+0x6b60], R94 ;  /* 0x006b605e01007387 */ /* 0x000fe80000100a00 */
[----:B------:R3:W-:Y:S01]  /*66b70*/  STL.64 [R1+0x6b58], R92 ;  /* 0x006b585c01007387 */ /* 0x0007e20000100a00 */
[----:B------:R-:W-:-:S02]  /*66b80*/  IMAD.MOV.U32 R212, RZ, RZ, R11 ;  /* 0x000000ffffd47224 */ /* 0x000fc400078e000b */
[----:B------:R-:W-:Y:S02]  /*66b90*/  IMAD.MOV.U32 R173, RZ, RZ, R214 ;  /* 0x000000ffffad7224 */ /* 0x000fe400078e00d6 */
[----:B------:R-:W-:Y:S02]  /*66ba0*/  IMAD.MOV.U32 R213, RZ, RZ, R10 ;  /* 0x000000ffffd57224 */ /* 0x000fe400078e000a */
[----:B------:R-:W-:Y:S02]  /*66bb0*/  IMAD.MOV.U32 R172, RZ, RZ, R215 ;  /* 0x000000ffffac7224 */ /* 0x000fe400078e00d7 */
[----:B------:R-:W-:Y:S02]  /*66bc0*/  IMAD.MOV.U32 R214, RZ, RZ, R22 ;  /* 0x000000ffffd67224 */ /* 0x000fe400078e0016 */
[----:B------:R-:W-:Y:S01]  /*66bd0*/  IMAD.MOV.U32 R215, RZ, RZ, R23 ;  /* 0x000000ffffd77224 */ /* 0x000fe200078e0017 */
[----:B---3--:R-:W-:-:S15]  /*66be0*/  HMMA.1688.F32.TF32 R92, R240, R86, R224 ;  /* 0x00000056f05c723c */ /* 0x008fde00000810e0 */
        /* <DEDUP_REMOVED lines=8> */
[----:B------:R-:W-:Y:S02]  /*66c70*/  IMAD.MOV.U32 R20, RZ, RZ, R93 ;  /* 0x000000ffff147224 */ /* 0x000fe400078e005d */
[----:B------:R-:W-:Y:S02]  /*66c80*/  IMAD.MOV.U32 R17, RZ, RZ, R94 ;  /* 0x000000ffff117224 */ /* 0x000fe400078e005e */
[----:B------:R-:W-:Y:S02]  /*66c90*/  IMAD.MOV.U32 R16, RZ, RZ, R95 ;  /* 0x000000ffff107224 */ /* 0x000fe400078e005f */
[----:B--2---:R-:W-:Y:S01]  /*66ca0*/  HMMA.1688.F32.TF32 R92, R240, R78, R232 ;  /* 0x0000004ef05c723c */ /* 0x004fe200000810e8 */
[----:B------:R-:W-:Y:S02]  /*66cb0*/  IMAD.MOV.U32 R228, RZ, RZ, R39 ;  /* 0x000000ffffe47224 */ /* 0x000fe400078e0027 */
[----:B------:R-:W-:-:S02]  /*66cc0*/  IMAD.MOV.U32 R229, RZ, RZ, R38 ;  /* 0x000000ffffe57224 */ /* 0x000fc400078e0026 */
[----:B------:R-:W-:Y:S02]  /*66cd0*/  IMAD.MOV.U32 R230, RZ, RZ, R35 ;  /* 0x000000ffffe67224 */ /* 0x000fe400078e0023 */
[----:B------:R-:W-:-:S12]  /*66ce0*/  IMAD.MOV.U32 R231, RZ, RZ, R34 ;  /* 0x000000ffffe77224 */ /* 0x000fd800078e0022 */
[----:B------:R-:W-:Y:S02]  /*66cf0*/  IMAD.MOV.U32 R29, RZ, RZ, R92 ;  /* 0x000000ffff1d7224 */ /* 0x000fe400078e005c */
[----:B------:R-:W-:Y:S02]  /*66d00*/  IMAD.MOV.U32 R28, RZ, RZ, R93 ;  /* 0x000000ffff1c7224 */ /* 0x000fe400078e005d */
[----:B------:R-:W-:Y:S02]  /*66d10*/  IMAD.MOV.U32 R25, RZ, RZ, R94 ;  /* 0x000000ffff197224 */ /* 0x000fe400078e005e */
[----:B------:R-:W-:Y:S02]  /*66d20*/  IMAD.MOV.U32 R24, RZ, RZ, R95 ;  /* 0x000000ffff187224 */ /* 0x000fe400078e005f */
[----:B------:R-:W-:Y:S01]  /*66d30*/  HMMA.1688.F32.TF32 R92, R240, R74, R236 ;  /* 0x0000004af05c723c */ /* 0x000fe200000810ec */
[----:B------:R-:W-:Y:S02]  /*66d40*/  IMAD.MOV.U32 R236, RZ, RZ, R30 ;  /* 0x000000ffffec7224 */ /* 0x000fe400078e001e */
[----:B------:R-:W2:Y:S01]  /*66d50*/  LDL.LU R30, [R1+0x6d94] ;  /* 0x006d9400011e7983 */ /* 0x000ea20000300800 */
[----:B------:R-:W-:-:S02]  /*66d60*/  IMAD.MOV.U32 R237, RZ, RZ, R31 ;  /* 0x000000ffffed7224 */ /* 0x000fc400078e001f */
[----:B------:R-:W-:Y:S01]  /*66d70*/  IMAD.MOV.U32 R238, RZ, RZ, R27 ;  /* 0x000000ffffee7224 */ /* 0x000fe200078e001b */
[----:B------:R-:W3:Y:S01]  /*66d80*/  LDL.LU R31, [R1+0x6d90] ;  /* 0x006d9000011f7983 */ /* 0x000ee20000300800 */
        /* <DEDUP_REMOVED lines=11> */
[----:B------:R-:W-:-:S15]  /*66e40*/  HMMA.1688.F32.TF32 R96, R240, R90, R220 ;  /* 0x0000005af060723c */ /* 0x000fde00000810dc */
[----:B------:R-:W-:-:S04]  /*66e50*/  NOP ;  /* 0x0000000000007918 */ /* 0x000fc80000000000 */
[----:B------:R-:W-:Y:S02]  /*66e60*/  IMAD.MOV.U32 R69, RZ, RZ, R96 ;  /* 0x000000ffff457224 */ /* 0x000fe400078e0060 */
[----:B------:R-:W-:Y:S02]  /*66e70*/  IMAD.MOV.U32 R68, RZ, RZ, R97 ;  /* 0x000000ffff447224 */ /* 0x000fe400078e0061 */
[----:B------:R-:W-:Y:S02]  /*66e80*/  IMAD.MOV.U32 R65, RZ, RZ, R98 ;  /* 0x000000ffff417224 */ /* 0x000fe400078e0062 */
[----:B------:R-:W-:Y:S02]  /*66e90*/  IMAD.MOV.U32 R64, RZ, RZ, R99 ;  /* 0x000000ffff407224 */ /* 0x000fe400078e0063 */
[----:B--2---:R-:W-:Y:S02]  /*66ea0*/  IMAD.MOV.U32 R199, RZ, RZ, R30 ;  /* 0x000000ffffc77224 */ /* 0x004fe400078e001e */
[----:B---3--:R-:W-:-:S02]  /*66eb0*/  IMAD.MOV.U32 R198, RZ, RZ, R31 ;  /* 0x000000ffffc67224 */ /* 0x008fc400078e001f */
[----:B----4-:R-:W-:Y:S02]  /*66ec0*/  IMAD.MOV.U32 R197, RZ, RZ, R27 ;  /* 0x000000ffffc57224 */ /* 0x010fe400078e001b */
[----:B------:R-:W-:Y:S02]  /*66ed0*/  IMAD.MOV.U32 R196, RZ, RZ, R26 ;  /* 0x000000ffffc47224 */ /* 0x000fe400078e001a */
[----:B------:R-:W2:Y:S04]  /*66ee0*/  LDL.LU R26, [R1+0x6d64] ;  /* 0x006d6400011a7983 */ /* 0x000ea80000300800 */
[----:B------:R-:W3:Y:S04]  /*66ef0*/  LDL.LU R27, [R1+0x6d60] ;  /* 0x006d6000011b7983 */ /* 0x000ee80000300800 */
[----:B------:R-:W4:Y:S04]  /*66f00*/  LDL.LU R31, [R1+0x6d5c] ;  /* 0x006d5c00011f7983 */ /* 0x000f280000300800 */
[----:B------:R-:W4:Y:S01]  /*66f10*/  LDL.LU R30, [R1+0x6d58] ;  /* 0x006d5800011e7983 */ /* 0x000f220000300800 */
[----:B------:R-:W-:-:S02]  /*66f20*/  IMAD.MOV.U32 R99, RZ, RZ, R11 ;  /* 0x000000ffff637224 */ /* 0x000fc400078e000b */
[----:B------:R-:W-:Y:S02]  /*66f30*/  IMAD.MOV.U32 R98, RZ, RZ, R10 ;  /* 0x000000ffff627224 */ /* 0x000fe400078e000a */
[----:B------:R-:W-:Y:S02]  /*66f40*/  IMAD.MOV.U32 R96, RZ, RZ, R22 ;  /* 0x000000ffff607224 */ /* 0x000fe400078e0016 */
[----:B------:R-:W4:Y:S01]  /*66f50*/  LDL.LU R22, [R1+0x6d54] ;  /* 0x006d540001167983 */ /* 0x000f220000300800 */
[----:B------:R-:W-:-:S03]  /*66f60*/  IMAD.MOV.U32 R97, RZ, RZ, R23 ;  /* 0x000000ffff617224 */ /* 0x000fc600078e0017 */
[----:B------:R-:W4:Y:S04]  /*66f70*/  LDL.LU R23, [R1+0x6d50] ;  /* 0x006d500001177983 */ /* 0x000f280000300800 */
[----:B------:R-:W4:Y:S04]  /*66f80*/  LDL.LU R10, [R1+0x6d4c] ;  /* 0x006d4c00010a7983 */ /* 0x000f280000300800 */
[----:B------:R-:W4:Y:S01]  /*66f90*/  LDL.LU R11, [R1+0x6d48] ;  /* 0x006d4800010b7983 */ /* 0x000f220000300800 */
[----:B------:R-:W-:Y:S02]  /*66fa0*/  IMAD.MOV.U32 R37, RZ, RZ, R92 ;  /* 0x000000ffff257224 */ /* 0x000fe400078e005c */
[----:B------:R-:W-:-:S02]  /*66fb0*/  IMAD.MOV.U32 R36, RZ, RZ, R93 ;  /* 0x000000ffff247224 */ /* 0x000fc400078e005d */
[----:B------:R-:W-:Y:S02]  /*66fc0*/  IMAD.MOV.U32 R33, RZ, RZ, R94 ;  /* 0x000000ffff217224 */ /* 0x000fe400078e005e */
[----:B------:R-:W-:Y:S02]  /*66fd0*/  IMAD.MOV.U32 R32, RZ, RZ, R95 ;  /* 0x000000ffff207224 */ /* 0x000fe400078e005f */
[----:B------:R-:W-:-:S15]  /*66fe0*/  HMMA.1688.F32.TF32 R92, R240, R70, R248 ;  /* 0x00000046f05c723c */ /* 0x000fde00000810f8 */
[----:B------:R-:W-:-:S04]  /*66ff0*/  NOP ;  /* 0x0000000000007918 */ /* 0x000fc80000000000 */
[----:B------:R-:W-:Y:S02]  /*67000*/  IMAD.MOV.U32 R45, RZ, RZ, R92 ;  /* 0x000000ffff2d7224 */ /* 0x000fe400078e005c */
[----:B------:R-:W-:Y:S02]  /*67010*/  IMAD.MOV.U32 R44, RZ, RZ, R93 ;  /* 0x000000ffff2c7224 */ /* 0x000fe400078e005d */
        /* <DEDUP_REMOVED lines=11> */
[----:B------:R-:W2:Y:S01]  /*670d0*/  LDL.LU R31, [R1+0x6d44] ;  /* 0x006d4400011f7983 */ /* 0x000ea20000300800 */
[----:B------:R-:W-:-:S03]  /*670e0*/  IMAD.MOV.U32 R101, RZ, RZ, R30 ;  /* 0x000000ffff657224 */ /* 0x000fc600078e001e */
[----:B------:R-:W3:Y:S04]  /*670f0*/  LDL.LU R30, [R1+0x6d40] ;  /* 0x006d4000011e7983 */ /* 0x000ee80000300800 */
[----:B------:R-:W4:Y:S04]  /*67100*/  LDL.LU R27, [R1+0x6d3c] ;  /* 0x006d3c00011b7983 */ /* 0x000f280000300800 */
[----:B------:R-:W2:Y:S01]  /*67110*/  LDL.LU R26, [R1+0x6d38] ;  /* 0x006d3800011a7983 */ /* 0x000ea20000300800 */
[----:B------:R-:W-:Y:S02]  /*67120*/  IMAD.MOV.U32 R95, RZ, RZ, R22 ;  /* 0x000000ffff5f7224 */ /* 0x000fe400078e0016 */
[----:B------:R-:W-:-:S02]  /*67130*/  IMAD.MOV.U32 R94, RZ, RZ, R23 ;  /* 0x000000ffff5e7224 */ /* 0x000fc400078e0017 */
[----:B------:R-:W-:Y:S02]  /*67140*/  IMAD.MOV.U32 R92, RZ, RZ, R10 ;  /* 0x000000ffff5c7224 */ /* 0x000fe400078e000a */
[----:B------:R-:W2:Y:S01]  /*67150*/  LDL.LU R10, [R1+0x6d34] ;  /* 0x006d3400010a7983 */ /* 0x000ea20000300800 */
[----:B------:R-:W-:-:S03]  /*67160*/  IMAD.MOV.U32 R93, RZ, RZ, R11 ;  /* 0x000000ffff5d7224 */ /* 0x000fc600078e000b */
[----:B------:R-:W3:Y:S04]  /*67170*/  LDL.LU R11, [R1+0x6d30] ;  /* 0x006d3000010b7983 */ /* 0x000ee80000300800 */
[----:B------:R-:W4:Y:S04]  /*67180*/  LDL.LU R23, [R1+0x6d2c] ;  /* 0x006d2c0001177983 */ /* 0x000f280000300800 */
[----:B------:R-:W4:Y:S04]  /*67190*/  LDL.LU R22, [R1+0x6d28] ;  /* 0x006d280001167983 */ /* 0x000f280000300800 */
[----:B------:R-:W4:Y:S04]  /*671a0*/  LDL.LU R248, [R1+0x1980] ;  /* 0x0019800001f87983 */ /* 0x000f280000300800 */
[----:B------:R-:W4:Y:S04]  /*671b0*/  LDL.LU R249, [R1+0x1984] ;  /* 0x0019840001f97983 */ /* 0x000f280000300800 */
[----:B------:R-:W4:Y:S04]  /*671c0*/  LDL.LU R250, [R1+0x1988] ;  /* 0x0019880001fa7983 */ /* 0x000f280000300800 */
[----:B------:R-:W4:Y:S01]  /*671d0*/  LDL.LU R251, [R1+0x198c] ;  /* 0x00198c0001fb7983 */ /* 0x000f220000300800 */
[----:B--2---:R-:W-:-:S02]  /*671e0*/  IMAD.MOV.U32 R195, RZ, RZ, R10 ;  /* 0x000000ffffc37224 */ /* 0x004fc400078e000a */
[----:B---3--:R-:W-:Y:S02]  /*671f0*/  IMAD.MOV.U32 R194, RZ, RZ, R11 ;  /* 0x000000ffffc27224 */ /* 0x008fe400078e000b */
[----:B----4-:R-:W-:Y:S02]  /*67200*/  IMAD.MOV.U32 R192, RZ, RZ, R23 ;  /* 0x000000ffffc07224 */ /* 0x010fe400078e0017 */
[----:B------:R-:W2:Y:S01]  /*67210*/  LDL.LU R23, [R1+0x6d24] ;  /* 0x006d240001177983 */ /* 0x000ea20000300800 */
[----:B------:R-:W-:-:S03]  /*67220*/  IMAD.MOV.U32 R193, RZ, RZ, R22 ;  /* 0x000000ffffc17224 */ /* 0x000fc600078e0016 */
[----:B------:R-:W3:Y:S04]  /*67230*/  LDL.LU R22, [R1+0x6d20] ;  /* 0x006d200001167983 */ /* 0x000ee80000300800 */
[----:B------:R-:W4:Y:S04]  /*67240*/  LDL.LU R11, [R1+0x6d1c] ;  /* 0x006d1c00010b7983 */ /* 0x000f280000300800 */
[----:B------:R-:W4:Y:S01]  /*67250*/  LDL.LU R10, [R1+0x6d18] ;  /* 0x006d1800010a7983 */ /* 0x000f220000300800 */
[----:B------:R-:W-:Y:S02]  /*67260*/  IMAD.MOV.U32 R129, RZ, RZ, R188 ;  /* 0x000000ffff817224 */ /* 0x000fe400078e00bc */
[----:B------:R-:W-:Y:S01]  /*67270*/  IMAD.MOV.U32 R128, RZ, RZ, R189 ;  /* 0x000000ffff807224 */ /* 0x000fe200078e00bd */
[----:B------:R-:W4:Y:S01]  /*67280*/  LDL.LU R188, [R1+0x19a0] ;  /* 0x0019a00001bc7983 */ /* 0x000f220000300800 */
[----:B------:R-:W-:-:S02]  /*67290*/  IMAD.MOV.U32 R125, RZ, RZ, R190 ;  /* 0x000000ffff7d7224 */ /* 0x000fc400078e00be */
[----:B------:R-:W-:Y:S01]  /*672a0*/  IMAD.MOV.U32 R124, RZ, RZ, R191 ;  /* 0x000000ffff7c7224 */ /* 0x000fe200078e00bf */
        /* <DEDUP_REMOVED lines=39> */
[----:B------:R-:W2:Y:S04]  /*67520*/  LDL.LU R11, [R1+0x6d10] ;  /* 0x006d1000010b7983 */ /* 0x000ea80000300800 */
[----:B------:R-:W3:Y:S04]  /*67530*/  LDL.LU R22, [R1+0x6d0c] ;  /* 0x006d0c0001167983 */ /* 0x000ee80000300800 */
[----:B------:R-:W3:Y:S04]  /*67540*/  LDL.LU R23, [R1+0x6d08] ;  /* 0x006d080001177983 */ /* 0x000ee80000300800 */
        /* <DEDUP_REMOVED lines=8> */
[----:B------:R-:W3:Y:S04]  /*675d0*/  LDL.64 R210, [R1+0x98] ;  /* 0x0000980001d27983 */ /* 0x000ee80000100a00 */
[----:B------:R-:W3:Y:S04]  /*675e0*/  LDL.LU R42, [R1+0x6ce4] ;  /* 0x006ce400012a7983 */ /* 0x000ee80000300800 */
[----:B------:R-:W3:Y:S04]  /*675f0*/  LDL.LU R43, [R1+0x6ce0] ;  /* 0x006ce000012b7983 */ /* 0x000ee80000300800 */
[----:B------:R-:W4:Y:S04]  /*67600*/  LDL.LU R46, [R1+0x6cdc] ;  /* 0x006cdc00012e7983 */ /* 0x000f280000300800 */
[----:B------:R-:W4:Y:S04]  /*67610*/  LDL.LU R47, [R1+0x6cd8] ;  /* 0x006cd800012f7983 */ /* 0x000f280000300800 */
[----:B------:R-:W4:Y:S04]  /*67620*/  LDL.64 R206, [R1+0x88] ;  /* 0x0000880001ce7983 */ /* 0x000f280000100a00 */
[----:B------:R-:W4:Y:S04]  /*67630*/  LDL.64 R218, [R1+0x78] ;  /* 0x0000780001da7983 */ /* 0x000f280000100a00 */
[----:B------:R-:W4:Y:S04]  /*67640*/  LDL.LU R50, [R1+0x6cd4] ;  /* 0x006cd40001327983 */ /* 0x000f280000300800 */
[----:B------:R-:W4:Y:S04]  /*67650*/  LDL.LU R62, [R1+0x6cd0] ;  /* 0x006cd000013e7983 */ /* 0x000f280000300800 */
[----:B------:R-:W4:Y:S04]  /*67660*/  LDL.LU R63, [R1+0x6ccc] ;  /* 0x006ccc00013f7983 */ /* 0x000f280000300800 */
[----:B------:R-:W4:Y:S04]  /*67670*/  LDL.LU R51, [R1+0x6cc8] ;  /* 0x006cc80001337983 */ /* 0x000f280000300800 */
[----:B------:R-:W4:Y:S04]  /*67680*/  LDL.64 R226, [R1+0x68] ;  /* 0x0000680001e27983 */ /* 0x000f280000100a00 */
[----:B------:R-:W4:Y:S04]  /*67690*/  LDL.LU R58, [R1+0x6cc4] ;  /* 0x006cc400013a7983 */ /* 0x000f280000300800 */
[----:B------:R-:W4:Y:S04]  /*676a0*/  LDL.LU R59, [R1+0x6cc0] ;  /* 0x006cc000013b7983 */ /* 0x000f280000300800 */
[----:B------:R-:W4:Y:S04]  /*676b0*/  LDL.LU R54, [R1+0x6cbc] ;  /* 0x006cbc0001367983 */ /* 0x000f280000300800 */
[----:B------:R-:W4:Y:S01]  /*676c0*/  LDL.LU R55, [R1+0x6cb8] ;  /* 0x006cb80001377983 */ /* 0x000f220000300800 */
[C---:B--2---:R-:W-:Y:S08]  /*676d0*/  HMMA.1688.F32.TF32 R244, R240.reuse, R38, R244 ;  /* 0x00000026f0f4723c */ /* 0x044ff000000810f4 */
[C---:B---3--:R-:W-:Y:S08]  /*676e0*/  HMMA.1688.F32.TF32 R248, R240.reuse, R42, R248 ;  /* 0x0000002af0f8723c */ /* 0x048ff000000810f8 */
[C---:B----4-:R-:W-:Y:S08]  /*676f0*/  HMMA.1688.F32.TF32 R192, R240.reuse, R46, R192 ;  /* 0x0000002ef0c0723c */ /* 0x050ff000000810c0 */
[C---:B------:R-:W-:Y:S08]  /*67700*/  HMMA.1688.F32.TF32 R176, R240.reuse, R62, R176 ;  /* 0x0000003ef0b0723c */ /* 0x040ff000000810b0 */
[C---:B------:R-:W-:Y:S08]  /*67710*/  HMMA.1688.F32.TF32 R188, R240.reuse, R50, R188 ;  /* 0x00000032f0bc723c */ /* 0x040ff000000810bc */
[C---:B------:R-:W-:Y:S08]  /*67720*/  HMMA.1688.F32.TF32 R180, R240.reuse, R58, R180 ;  /* 0x0000003af0b4723c */ /* 0x040ff000000810b4 */
[----:B------:R-:W-:Y:S01]  /*67730*/  HMMA.1688.F32.TF32 R184, R240, R54, R184 ;  /* 0x00000036f0b8723c */ /* 0x000fe200000810b8 */
[----:B------:R-:W-:-:S02]  /*67740*/  IMAD.MOV.U32 R57, RZ, RZ, R178 ;  /* 0x000000ffff397224 */ /* 0x000fc400078e00b2 */
[----:B------:R-:W-:Y:S02]  /*67750*/  IMAD.MOV.U32 R56, RZ, RZ, R179 ;  /* 0x000000ffff387224 */ /* 0x000fe400078e00b3 */
[----:B------:R-:W-:Y:S01]  /*67760*/  IMAD.MOV.U32 R61, RZ, RZ, R176 ;  /* 0x000000ffff3d7224 */ /* 0x000fe200078e00b0 */
[----:B------:R-:W2:Y:S01]  /*67770*/  LDL.LU.64 R178, [R1+0x6cb0] ;  /* 0x006cb00001b27983 */ /* 0x000ea20000300a00 */
[----:B------:R-:W-:-:S03]  /*67780*/  IMAD.MOV.U32 R60, RZ, RZ, R177 ;  /* 0x000000ffff3c7224 */ /* 0x000fc600078e00b1 */
[----:B------:R-:W3:Y:S04]  /*67790*/  LDL.LU.64 R176, [R1+0x6ca8] ;  /* 0x006ca80001b07983 */ /* 0x000ee80000300a00 */
[----:B------:R-:W-:Y:S04]  /*677a0*/  STL.64 [R1+0x2c20], R180 ;  /* 0x002c20b401007387 */ /* 0x000fe80000100a00 */
[----:B------:R1:W-:Y:S04]  /*677b0*/  STL.64 [R1+0x2c28], R182 ;  /* 0x002c28b601007387 */ /* 0x0003e80000100a00 */
[----:B-1----:R-:W4:Y:S04]  /*677c0*/  LDL.LU.64 R182, [R1+0x6ca0] ;  /* 0x006ca00001b67983 */ /* 0x002f280000300a00 */
[----:B------:R-:W2:Y:S04]  /*677d0*/  LDL.LU.64 R180, [R1+0x6c98] ;  /* 0x006c980001b47983 */ /* 0x000ea80000300a00 */
[----:B------:R-:W-:Y:S04]  /*677e0*/  STL.64 [R1+0x2c10], R184 ;  /* 0x002c10b801007387 */ /* 0x000fe80000100a00 */
[----:B------:R1:W-:Y:S04]  /*677f0*/  STL.64 [R1+0x2c18], R186 ;  /* 0x002c18ba01007387 */ /* 0x0003e80000100a00 */
[----:B-1----:R-:W2:Y:S04]  /*67800*/  LDL.LU.64 R186, [R1+0x6c90] ;  /* 0x006c900001ba7983 */ /* 0x002ea80000300a00 */
        /* <DEDUP_REMOVED lines=12> */
[----:B------:R-:W-:Y:S04]  /*678d0*/  STL.64 [R1+0x2bd0], R244 ;  /* 0x002bd0f401007387 */ /* 0x000fe80000100a00 */
[----:B------:R1:W-:Y:S04]  /*678e0*/  STL.64 [R1+0x2bd8], R246 ;  /* 0x002bd8f601007387 */ /* 0x0003e80000100a00 */
[----:B-1----:R-:W3:Y:S01]  /*678f0*/  LDL.LU.64 R246, [R1+0x6c58] ;  /* 0x006c580001f67983 */ /* 0x002ee20000300a00 */
[C---:B------:R-:W-:Y:S08]  /*67900*/  HMMA.1688.F32.TF32 R92, R240.reuse, R34, R92 ;  /* 0x00000022f05c723c */ /* 0x040ff0000008105c */
[C---:B------:R-:W-:Y:S08]  /*67910*/  HMMA.1688.F32.TF32 R100, R240.reuse, R30, R100 ;  /* 0x0000001ef064723c */ /* 0x040ff00000081064 */
[C---:B------:R-:W-:Y:S03]  /*67920*/  HMMA.1688.F32.TF32 R96, R240.reuse, R26, R96 ;  /* 0x0000001af060723c */ /* 0x040fe60000081060 */
        /* <DEDUP_REMOVED lines=11> */
[----:B-1----:R-:W-:-:S15]  /*679e0*/  HMMA.1688.F32.TF32 R92, R240, R210, R196 ;  /* 0x000000d2f05c723c */ /* 0x002fde00000810c4 */
[----:B------:R-:W-:-:S04]  /*679f0*/  NOP ;  /* 0x0000000000007918 */ /* 0x000fc80000000000 */
        /* <DEDUP_REMOVED lines=13> */
[----:B------:R3:W-:Y:S01]  /*67ad0*/  STL.64 [R1+0x2b58], R94 ;  /* 0x002b585e01007387 */ /* 0x0007e20000100a00 */
[----:B------:R-:W-:Y:S02]  /*67ae0*/  IMAD.MOV.U32 R23, RZ, RZ, R206 ;  /* 0x000000ffff177224 */ /* 0x000fe400078e00ce */
[----:B------:R-:W-:Y:S02]  /*67af0*/  IMAD.MOV.U32 R22, RZ, RZ, R207 ;  /* 0x000000ffff167224 */ /* 0x000fe400078e00cf */
[----:B------:R-:W-:Y:S02]  /*67b00*/  IMAD.MOV.U32 R141, RZ, RZ, R218 ;  /* 0x000000ffff8d7224 */ /* 0x000fe400078e00da */
[----:B------:R-:W-:-:S02]  /*67b10*/  IMAD.MOV.U32 R140, RZ, RZ, R219 ;  /* 0x000000ffff8c7224 */ /* 0x000fc400078e00db */
[----:B------:R-:W-:Y:S01]  /*67b20*/  IMAD.MOV.U32 R21, RZ, RZ, R210 ;  /* 0x000000ffff157224 */ /* 0x000fe200078e00d2 */
[C---:B--2---:R-:W-:Y:S08]  /*67b30*/  HMMA.1688.F32.TF32 R96, R240.reuse, R250, R232 ;  /* 0x000000faf060723c */ /* 0x044ff000000810e8 */
[----:B---3--:R-:W-:Y:S01]  /*67b40*/  HMMA.1688.F32.TF32 R92, R240, R246, R228 ;  /* 0x000000f6f05c723c */ /* 0x008fe200000810e4 */
[----:B------:R-:W-:-:S15]  /*67b50*/  STL.64 [R1+0x6b28], R246 ;  /* 0x006b28f601007387 */ /* 0x000fde0000100a00 */
[----:B------:R-:W-:-:S03]  /*67b60*/  NOP ;  /* 0x0000000000007918 */ /* 0x000fc60000000000 */
[----:B------:R-:W-:Y:S04]  /*67b70*/  STL.64 [R1+0x2b40], R92 ;  /* 0x002b405c01007387 */ /* 0x000fe80000100a00 */
[----:B------:R1:W-:Y:S02]  /*67b80*/  STL.64 [R1+0x2b48], R94 ;  /* 0x002b485e01007387 */ /* 0x0003e40000100a00 */
[----:B-1----:R-:W-:Y:S02]  /*67b90*/  HMMA.1688.F32.TF32 R92, R240, R10, R236 ;  /* 0x0000000af05c723c */ /* 0x002fe400000810ec */
[----:B------:R-:W-:Y:S04]  /*67ba0*/  STL.64 [R1+0x6b30], R250 ;  /* 0x006b30fa01007387 */ /* 0x000fe80000100a00 */
[----:B------:R1:W-:Y:S04]  /*67bb0*/  STL.64 [R1+0x2b30], R96 ;  /* 0x002b306001007387 */ /* 0x0003e80000100a00 */
[----:B------:R2:W-:Y:S04]  /*67bc0*/  STL.64 [R1+0x2b38], R98 ;  /* 0x002b386201007387 */ /* 0x0005e80000100a00 */
[----:B-1----:R-:W3:Y:S05]  /*67bd0*/  LDL.LU R96, [R1+0x17a0] ;  /* 0x0017a00001607983 */ /* 0x002eea0000300800 */
[----:B------:R1:W-:Y:S04]  /*67be0*/  STL.64 [R1+0x2b20], R92 ;  /* 0x002b205c01007387 */ /* 0x0003e80000100a00 */
[----:B------:R1:W-:Y:S04]  /*67bf0*/  STL.64 [R1+0x2b28], R94 ;  /* 0x002b285e01007387 */ /* 0x0003e80000100a00 */
[----:B------:R-:W3:Y:S04]  /*67c00*/  LDL.LU R97, [R1+0x17a4] ;  /* 0x0017a40001617983 */ /* 0x000ee80000300800 */
[----:B--2---:R-:W3:Y:S04]  /*67c10*/  LDL.LU R98, [R1+0x17a8] ;  /* 0x0017a80001627983 */ /* 0x004ee80000300800 */
[----:B------:R-:W3:Y:S04]  /*67c20*/  LDL.LU R99, [R1+0x17ac] ;  /* 0x0017ac0001637983 */ /* 0x000ee80000300800 */
        /* <DEDUP_REMOVED lines=55> */
[----:B-1----:R-:W2:Y:S04]  /*67fa0*/  LDL.LU R92, [R1+0x17c0] ;  /* 0x0017c000015c7983 */ /* 0x002ea80000300800 */
[----:B------:R-:W2:Y:S04]  /*67fb0*/  LDL.LU R93, [R1+0x17c4] ;  /* 0x0017c400015d7983 */ /* 0x000ea80000300800 */
[----:B------:R-:W2:Y:S01]  /*67fc0*/  LDL.LU R94, [R1+0x17c8] ;  /* 0x0017c800015e7983 */ /* 0x000ea20000300800 */
[----:B------:R-:W-:-:S03]  /*67fd0*/  IMAD.MOV.U32 R103, RZ, RZ, R19 ;  /* 0x000000ffff677224 */ /* 0x000fc600078e0013 */
[----:B------:R-:W2:Y:S04]  /*67fe0*/  LDL.LU R95, [R1+0x17cc] ;  /* 0x0017cc00015f7983 */ /* 0x000ea80000300800 */
[----:B------:R-:W4:Y:S04]  /*67ff0*/  LDL.LU R100, [R1+0x17b0] ;  /* 0x0017b00001647983 */ /* 0x000f280000300800 */
[----:B------:R-:W4:Y:S04]  /*68000*/  LDL.LU R101, [R1+0x17b4] ;  /* 0x0017b40001657983 */ /* 0x000f280000300800 */
[----:B------:R-:W4:Y:S04]  /*68010*/  LDL.LU R102, [R1+0x17b8] ;  /* 0x0017b80001667983 */ /* 0x000f280000300800 */
[----:B------:R-:W2:Y:S01]  /*68020*/  LDL.LU R19, [R1+0x6c50] ;  /* 0x006c500001137983 */ /* 0x000ea20000300800 */
[----:B------:R-:W-:-:S02]  /*68030*/  IMAD.MOV.U32 R165, RZ, RZ, R18 ;  /* 0x000000ffffa57224 */ /* 0x000fc400078e0012 */
[----:B------:R-:W-:Y:S01]  /*68040*/  IMAD.MOV.U32 R166, RZ, RZ, R14 ;  /* 0x000000ffffa67224 */ /* 0x000fe200078e000e */
[----:B------:R-:W3:Y:S01]  /*68050*/  LDL.LU R164, [R1+0x1790] ;  /* 0x0017900001a47983 */ /* 0x000ee20000300800 */
[----:B------:R-:W-:-:S03]  /*68060*/  IMAD.MOV.U32 R167, RZ, RZ, R15 ;  /* 0x000000ffffa77224 */ /* 0x000fc600078e000f */
[----:B------:R-:W3:Y:S04]  /*68070*/  LDL.LU R18, [R1+0x6c4c] ;  /* 0x006c4c0001127983 */ /* 0x000ee80000300800 */
[----:B------:R-:W3:Y:S04]  /*68080*/  LDL.LU R14, [R1+0x6c48] ;  /* 0x006c4800010e7983 */ /* 0x000ee80000300800 */
[----:B------:R-:W3:Y:S04]  /*68090*/  LDL.LU R15, [R1+0x6c44] ;  /* 0x006c4400010f7983 */ /* 0x000ee80000300800 */
[----:B------:R-:W-:Y:S04]  /*680a0*/  STL.64 [R1+0x6b40], R10 ;  /* 0x006b400a01007387 */ /* 0x000fe80000100a00 */
[----:B------:R2:W-:Y:S02]  /*680b0*/  STL.64 [R1+0x6b38], R8 ;  /* 0x006b380801007387 */ /* 0x0005e40000100a00 */
[----:B--2---:R-:W-:-:S02]  /*680c0*/  IMAD.MOV.U32 R8, RZ, RZ, R19 ;  /* 0x000000ffff087224 */ /* 0x004fc400078e0013 */
[----:B------:R-:W2:Y:S04]  /*680d0*/  LDL.LU R19, [R1+0x6c40] ;  /* 0x006c400001137983 */ /* 0x000ea80000300800 */
[----:B------:R-:W4:Y:S04]  /*680e0*/  LDL.LU R9, [R1+0x17f4] ;  /* 0x0017f40001097983 */ /* 0x000f280000300800 */
[----:B------:R-:W4:Y:S04]  /*680f0*/  LDL.LU R10, [R1+0x17f8] ;  /* 0x0017f800010a7983 */ /* 0x000f280000300800 */
[----:B------:R-:W4:Y:S01]  /*68100*/  LDL.LU R11, [R1+0x17fc] ;  /* 0x0017fc00010b7983 */ /* 0x000f220000300800 */
[----:B---3--:R-:W-:-:S15]  /*68110*/  HMMA.1688.F32.TF32 R208, R240, R14, R208 ;  /* 0x0000000ef0d0723c */ /* 0x008fde00000810d0 */
[----:B------:R-:W-:-:S04]  /*68120*/  NOP ;  /* 0x0000000000007918 */ /* 0x000fc80000000000 */
[----:B------:R-:W-:Y:S04]  /*68130*/  STL.64 [R1+0x2b10], R208 ;  /* 0x002b10d001007387 */ /* 0x000fe80000100a00 */
[----:B------:R1:W-:Y:S04]  /*68140*/  STL.64 [R1+0x2b18], R210 ;  /* 0x002b18d201007387 */ /* 0x0003e80000100a00 */
[----:B-1----:R-:W3:Y:S04]  /*68150*/  LDL.LU.64 R210, [R1+0x6c38] ;  /* 0x006c380001d27983 */ /* 0x002ee80000300a00 */
[----:B------:R-:W3:Y:S01]  /*68160*/  LDL.LU.64 R208, [R1+0x6c30] ;  /* 0x006c300001d07983 */ /* 0x000ee20000300a00 */
[----:B--2---:R-:W-:Y:S03]  /*68170*/  HMMA.1688.F32.TF32 R240, R240, R18, R236 ;  /* 0x00000012f0f0723c */ /* 0x004fe600000810ec */
[----:B------:R-:W2:Y:S01]  /*68180*/  LDL.LU.64 R238, [R1+0x6c28] ;  /* 0x006c280001ee7983 */ /* 0x000ea20000300a00 */
[----:B------:R-:W-:-:S02]  /*68190*/  LOP3.LUT R104, R252, 0x40, RZ, 0x3c, !PT ;  /* 0x00000040fc687812 */ /* 0x000fc400078e3cff */
[----:B------:R-:W-:Y:S01]  /*681a0*/  LOP3.LUT R105, R252, 0x60, RZ, 0x3c, !PT ;  /* 0x00000060fc697812 */ /* 0x000fe200078e3cff */
[----:B------:R-:W-:Y:S01]  /*681b0*/  IMAD.MOV.U32 R84, RZ, RZ, R4 ;  /* 0x000000ffff547224 */ /* 0x000fe200078e0004 */
[----:B------:R-:W3:Y:S01]  /*681c0*/  LDL.LU.64 R236, [R1+0x6c20] ;  /* 0x006c200001ec7983 */ /* 0x000ee20000300a00 */
[----:B------:R-:W-:-:S03]  /*681d0*/  IMAD.MOV.U32 R85, RZ, RZ, R5 ;  /* 0x000000ffff557224 */ /* 0x000fc600078e0005 */
[----:B------:R-:W-:Y:S04]  /*681e0*/  LDS R4, [R104+UR7+0x21000] ;  /* 0x0210000768047984 */ /* 0x000fe80008000800 */
[----:B------:R-:W-:Y:S04]  /*681f0*/  LDS R6, [R104+UR7+0x21800] ;  /* 0x0218000768067984 */ /* 0x000fe80008000800 */
[----:B------:R-:W-:Y:S04]  /*68200*/  LDS R5, [R105+UR7+0x21000] ;  /* 0x0210000769057984 */ /* 0x000fe80008000800 */
[----:B------:R-:W2:Y:S04]  /*68210*/  LDS R7, [R105+UR7+0x21800] ;  /* 0x0218000769077984 */ /* 0x000ea80008000800 */
[----:B------:R1:W-:Y:S04]  /*68220*/  STL.64 [R1+0x19a0], R240 ;  /* 0x0019a0f001007387 */ /* 0x0003e80000100a00 */
[----:B------:R4:W-:Y:S04]  /*68230*/  STL.64 [R1+0x19a8], R242 ;  /* 0x0019a8f201007387 */ /* 0x0009e80000100a00 */
[----:B-1----:R-:W3:Y:S04]  /*68240*/  LDL.LU R240, [R1+0x1800] ;  /* 0x0018000001f07983 */ /* 0x002ee80000300800 */
[----:B------:R-:W3:Y:S04]  /*68250*/  LDL.LU R241, [R1+0x1804] ;  /* 0x0018040001f17983 */ /* 0x000ee80000300800 */
[----:B----4-:R-:W4:Y:S04]  /*68260*/  LDL.LU R242, [R1+0x1808] ;  /* 0x0018080001f27983 */ /* 0x010f280000300800 */
[----:B------:R-:W4:Y:S01]  /*68270*/  LDL.LU R243, [R1+0x180c] ;  /* 0x00180c0001f37983 */ /* 0x000f220000300800 */
[----:B--2---:R-:W-:-:S15]  /*68280*/  HMMA.1688.F32.TF32 R232, R4, R238, R232 ;  /* 0x000000ee04e8723c */ /* 0x004fde00000810e8 */
[----:B------:R-:W-:-:S04]  /*68290*/  NOP ;  /* 0x0000000000007918 */ /* 0x000fc80000000000 */
[----:B------:R-:W-:Y:S04]  /*682a0*/  STL.64 [R1+0x1990], R232 ;  /* 0x001990e801007387 */ /* 0x000fe80000100a00 */
[----:B------:R1:W-:Y:S04]  /*682b0*/  STL.64 [R1+0x1998], R234 ;  /* 0x001998ea01007387 */ /* 0x0003e80000100a00 */
[----:B-1----:R-:W2:Y:S04]  /*682c0*/  LDL.LU.64 R234, [R1+0x6c18] ;  /* 0x006c180001ea7983 */ /* 0x002ea80000300a00 */
[----:B------:R-:W3:Y:S01]  /*682d0*/  LDL.LU.64 R232, [R1+0x6c10] ;  /* 0x006c100001e87983 */ /* 0x000ee20000300a00 */
[----:B--2---:R-:W-:-:S15]  /*682e0*/  HMMA.1688.F32.TF32 R228, R4, R234, R228 ;  /* 0x000000ea04e4723c */ /* 0x004fde00000810e4 */
[----:B------:R-:W-:-:S04]  /*682f0*/  NOP ;  /* 0x0000000000007918 */ /* 0x000fc80000000000 */
[----:B------:R-:W-:Y:S04]  /*68300*/  STL.64 [R1+0x1980], R228 ;  /* 0x001980e401007387 */ /* 0x000fe80000100a00 */
[----:B------:R1:W-:Y:S04]  /*68310*/  STL.64 [R1+0x1988], R230 ;  /* 0x001988e601007387 */ /* 0x0003e80000100a00 */
[----:B-1----:R-:W2:Y:S04]  /*68320*/  LDL.LU.64 R230, [R1+0x6c08] ;  /* 0x006c080001e67983 */ /* 0x002ea80000300a00 */
[----:B------:R-:W3:Y:S01]  /*68330*/  LDL.LU R229, [R1+0x6c00] ;  /* 0x006c000001e57983 */ /* 0x000ee20000300800 */
        /* <DEDUP_REMOVED lines=16> */
[----:B-1----:R-:W2:Y:S02]  /*68440*/  LDL.LU.64 R218, [R1+0x6bd8] ;  /* 0x006bd80001da7983 */ /* 0x002ea40000300a00 */
[----:B--2---:R-:W-:-:S15]  /*68450*/  HMMA.1688.F32.TF32 R212, R4, R218, R212 ;  /* 0x000000da04d4723c */ /* 0x004fde00000810d4 */
[----:B------:R-:W-:-:S04]  /*68460*/  NOP ;  /* 0x0000000000007918 */ /* 0x000fc80000000000 */
[----:B------:R-:W-:Y:S04]  /*68470*/  STL.64 [R1+0x1940], R212 ;  /* 0x001940d401007387 */ /* 0x000fe80000100a00 */
[----:B------:R1:W-:Y:S04]  /*68480*/  STL.64 [R1+0x1948], R214 ;  /* 0x001948d601007387 */ /* 0x0003e80000100a00 */
[----:B-1----:R-:W2:Y:S01]  /*68490*/  LDL.LU.64 R214, [R1+0x6bd0] ;  /* 0x006bd00001d67983 */ /* 0x002ea20000300a00 */
[C---:B---3--:R-:W-:Y:S03]  /*684a0*/  HMMA.1688.F32.TF32 R204, R4.reuse, R210, R204 ;  /* 0x000000d204cc723c */ /* 0x048fe600000810cc */
[----:B------:R-:W3:Y:S05]  /*684b0*/  LDL.LU.64 R212, [R1+0x6bc8] ;  /* 0x006bc80001d47983 */ /* 0x000eea0000300a00 */
        /* <DEDUP_REMOVED lines=14> */
[----:B-1----:R-:W4:Y:S01]  /*685a0*/  LDL.LU.64 R202, [R1+0x6ba0] ;  /* 0x006ba00001ca7983 */ /* 0x002f220000300a00 */
[C---:B------:R-:W-:Y:S03]  /*685b0*/  HMMA.1688.F32.TF32 R8, R4.reuse, R198, R8 ;  /* 0x000000c60408723c */ /* 0x040fe60000081008 */
[----:B------:R-:W2:Y:S04]  /*685c0*/  LDL.LU.64 R200, [R1+0x6b98] ;  /* 0x006b980001c87983 */ /* 0x000ea80000300a00 */
[----:B------:R-:W-:Y:S01]  /*685d0*/  STL.64 [R1+0x6b20], R198 ;  /* 0x006b20c601007387 */ /* 0x000fe20000100a00 */
[----:B----4-:R-:W-:-:S15]  /*685e0*/  HMMA.1688.F32.TF32 R240, R4, R202, R240 ;  /* 0x000000ca04f0723c */ /* 0x010fde00000810f0 */
[----:B------:R-:W-:-:S04]  /*685f0*/  NOP ;  /* 0x0000000000007918 */ /* 0x000fc80000000000 */
[----:B------:R-:W-:Y:S04]  /*68600*/  STL.64 [R1+0x1900], R240 ;  /* 0x001900f001007387 */ /* 0x000fe80000100a00 */
[----:B------:R-:W-:Y:S04]  /*68610*/  STL.64 [R1+0x1908], R242 ;  /* 0x001908f201007387 */ /* 0x000fe80000100a00 */
[----:B------:R-:W-:Y:S04]  /*68620*/  STL.64 [R1+0x6b18], R196 ;  /* 0x006b18c401007387 */ /* 0x000fe80000100a00 */
        /* <DEDUP_REMOVED lines=26> */
[----:B------:R1:W-:Y:S04]  /*687d0*/  STL.64 [R1+0x18a8], R10 ;  /* 0x0018a80a01007387 */ /* 0x0003e80000100a00 */
[----:B------:R-:W4:Y:S01]  /*687e0*/  LDL.LU R96, [R1+0x14b0] ;  /* 0x0014b00001607983 */ /* 0x000f220000300800 */
[----:B-1----:R-:W-:-:S15]  /*687f0*/  HMMA.1688.F32.TF32 R8, R4, R174, R164 ;  /* 0x000000ae0408723c */ /* 0x002fde00000810a4 */
[----:B------:R-:W-:-:S04]  /*68800*/  NOP ;  /* 0x0000000000007918 */ /* 0x000fc80000000000 */
[----:B------:R1:W-:Y:S04]  /*68810*/  STL.64 [R1+0x1890], R8 ;  /* 0x0018900801007387 */ /* 0x0003e80000100a00 */
[----:B------:R1:W-:Y:S04]  /*68820*/  STL.64 [R1+0x1898], R10 ;  /* 0x0018980a01007387 */ /* 0x0003e80000100a00 */
        /* <DEDUP_REMOVED lines=31> */
[----:B------:R-:W3:Y:S04]  /*68a20*/  LDL.LU R176, [R1+0x1750] ;  /* 0x0017500001b07983 */ /* 0x000ee80000300800 */
        /* <DEDUP_REMOVED lines=15> */
[----:B-1----:R-:W3:Y:S04]  /*68b20*/  LDL.LU R8, [R1+0x1500] ;  /* 0x0015000001087983 */ /* 0x002ee80000300800 */
[----:B------:R-:W3:Y:S04]  /*68b30*/  LDL.LU R9, [R1+0x1504] ;  /* 0x0015040001097983 */ /* 0x000ee80000300800 */
[----:B------:R-:W3:Y:S04]  /*68b40*/  LDL.LU R10, [R1+0x1508] ;  /* 0x00150800010a7983 */ /* 0x000ee80000300800 */
[----:B------:R-:W3:Y:S04]  /*68b50*/  LDL.LU R11, [R1+0x150c] ;  /* 0x00150c00010b7983 */ /* 0x000ee80000300800 */
[----:B------:R-:W3:Y:S04]  /*68b60*/  LDL.LU R100, [R1+0x14c0] ;  /* 0x0014c00001647983 */ /* 0x000ee80000300800 */
[----:B------:R-:W3:Y:S04]  /*68b70*/  LDL.LU R101, [R1+0x14c4] ;  /* 0x0014c40001657983 */ /* 0x000ee80000300800 */
[----:B------:R-:W3:Y:S04]  /*68b80*/  LDL.LU R102, [R1+0x14c8] ;  /* 0x0014c80001667983 */ /* 0x000ee80000300800 */
[----:B------:R-:W3:Y:S04]  /*68b90*/  LDL.LU R103, [R1+0x14cc] ;  /* 0x0014cc0001677983 */ /* 0x000ee80000300800 */
[----:B------:R-:W-:Y:S04]  /*68ba0*/  STL.64 [R1+0x6ac0], R174 ;  /* 0x006ac0ae01007387 */ /* 0x000fe80000100a00 */
[----:B------:R1:W-:Y:S04]  /*68bb0*/  STL.64 [R1+0x6ab8], R172 ;  /* 0x006ab8ac01007387 */ /* 0x0003e80000100a00 */
[----:B-1----:R-:W3:Y:S04]  /*68bc0*/  LDL.LU R172, [R1+0x1760] ;  /* 0x0017600001ac7983 */ /* 0x002ee80000300800 */
[----:B------:R-:W3:Y:S04]  /*68bd0*/  LDL.LU R173, [R1+0x1764] ;  /* 0x0017640001ad7983 */ /* 0x000ee80000300800 */
[----:B------:R-:W3:Y:S04]  /*68be0*/  LDL.LU R174, [R1+0x1768] ;  /* 0x0017680001ae7983 */ /* 0x000ee80000300800 */
[----:B------:R-:W3:Y:S01]  /*68bf0*/  LDL.LU R175, [R1+0x176c] ;  /* 0x00176c0001af7983 */ /* 0x000ee20000300800 */
[----:B--2---:R-:W-:-:S15]  /*68c00*/  HMMA.1688.F32.TF32 R164, R4, R170, R164 ;  /* 0x000000aa04a4723c */ /* 0x004fde00000810a4 */
[----:B------:R-:W-:-:S04]  /*68c10*/  NOP ;  /* 0x0000000000007918 */ /* 0x000fc80000000000 */
[----:B------:R-:W-:Y:S04]  /*68c20*/  STL.64 [R1+0x1880], R164 ;  /* 0x001880a401007387 */ /* 0x000fe80000100a00 */
[----:B------:R1:W-:Y:S04]  /*68c30*/  STL.64 [R1+0x1888], R166 ;  /* 0x001888a601007387 */ /* 0x0003e80000100a00 */
[----:B-1----:R-:W2:Y:S04]  /*68c40*/  LDL.LU.64 R166, [R1+0x6b90] ;  /* 0x006b900001a67983 */ /* 0x002ea80000300a00 */
[----:B------:R-:W3:Y:S04]  /*68c50*/  LDL.LU.64 R164, [R1+0x6b88] ;  /* 0x006b880001a47983 */ /* 0x000ee80000300a00 */
[----:B------:R1:W-:Y:S04]  /*68c60*/  STL.64 [R1+0x6ab0], R170 ;  /* 0x006ab0aa01007387 */ /* 0x0003e80000100a00 */
[----:B------:R-:W4:Y:S04]  /*68c70*/  LDL.LU R168, [R1+0x1770] ;  /* 0x0017700001a87983 */ /* 0x000f280000300800 */
[----:B------:R-:W4:Y:S04]  /*68c80*/  LDL.LU R169, [R1+0x1774] ;  /* 0x0017740001a97983 */ /* 0x000f280000300800 */
[----:B-1----:R-:W4:Y:S04]  /*68c90*/  LDL.LU R170, [R1+0x1778] ;  /* 0x0017780001aa7983 */ /* 0x002f280000300800 */
[----:B------:R-:W4:Y:S04]  /*68ca0*/  LDL.LU R171, [R1+0x177c] ;  /* 0x00177c0001ab7983 */ /* 0x000f280000300800 */
[----:B--2---:R-:W-:Y:S04]  /*68cb0*/  STL.64 [R1+0x6aa8], R166 ;  /* 0x006aa8a601007387 */ /* 0x004fe80000100a00 */
[----:B---3--:R1:W-:Y:S01]  /*68cc0*/  STL.64 [R1+0x6aa0], R164 ;  /* 0x006aa0a401007387 */ /* 0x0083e20000100a00 */
[C---:B----4-:R-:W-:Y:S08]  /*68cd0*/  HMMA.1688.F32.TF32 R168, R4.reuse, R166, R168 ;  /* 0x000000a604a8723c */ /* 0x050ff000000810a8 */
[C---:B-1----:R-:W-:Y:S11]  /*68ce0*/  HMMA.1688.F32.TF32 R164, R4.reuse, R162, R172 ;  /* 0x000000a204a4723c */ /* 0x042ff600000810ac */
        /* <DEDUP_REMOVED lines=8> */
[----:B------:R1:W-:Y:S05]  /*68d70*/  STL.64 [R1+0x6a80], R156 ;  /* 0x006a809c01007387 */ /* 0x0003ea0000100a00 */
[----:B------:R-:W-:Y:S04]  /*68d80*/  STL.64 [R1+0x1850], R160 ;  /* 0x001850a001007387 */ /* 0x000fe80000100a00 */
[----:B------:R-:W-:Y:S01]  /*68d90*/  STL.64 [R1+0x1858], R162 ;  /* 0x001858a201007387 */ /* 0x000fe20000100a00 */
[C---:B-1----:R-:W-:Y:S03]  /*68da0*/  HMMA.1688.F32.TF32 R156, R4.reuse, R154, R180 ;  /* 0x0000009a049c723c */ /* 0x042fe600000810b4 */
[----:B------:R-:W-:Y:S04]  /*68db0*/  STL.64 [R1+0x6a78], R154 ;  /* 0x006a789a01007387 */ /* 0x000fe80000100a00 */
[----:B------:R1:W-:Y:S02]  /*68dc0*/  STL.64 [R1+0x6a70], R152 ;  /* 0x006a709801007387 */ /* 0x0003e40000100a00 */
[C---:B-1----:R-:W-:Y:S10]  /*68dd0*/  HMMA.1688.F32.TF32 R152, R4.reuse, R150, R184 ;  /* 0x000000960498723c */ /* 0x042ff400000810b8 */
[----:B------:R-:W-:Y:S04]  /*68de0*/  STL.64 [R1+0x1840], R156 ;  /* 0x0018409c01007387 */ /* 0x000fe80000100a00 */
[----:B------:R-:W-:Y:S04]  /*68df0*/  STL.64 [R1+0x1848], R158 ;  /* 0x0018489e01007387 */ /* 0x000fe80000100a00 */
[----:B------:R-:W-:Y:S04]  /*68e00*/  STL.64 [R1+0x6a68], R150 ;  /* 0x006a689601007387 */ /* 0x000fe80000100a00 */
[----:B------:R1:W-:Y:S04]  /*68e10*/  STL.64 [R1+0x6a60], R148 ;  /* 0x006a609401007387 */ /* 0x0003e80000100a00 */
[----:B------:R-:W-:Y:S04]  /*68e20*/  STL.64 [R1+0x1830], R152 ;  /* 0x0018309801007387 */ /* 0x000fe80000100a00 */
[----:B------:R2:W-:Y:S01]  /*68e30*/  STL.64 [R1+0x1838], R154 ;  /* 0x0018389a01007387 */ /* 0x0005e20000100a00 */
[C---:B-1----:R-:W-:Y:S03]  /*68e40*/  HMMA.1688.F32.TF32 R148, R4.reuse, R142, R192 ;  /* 0x0000008e0494723c */ /* 0x042fe600000810c0 */
[----:B------:R1:W-:Y:S05]  /*68e50*/  STL.64 [R1+0x6a58], R146 ;  /* 0x006a589201007387 */ /* 0x0003ea0000100a00 */
[C---:B--2---:R-:W-:Y:S08]  /*68e60*/  HMMA.1688.F32.TF32 R152, R4.reuse, R146, R188 ;  /* 0x000000920498723c */ /* 0x044ff000000810bc */
[C---:B-1----:R-:W-:Y:S11]  /*68e70*/  HMMA.1688.F32.TF32 R144, R4.reuse, R138, R196 ;  /* 0x0000008a0490723c */ /* 0x042ff600000810c4 */
[----:B------:R-:W-:Y:S04]  /*68e80*/  STL.64 [R1+0x1820], R152 ;  /* 0x0018209801007387 */ /* 0x000fe80000100a00 */
[----:B------:R1:W-:Y:S04]  /*68e90*/  STL.64 [R1+0x1828], R154 ;  /* 0x0018289a01007387 */ /* 0x0003e80000100a00 */
[----:B------:R-:W-:Y:S04]  /*68ea0*/  STL.64 [R1+0x6a50], R142 ;  /* 0x006a508e01007387 */ /* 0x000fe80000100a00 */
[----:B------:R-:W-:Y:S04]  /*68eb0*/  STL.64 [R1+0x1810], R148 ;  /* 0x0018109401007387 */ /* 0x000fe80000100a00 */
[----:B------:R2:W-:Y:S01]  /*68ec0*/  STL.64 [R1+0x1818], R150 ;  /* 0x0018189601007387 */ /* 0x0005e20000100a00 */
[C---:B-1----:R-:W-:Y:S03]  /*68ed0*/  HMMA.1688.F32.TF32 R152, R4.reuse, R134, R240 ;  /* 0x000000860498723c */ /* 0x042fe600000810f0 */
[----:B------:R-:W-:Y:S04]  /*68ee0*/  STL.64 [R1+0x6a48], R138 ;  /* 0x006a488a01007387 */ /* 0x000fe80000100a00 */
[----:B------:R-:W-:Y:S04]  /*68ef0*/  STL.64 [R1+0x1800], R144 ;  /* 0x0018009001007387 */ /* 0x000fe80000100a00 */
[----:B------:R1:W-:Y:S01]  /*68f00*/  STL.64 [R1+0x1808], R146 ;  /* 0x0018089201007387 */ /* 0x0003e20000100a00 */
[----:B--2---:R-:W-:Y:S01]  /*68f10*/  HMMA.1688.F32.TF32 R148, R4, R126, R248 ;  /* 0x0000007e0494723c */ /* 0x004fe200000810f8 */
[----:B------:R-:W-:-:S02]  /*68f20*/  IMAD.MOV.U32 R143, RZ, RZ, R136 ;  /* 0x000000ffff8f7224 */ /* 0x000fc400078e0088 */
[----:B------:R-:W-:Y:S01]  /*68f30*/  IMAD.MOV.U32 R142, RZ, RZ, R137 ;  /* 0x000000ffff8e7224 */ /* 0x000fe200078e0089 */
[----:B------:R-:W-:Y:S04]  /*68f40*/  LDS R240, [R252+UR7+0x21080] ;  /* 0x02108007fcf07984 */ /* 0x000fe80008000800 */
[----:B------:R-:W-:Y:S01]  /*68f50*/  LDS R242, [R252+UR7+0x21880] ;  /* 0x02188007fcf27984 */ /* 0x000fe20008000800 */
[C---:B-1----:R-:W-:Y:S03]  /*68f60*/  HMMA.1688.F32.TF32 R144, R4.reuse, R130, R8 ;  /* 0x000000820490723c */ /* 0x042fe60000081008 */
[----:B------:R-:W-:Y:S04]  /*68f70*/  LDS R241, [R229+UR7+0x21080] ;  /* 0x02108007e5f17984 */ /* 0x000fe80008000800 */
[----:B------:R-:W1:Y:S01]  /*68f80*/  LDS R243, [R229+UR7+0x21880] ;  /* 0x02188007e5f37984 */ /* 0x000e620008000800 */
[C---:B------:R-:W-:Y:S03]  /*68f90*/  HMMA.1688.F32.TF32 R8, R4.reuse, R122, R244 ;  /* 0x0000007a0408723c */ /* 0x040fe600000810f4 */
[----:B------:R-:W-:Y:S04]  /*68fa0*/  STL.64 [R1+0x17f0], R152 ;  /* 0x0017f09801007387 */ /* 0x000fe80000100a00 */
[----:B------:R-:W-:Y:S04]  /*68fb0*/  STL.64 [R1+0x17f8], R154 ;  /* 0x0017f89a01007387 */ /* 0x000fe80000100a00 */
[----:B------:R-:W-:Y:S04]  /*68fc0*/  STL.64 [R1+0x17e0], R144 ;  /* 0x0017e09001007387 */ /* 0x000fe80000100a00 */
[----:B------:R2:W-:Y:S04]  /*68fd0*/  STL.64 [R1+0x17e8], R146 ;  /* 0x0017e89201007387 */ /* 0x0005e80000100a00 */
[----:B------:R-:W-:Y:S04]  /*68fe0*/  STL.64 [R1+0x17d0], R148 ;  /* 0x0017d09401007387 */ /* 0x000fe80000100a00 */
[----:B------:R-:W-:Y:S01]  /*68ff0*/  STL.64 [R1+0x17d8], R150 ;  /* 0x0017d89601007387 */ /* 0x000fe20000100a00 */
[C---:B--2---:R-:W-:Y:S03]  /*69000*/  HMMA.1688.F32.TF32 R144, R4.reuse, R118, R92 ;  /* 0x000000760490723c */ /* 0x044fe6000008105c */
[----:B------:R-:W-:Y:S04]  /*69010*/  STL.64 [R1+0x17c0], R8 ;  /* 0x0017c00801007387 */ /* 0x000fe80000100a00 */
[----:B------:R2:W-:Y:S01]  /*69020*/  STL.64 [R1+0x17c8], R10 ;  /* 0x0017c80a01007387 */ /* 0x0005e20000100a00 */
[C---:B------:R-:W-:Y:S08]  /*69030*/  HMMA.1688.F32.TF32 R92, R4.reuse, R114, R100 ;  /* 0x00000072045c723c */ /* 0x040ff00000081064 */
[C---:B--2---:R-:W-:Y:S03]  /*69040*/  HMMA.1688.F32.TF32 R8, R4.reuse, R110, R96 ;  /* 0x0000006e0408723c */ /* 0x044fe60000081060 */
[----:B------:R2:W-:Y:S04]  /*69050*/  STL.64 [R1+0x17b0], R144 ;  /* 0x0017b09001007387 */ /* 0x0005e80000100a00 */
[----:B------:R3:W-:Y:S04]  /*69060*/  STL.64 [R1+0x17b8], R146 ;  /* 0x0017b89201007387 */ /* 0x0007e80000100a00 */
[----:B------:R-:W4:Y:S04]  /*69070*/  LDL.LU R244, [R1+0x15d0] ;  /* 0x0015d00001f47983 */ /* 0x000f280000300800 */
[----:B------:R1:W-:Y:S04]  /*69080*/  STL.64 [R1+0x17a0], R92 ;  /* 0x0017a05c01007387 */ /* 0x0003e80000100a00 */
[----:B------:R1:W-:Y:S04]  /*69090*/  STL.64 [R1+0x17a8], R94 ;  /* 0x0017a85e01007387 */ /* 0x0003e80000100a00 */
[----:B------:R1:W-:Y:S04]  /*690a0*/  STL.64 [R1+0x1790], R8 ;  /* 0x0017900801007387 */ /* 0x0003e80000100a00 */
[----:B------:R1:W-:Y:S04]  /*690b0*/  STL.64 [R1+0x1798], R10 ;  /* 0x0017980a01007387 */ /* 0x0003e80000100a00 */
        /* <DEDUP_REMOVED lines=39> */
[----:B--2---:R-:W2:Y:S04]  /*69330*/  LDL.LU R144, [R1+0x16d0] ;  /* 0x0016d00001907983 */ /* 0x004ea80000300800 */
[----:B------:R-:W2:Y:S04]  /*69340*/  LDL.LU R145, [R1+0x16d4] ;  /* 0x0016d40001917983 */ /* 0x000ea80000300800 */
[----:B---3--:R-:W2:Y:S04]  /*69350*/  LDL.LU R146, [R1+0x16d8] ;  /* 0x0016d80001927983 */ /* 0x008ea80000300800 */
[----:B------:R-:W2:Y:S04]  /*69360*/  LDL.LU R147, [R1+0x16dc] ;  /* 0x0016dc0001937983 */ /* 0x000ea80000300800 */
[----:B------:R-:W3:Y:S04]  /*69370*/  LDL.LU R96, [R1+0x16f0] ;  /* 0x0016f00001607983 */ /* 0x000ee80000300800 */
[----:B------:R-:W3:Y:S04]  /*69380*/  LDL.LU R97, [R1+0x16f4] ;  /* 0x0016f40001617983 */ /* 0x000ee80000300800 */
[----:B------:R-:W3:Y:S04]  /*69390*/  LDL.LU R98, [R1+0x16f8] ;  /* 0x0016f80001627983 */ /* 0x000ee80000300800 */
[----:B------:R-:W3:Y:S04]  /*693a0*/  LDL.LU R99, [R1+0x16fc] ;  /* 0x0016fc0001637983 */ /* 0x000ee80000300800 */
[----:B------:R-:W2:Y:S04]  /*693b0*/  LDL.LU R100, [R1+0x1700] ;  /* 0x0017000001647983 */ /* 0x000ea80000300800 */
[----:B------:R-:W2:Y:S04]  /*693c0*/  LDL.LU R101, [R1+0x1704] ;  /* 0x0017040001657983 */ /* 0x000ea80000300800 */
[----:B------:R-:W2:Y:S04]  /*693d0*/  LDL.LU R102, [R1+0x1708] ;  /* 0x0017080001667983 */ /* 0x000ea80000300800 */
[----:B------:R-:W2:Y:S04]  /*693e0*/  LDL.LU R103, [R1+0x170c] ;  /* 0x00170c0001677983 */ /* 0x000ea80000300800 */
        /* <DEDUP_REMOVED lines=27> */
[----:B------:R-:W3:Y:S01]  /*695a0*/  LDL.LU R251, [R1+0x15ec] ;  /* 0x0015ec0001fb7983 */ /* 0x000ee20000300800 */
[----:B--2---:R-:W-:-:S15]  /*695b0*/  HMMA.1688.F32.TF32 R100, R4, R106, R100 ;  /* 0x0000006a0464723c */ /* 0x004fde0000081064 */
[----:B------:R-:W-:-:S04]  /*695c0*/  NOP ;  /* 0x0000000000007918 */ /* 0x000fc80000000000 */
[----:B------:R-:W-:Y:S04]  /*695d0*/  STL.64 [R1+0x2b00], R100 ;  /* 0x002b006401007387 */ /* 0x000fe80000100a00 */
[----:B------:R1:W-:Y:S04]  /*695e0*/  STL.64 [R1+0x2b08], R102 ;  /* 0x002b086601007387 */ /* 0x0003e80000100a00 */
[----:B-1----:R-:W3:Y:S04]  /*695f0*/  LDL.LU.64 R102, [R1+0x6b80] ;  /* 0x006b800001667983 */ /* 0x002ee80000300a00 */
[----:B------:R-:W2:Y:S01]  /*69600*/  LDL.LU.64 R100, [R1+0x6b78] ;  /* 0x006b780001647983 */ /* 0x000ea20000300a00 */
[----:B---3--:R-:W-:-:S15]  /*69610*/  HMMA.1688.F32.TF32 R96, R4, R102, R96 ;  /* 0x000000660460723c */ /* 0x008fde0000081060 */
        /* <DEDUP_REMOVED lines=11> */
[C---:B------:R-:W-:Y:S08]  /*696d0*/  HMMA.1688.F32.TF32 R8, R4.reuse, R38, R8 ;  /* 0x000000260408723c */ /* 0x040ff00000081008 */
[----:B---3--:R-:W-:-:S15]  /*696e0*/  HMMA.1688.F32.TF32 R144, R4, R94, R144 ;  /* 0x0000005e0490723c */ /* 0x008fde0000081090 */
[----:B------:R-:W-:-:S04]  /*696f0*/  NOP ;  /* 0x0000000000007918 */ /* 0x000fc80000000000 */
[----:B------:R-:W-:Y:S04]  /*69700*/  STL.64 [R1+0x2ad0], R144 ;  /* 0x002ad09001007387 */ /* 0x000fe80000100a00 */
[----:B------:R4:W-:Y:S02]  /*69710*/  STL.64 [R1+0x2ad8], R146 ;  /* 0x002ad89201007387 */ /* 0x0009e40000100a00 */
[----:B----4-:R-:W-:Y:S02]  /*69720*/  HMMA.1688.F32.TF32 R144, R4, R90, R148 ;  /* 0x0000005a0490723c */ /* 0x010fe40000081094 */
[----:B------:R-:W-:Y:S04]  /*69730*/  STL.64 [R1+0x6a40], R90 ;  /* 0x006a405a01007387 */ /* 0x000fe80000100a00 */
[----:B------:R-:W-:-:S13]  /*69740*/  STL.64 [R1+0x6a38], R88 ;  /* 0x006a385801007387 */ /* 0x000fda0000100a00 */
[----:B------:R-:W-:Y:S04]  /*69750*/  STL.64 [R1+0x2ac0], R144 ;  /* 0x002ac09001007387 */ /* 0x000fe80000100a00 */
[----:B------:R1:W-:Y:S02]  /*69760*/  STL.64 [R1+0x2ac8], R146 ;  /* 0x002ac89201007387 */ /* 0x0003e40000100a00 */
[C---:B-1----:R-:W-:Y:S08]  /*69770*/  HMMA.1688.F32.TF32 R144, R4.reuse, R86, R152 ;  /* 0x000000560490723c */ /* 0x042ff00000081098 */
[C---:B------:R-:W-:Y:S08]  /*69780*/  HMMA.1688.F32.TF32 R88, R4.reuse, R82, R156 ;  /* 0x000000520458723c */ /* 0x040ff0000008109c */
[C---:B------:R-:W-:Y:S03]  /*69790*/  HMMA.1688.F32.TF32 R148, R4.reuse, R78, R160 ;  /* 0x0000004e0494723c */ /* 0x040fe600000810a0 */
[----:B------:R-:W-:Y:S04]  /*697a0*/  STL.64 [R1+0x2ab0], R144 ;  /* 0x002ab09001007387 */ /* 0x000fe80000100a00 */
[----:B------:R1:W-:Y:S02]  /*697b0*/  STL.64 [R1+0x2ab8], R146 ;  /* 0x002ab89201007387 */ /* 0x0003e40000100a00 */
[C---:B-1----:R-:W-:Y:S02]  /*697c0*/  HMMA.1688.F32.TF32 R144, R4.reuse, R74, R164 ;  /* 0x0000004a0490723c */ /* 0x042fe400000810a4 */
[----:B------:R-:W-:Y:S04]  /*697d0*/  STL.64 [R1+0x2aa0], R88 ;  /* 0x002aa05801007387 */ /* 0x000fe80000100a00 */
[----:B------:R1:W-:Y:S04]  /*697e0*/  STL.64 [R1+0x2aa8], R90 ;  /* 0x002aa85a01007387 */ /* 0x0003e80000100a00 */
[----:B------:R-:W-:Y:S04]  /*697f0*/  STL.64 [R1+0x2a90], R148 ;  /* 0x002a909401007387 */ /* 0x000fe80000100a00 */
[----:B------:R3:W-:Y:S01]  /*69800*/  STL.64 [R1+0x2a98], R150 ;  /* 0x002a989601007387 */ /* 0x0007e20000100a00 */
[C---:B-1----:R-:W-:Y:S04]  /*69810*/  HMMA.1688.F32.TF32 R88, R4.reuse, R70, R168 ;  /* 0x000000460458723c */ /* 0x042fe800000810a8 */
[----:B------:R-:W-:Y:S04]  /*69820*/  STL.64 [R1+0x2a80], R144 ;  /* 0x002a809001007387 */ /* 0x000fe80000100a00 */
[----:B------:R1:W-:Y:S01]  /*69830*/  STL.64 [R1+0x2a88], R146 ;  /* 0x002a889201007387 */ /* 0x0003e20000100a00 */
[C---:B---3--:R-:W-:Y:S08]  /*69840*/  HMMA.1688.F32.TF32 R148, R4.reuse, R66, R172 ;  /* 0x000000420494723c */ /* 0x048ff000000810ac */
[C---:B-1----:R-:W-:Y:S02]  /*69850*/  HMMA.1688.F32.TF32 R144, R4.reuse, R62, R176 ;  /* 0x0000003e0490723c */ /* 0x042fe400000810b0 */
[----:B------:R-:W-:Y:S04]  /*69860*/  STL.64 [R1+0x2a70], R88 ;  /* 0x002a705801007387 */ /* 0x000fe80000100a00 */
[----:B------:R1:W-:Y:S05]  /*69870*/  STL.64 [R1+0x2a78], R90 ;  /* 0x002a785a01007387 */ /* 0x0003ea0000100a00 */
[----:B------:R-:W-:Y:S04]  /*69880*/  STL.64 [R1+0x2a60], R148 ;  /* 0x002a609401007387 */ /* 0x000fe80000100a00 */
[----:B------:R3:W-:Y:S01]  /*69890*/  STL.64 [R1+0x2a68], R150 ;  /* 0x002a689601007387 */ /* 0x0007e20000100a00 */
[C---:B-1----:R-:W-:Y:S03]  /*698a0*/  HMMA.1688.F32.TF32 R88, R4.reuse, R58, R180 ;  /* 0x0000003a0458723c */ /* 0x042fe600000810b4 */
[----:B------:R-:W-:Y:S04]  /*698b0*/  STL.64 [R1+0x2a50], R144 ;  /* 0x002a509001007387 */ /* 0x000fe80000100a00 */
[----:B------:R1:W-:Y:S01]  /*698c0*/  STL.64 [R1+0x2a58], R146 ;  /* 0x002a589201007387 */ /* 0x0003e20000100a00 */
[C---:B---3--:R-:W-:Y:S08]  /*698d0*/  HMMA.1688.F32.TF32 R148, R4.reuse, R54, R184 ;  /* 0x000000360494723c */ /* 0x048ff000000810b8 */
[C---:B-1----:R-:W-:Y:S03]  /*698e0*/  HMMA.1688.F32.TF32 R144, R4.reuse, R50, R188 ;  /* 0x000000320490723c */ /* 0x042fe600000810bc */
[----:B------:R-:W-:Y:S04]  /*698f0*/  STL.64 [R1+0x2a40], R88 ;  /* 0x002a405801007387 */ /* 0x000fe80000100a00 */
[----:B------:R1:W-:Y:S04]  /*69900*/  STL.64 [R1+0x2a48], R90 ;  /* 0x002a485a01007387 */ /* 0x0003e80000100a00 */
[----:B------:R-:W-:Y:S04]  /*69910*/  STL.64 [R1+0x2a30], R148 ;  /* 0x002a309401007387 */ /* 0x000fe80000100a00 */
[----:B------:R-:W-:Y:S01]  /*69920*/  STL.64 [R1+0x2a38], R150 ;  /* 0x002a389601007387 */ /* 0x000fe20000100a00 */
[C---:B-1----:R-:W-:Y:S03]  /*69930*/  HMMA.1688.F32.TF32 R88, R4.reuse, R46, R192 ;  /* 0x0000002e0458723c */ /* 0x042fe600000810c0 */
        /* <DEDUP_REMOVED lines=10> */
[----:B------:R-:W-:Y:S04]  /*699e0*/  STL.64 [R1+0x2a08], R46 ;  /* 0x002a082e01007387 */ /* 0x000fe80000100a00 */
[----:B------:R-:W-:Y:S04]  /*699f0*/  STL.64 [R1+0x6a10], R38 ;  /* 0x006a102601007387 */ /* 0x000fe80000100a00 */
[----:B------:R1:W-:Y:S04]  /*69a00*/  STL.64 [R1+0x6a08], R36 ;  /* 0x006a082401007387 */ /* 0x0003e80000100a00 */
[----:B------:R-:W-:Y:S04]  /*69a10*/  STL.64 [R1+0x29f0], R8 ;  /* 0x0029f00801007387 */ /* 0x000fe80000100a00 */
[----:B------:R3:W-:Y:S01]  /*69a20*/  STL.64 [R1+0x29f8], R10 ;  /* 0x0029f80a01007387 */ /* 0x0007e20000100a00 */
[C---:B-1----:R-:W-:Y:S03]  /*69a30*/  HMMA.1688.F32.TF32 R36, R4.reuse, R34, R248 ;  /* 0x000000220424723c */ /* 0x042fe600000810f8 */
[----:B------:R-:W4:Y:S05]  /*69a40*/  LDL.LU R188, [R1+0x1420] ;  /* 0x0014200001bc7983 */ /* 0x000f2a0000300800 */
[----:B---3--:R-:W-:Y:S11]  /*69a50*/  HMMA.1688.F32.TF32 R8, R4, R30, R244 ;  /* 0x0000001e0408723c */ /* 0x008ff600000810f4 */
[----:B------:R1:W-:Y:S04]  /*69a60*/  STL.64 [R1+0x29e0], R36 ;  /* 0x0029e02401007387 */ /* 0x0003e80000100a00 */
[----:B------:R3:W-:Y:S04]  /*69a70*/  STL.64 [R1+0x29e8], R38 ;  /* 0x0029e82601007387 */ /* 0x0007e80000100a00 */
        /* <DEDUP_REMOVED lines=39> */
[----:B---3--:R-:W2:Y:S04]  /*69cf0*/  LDL.LU R38, [R1+0x1598] ;  /* 0x0015980001267983 */ /* 0x008ea80000300800 */
[----:B------:R-:W2:Y:S01]  /*69d00*/  LDL.LU R39, [R1+0x159c] ;  /* 0x00159c0001277983 */ /* 0x000ea20000300800 */
[----:B------:R-:W-:-:S03]  /*69d10*/  IMAD.MOV.U32 R247, RZ, RZ, R20 ;  /* 0x000000fffff77224 */ /* 0x000fc600078e0014 */
[----:B------:R-:W3:Y:S01]  /*69d20*/  LDL.LU R8, [R1+0x15b0] ;  /* 0x0015b00001087983 */ /* 0x000ee20000300800 */
[----:B------:R-:W-:-:S03]  /*69d30*/  IMAD.MOV.U32 R246, RZ, RZ, R21 ;  /* 0x000000fffff67224 */ /* 0x000fc600078e0015 */
[----:B------:R-:W3:Y:S01]  /*69d40*/  LDL.LU R9, [R1+0x15b4] ;  /* 0x0015b40001097983 */ /* 0x000ee20000300800 */
[----:B------:R-:W-:-:S03]  /*69d50*/  IMAD.MOV.U32 R43, RZ, RZ, R22 ;  /* 0x000000ffff2b7224 */ /* 0x000fc600078e0016 */
[----:B------:R-:W3:Y:S01]  /*69d60*/  LDL.LU R10, [R1+0x15b8] ;  /* 0x0015b800010a7983 */ /* 0x000ee20000300800 */
[----:B------:R-:W-:-:S03]  /*69d70*/  IMAD.MOV.U32 R42, RZ, RZ, R23 ;  /* 0x000000ffff2a7224 */ /* 0x000fc600078e0017 */
[----:B------:R-:W3:Y:S04]  /*69d80*/  LDL.LU R11, [R1+0x15bc] ;  /* 0x0015bc00010b7983 */ /* 0x000ee80000300800 */
        /* <DEDUP_REMOVED lines=48> */
[----:B------:R-:W3:Y:S04]  /*6a090*/  LDL.LU.64 R8, [R1+0x6b38] ;  /* 0x006b380001087983 */ /* 0x000ee80000300a00 */
[----:B------:R-:W3:Y:S04]  /*6a0a0*/  LDL.LU.64 R250, [R1+0x6b30] ;  /* 0x006b300001fa7983 */ /* 0x000ee80000300a00 */
[----:B------:R-:W-:Y:S04]  /*6a0b0*/  STL.64 [R1+0x29a0], R244 ;  /* 0x0029a0f401007387 */ /* 0x000fe80000100a00 */
[----:B------:R1:W-:Y:S04]  /*6a0c0*/  STL.64 [R1+0x29a8], R246 ;  /* 0x0029a8f601007387 */ /* 0x0003e80000100a00 */
[----:B-1----:R-:W4:Y:S01]  /*6a0d0*/  LDL.LU.64 R246, [R1+0x6b28] ;  /* 0x006b280001f67983 */ /* 0x002f220000300a00 */
[----:B------:R-:W-:Y:S01]  /*6a0e0*/  HMMA.1688.F32.TF32 R36, R4, R42, R36 ;  /* 0x0000002a0424723c */ /* 0x000fe20000081024 */
[----:B------:R-:W-:-:S02]  /*6a0f0*/  IMAD.MOV.U32 R90, RZ, RZ, R141 ;  /* 0x000000ffff5a7224 */ /* 0x000fc400078e008d */
[----:B------:R-:W-:-:S05]  /*6a100*/  IMAD.MOV.U32 R91, RZ, RZ, R140 ;  /* 0x000000ffff5b7224 */ /* 0x000fca00078e008c */
[C---:B------:R-:W-:Y:S08]  /*6a110*/  HMMA.1688.F32.TF32 R40, R4.reuse, R142, R136 ;  /* 0x0000008e0428723c */ /* 0x040ff00000081088 */
[----:B------:R-:W-:Y:S03]  /*6a120*/  HMMA.1688.F32.TF32 R44, R4, R90, R44 ;  /* 0x0000005a042c723c */ /* 0x000fe6000008102c */
[----:B------:R-:W-:Y:S04]  /*6a130*/  STL.64 [R1+0x2990], R36 ;  /* 0x0029902401007387 */ /* 0x000fe80000100a00 */
[----:B------:R-:W-:-:S12]  /*6a140*/  STL.64 [R1+0x2998], R38 ;  /* 0x0029982601007387 */ /* 0x000fd80000100a00 */
[----:B------:R-:W-:Y:S04]  /*6a150*/  STL.64 [R1+0x2980], R44 ;  /* 0x0029802c01007387 */ /* 0x000fe80000100a00 */
[----:B------:R-:W-:Y:S04]  /*6a160*/  STL.64 [R1+0x2988], R46 ;  /* 0x0029882e01007387 */ /* 0x000fe80000100a00 */
[----:B------:R-:W-:Y:S04]  /*6a170*/  STL.64 [R1+0x2970], R40 ;  /* 0x0029702801007387 */ /* 0x000fe80000100a00 */
[----:B------:R2:W-:Y:S02]  /*6a180*/  STL.64 [R1+0x2978], R42 ;  /* 0x0029782a01007387 */ /* 0x0005e40000100a00 */
[C---:B--2---:R-:W-:Y:S08]  /*6a190*/  HMMA.1688.F32.TF32 R40, R4.reuse, R10, R152 ;  /* 0x0000000a0428723c */ /* 0x044ff00000081098 */
[C---:B---3--:R-:W-:Y:S08]  /*6a1a0*/  HMMA.1688.F32.TF32 R44, R4.reuse, R250, R148 ;  /* 0x000000fa042c723c */ /* 0x048ff00000081094 */
[----:B----4-:R-:W-:-:S15]  /*6a1b0*/  HMMA.1688.F32.TF32 R36, R4, R246, R144 ;  /* 0x000000f60424723c */ /* 0x010fde0000081090 */
[----:B------:R-:W-:-:S04]  /*6a1c0*/  NOP ;  /* 0x0000000000007918 */ /* 0x000fc80000000000 */
[----:B------:R-:W-:Y:S04]  /*6a1d0*/  STL.64 [R1+0x1a20], R36 ;  /* 0x001a202401007387 */ /* 0x000fe80000100a00 */
[----:B------:R1:W-:Y:S02]  /*6a1e0*/  STL.64 [R1+0x1a28], R38 ;  /* 0x001a282601007387 */ /* 0x0003e40000100a00 */
[C---:B-1----:R-:W-:Y:S08]  /*6a1f0*/  HMMA.1688.F32.TF32 R36, R4.reuse, R14, R156 ;  /* 0x0000000e0424723c */ /* 0x042ff0000008109c */
[----:B------:R-:W-:Y:S01]  /*6a200*/  HMMA.1688.F32.TF32 R4, R4, R18, R160 ;  /* 0x000000120404723c */ /* 0x000fe200000810a0 */
[----:B------:R-:W-:Y:S04]  /*6a210*/  STL.64 [R1+0x1a00], R44 ;  /* 0x001a002c01007387 */ /* 0x000fe80000100a00 */
[----:B------:R-:W-:Y:S04]  /*6a220*/  STL.64 [R1+0x1a08], R46 ;  /* 0x001a082e01007387 */ /* 0x000fe80000100a00 */
[----:B------:R-:W-:Y:S04]  /*6a230*/  STL.64 [R1+0x19e0], R40 ;  /* 0x0019e02801007387 */ /* 0x000fe80000100a00 */
[----:B------:R1:W-:Y:S04]  /*6a240*/  STL.64 [R1+0x19e8], R42 ;  /* 0x0019e82a01007387 */ /* 0x0003e80000100a00 */
[----:B------:R-:W-:Y:S04]  /*6a250*/  STL.64 [R1+0x19c0], R36 ;  /* 0x0019c02401007387 */ /* 0x000fe80000100a00 */
[----:B------:R2:W-:Y:S01]  /*6a260*/  STL.64 [R1+0x19c8], R38 ;  /* 0x0019c82601007387 */ /* 0x0005e20000100a00 */
[C---:B-1----:R-:W-:Y:S03]  /*6a270*/  HMMA.1688.F32.TF32 R40, R240.reuse, R238, R164 ;  /* 0x000000eef028723c */ /* 0x042fe600000810a4 */
[----:B------:R-:W-:Y:S04]  /*6a280*/  STL.64 [R1+0x1780], R4 ;  /* 0x0017800401007387 */ /* 0x000fe80000100a00 */
[----:B------:R1:W-:Y:S01]  /*6a290*/  STL.64 [R1+0x1788], R6 ;  /* 0x0017880601007387 */ /* 0x0003e20000100a00 */
[C---:B--2---:R-:W-:Y:S08]  /*6a2a0*/  HMMA.1688.F32.TF32 R36, R240.reuse, R234, R168 ;  /* 0x000000eaf024723c */ /* 0x044ff000000810a8 */
[C---:B-1----:R-:W-:Y:S03]  /*6a2b0*/  HMMA.1688.F32.TF32 R4, R240.reuse, R230, R172 ;  /* 0x000000e6f004723c */ /* 0x042fe600000810ac */
[----:B------:R-:W-:Y:S04]  /*6a2c0*/  STL.64 [R1+0x1770], R40 ;  /* 0x0017702801007387 */ /* 0x000fe80000100a00 */
[----:B------:R-:W-:Y:S04]  /*6a2d0*/  STL.64 [R1+0x1778], R42 ;  /* 0x0017782a01007387 */ /* 0x000fe80000100a00 */
[----:B------:R-:W-:Y:S04]  /*6a2e0*/  STL.64 [R1+0x6a00], R230 ;  /* 0x006a00e601007387 */ /* 0x000fe80000100a00 */
[----:B------:R-:W-:Y:S04]  /*6a2f0*/  STL.64 [R1+0x1760], R36 ;  /* 0x0017602401007387 */ /* 0x000fe80000100a00 */
[----:B------:R-:W-:Y:S04]  /*6a300*/  STL.64 [R1+0x1768], R38 ;  /* 0x0017682601007387 */ /* 0x000fe80000100a00 */
[----:B------:R-:W-:Y:S04]  /*6a310*/  STL [R1+0x69f8], R229 ;  /* 0x0069f8e501007387 */ /* 0x000fe80000100800 */
[----:B------:R-:W-:Y:S04]  /*6a320*/  STL.64 [R1+0x1750], R4 ;  /* 0x0017500401007387 */ /* 0x000fe80000100a00 */
[----:B------:R1:W-:Y:S02]  /*6a330*/  STL.64 [R1+0x1758], R6 ;  /* 0x0017580601007387 */ /* 0x0003e40000100a00 */
[----:B-1----:R-:W-:Y:S02]  /*6a340*/  HMMA.1688.F32.TF32 R4, R240, R226, R176 ;  /* 0x000000e2f004723c */ /* 0x002fe400000810b0 */
[----:B------:R-:W-:Y:S04]  /*6a350*/  STL.64 [R1+0x69f0], R226 ;  /* 0x0069f0e201007387 */ /* 0x000fe80000100a00 */
[----:B------:R-:W-:-:S13]  /*6a360*/  STL.64 [R1+0x69e8], R224 ;  /* 0x0069e8e001007387 */ /* 0x000fda0000100a00 */
[----:B------:R-:W-:Y:S04]  /*6a370*/  STL.64 [R1+0x1740], R4 ;  /* 0x0017400401007387 */ /* 0x000fe80000100a00 */
[----:B------:R1:W-:Y:S02]  /*6a380*/  STL.64 [R1+0x1748], R6 ;  /* 0x0017480601007387 */ /* 0x0003e40000100a00 */
[C---:B-1----:R-:W-:Y:S02]  /*6a390*/  HMMA.1688.F32.TF32 R4, R240.reuse, R222, R180 ;  /* 0x000000def004723c */ /* 0x042fe400000810b4 */
[----:B------:R-:W-:Y:S04]  /*6a3a0*/  STL.64 [R1+0x69e0], R222 ;  /* 0x0069e0de01007387 */ /* 0x000fe80000100a00 */
[----:B------:R-:W-:Y:S02]  /*6a3b0*/  STL.64 [R1+0x69d8], R220 ;  /* 0x0069d8dc01007387 */ /* 0x000fe40000100a00 */
[C---:B------:R-:W-:Y:S11]  /*6a3c0*/  HMMA.1688.F32.TF32 R36, R240.reuse, R218, R184 ;  /* 0x000000daf024723c */ /* 0x040ff600000810b8 */
        /* <DEDUP_REMOVED lines=14> */
[----:B------:R1:W-:Y:S04]  /*6a4b0*/  STL.64 [R1+0x1708], R6 ;  /* 0x0017080601007387 */ /* 0x0003e80000100a00 */
[----:B------:R-:W2:Y:S01]  /*6a4c0*/  LDL.LU R44, [R1+0x12e0] ;  /* 0x0012e000012c7983 */ /* 0x000ea20000300800 */
[----:B-1----:R-:W-:-:S15]  /*6a4d0*/  HMMA.1688.F32.TF32 R4, R240, R206, R196 ;  /* 0x000000cef004723c */ /* 0x002fde00000810c4 */
[----:B------:R-:W-:-:S04]  /*6a4e0*/  NOP ;  /* 0x0000000000007918 */ /* 0x000fc80000000000 */
[----:B------:R1:W-:Y:S04]  /*6a4f0*/  STL.64 [R1+0x1520], R4 ;  /* 0x0015200401007387 */ /* 0x0003e80000100a00 */
[----:B------:R3:W-:Y:S04]  /*6a500*/  STL.64 [R1+0x1528], R6 ;  /* 0x0015280601007387 */ /* 0x0007e80000100a00 */
[----:B------:R-:W2:Y:S04]  /*6a510*/  LDL.LU R45, [R1+0x12e4] ;  /* 0x0012e400012d7983 */ /* 0x000ea80000300800 */
[----:B------:R-:W2:Y:S04]  /*6a520*/  LDL.LU R46, [R1+0x12e8] ;  /* 0x0012e800012e7983 */ /* 0x000ea80000300800 */
[----:B------:R-:W2:Y:S04]  /*6a530*/  LDL.LU R47, [R1+0x12ec] ;  /* 0x0012ec00012f7983 */ /* 0x000ea80000300800 */
        /* <DEDUP_REMOVED lines=93> */
[----:B------:R-:W4:Y:S04]  /*6ab10*/  LDL.LU R5, [R1+0x10b4] ;  /* 0x0010b40001057983 */ /* 0x000f280000300800 */
[----:B---3--:R-:W3:Y:S04]  /*6ab20*/  LDL.LU R6, [R1+0x10b8] ;  /* 0x0010b80001067983 */ /* 0x008ee80000300800 */
        /* <DEDUP_REMOVED lines=19> */
[----:B-1----:R-:W4:Y:S04]  /*6ac60*/  LDL.LU.64 R194, [R1+0x6b10] ;  /* 0x006b100001c27983 */ /* 0x002f280000300a00 */
[----:B------:R-:W2:Y:S01]  /*6ac70*/  LDL.LU.64 R192, [R1+0x6b08] ;  /* 0x006b080001c07983 */ /* 0x000ea20000300a00 */
[----:B----4-:R-:W-:-:S15]  /*6ac80*/  HMMA.1688.F32.TF32 R188, R240, R194, R188 ;  /* 0x000000c2f0bc723c */ /* 0x010fde00000810bc */
        /* <DEDUP_REMOVED lines=33> */
[----:B-1----:R-:W4:Y:S02]  /*6aea0*/  LDL.LU.64 R170, [R1+0x6ab0] ;  /* 0x006ab00001aa7983 */ /* 0x002f240000300a00 */
        /* <DEDUP_REMOVED lines=44> */
[----:B-1----:R-:W4:Y:S01]  /*6b170*/  LDL.LU.64 R138, [R1+0x6a48] ;  /* 0x006a4800018a7983 */ /* 0x002f220000300a00 */
        /* <DEDUP_REMOVED lines=8> */
[----:B------:R1:W-:Y:S02]  /*6b200*/  STL.64 [R1+0x15e8], R210 ;  /* 0x0015e8d201007387 */ /* 0x0003e40000100a00 */
[C---:B-1----:R-:W-:Y:S02]  /*6b210*/  HMMA.1688.F32.TF32 R208, R240.reuse, R126, R220 ;  /* 0x0000007ef0d0723c */ /* 0x042fe400000810dc */
[----:B------:R-:W-:Y:S04]  /*6b220*/  STL.64 [R1+0x15d0], R212 ;  /* 0x0015d0d401007387 */ /* 0x000fe80000100a00 */
[----:B------:R1:W-:Y:S02]  /*6b230*/  STL.64 [R1+0x15d8], R214 ;  /* 0x0015d8d601007387 */ /* 0x0003e40000100a00 */
[C---:B------:R-:W-:Y:S08]  /*6b240*/  HMMA.1688.F32.TF32 R216, R240.reuse, R122, R224 ;  /* 0x0000007af0d8723c */ /* 0x040ff000000810e0 */
[C---:B-1----:R-:W-:Y:S03]  /*6b250*/  HMMA.1688.F32.TF32 R212, R240.reuse, R118, R228 ;  /* 0x00000076f0d4723c */ /* 0x042fe600000810e4 */
[----:B------:R-:W-:Y:S04]  /*6b260*/  STL.64 [R1+0x15c0], R208 ;  /* 0x0015c0d001007387 */ /* 0x000fe80000100a00 */
[----:B------:R3:W-:Y:S02]  /*6b270*/  STL.64 [R1+0x15c8], R210 ;  /* 0x0015c8d201007387 */ /* 0x0007e40000100a00 */
[C---:B---3--:R-:W-:Y:S02]  /*6b280*/  HMMA.1688.F32.TF32 R208, R240.reuse, R114, R4 ;  /* 0x00000072f0d0723c */ /* 0x048fe40000081004 */
[----:B------:R-:W-:Y:S04]  /*6b290*/  STL.64 [R1+0x15b0], R216 ;  /* 0x0015b0d801007387 */ /* 0x000fe80000100a00 */
[----:B------:R-:W-:Y:S04]  /*6b2a0*/  STL.64 [R1+0x15b8], R218 ;  /* 0x0015b8da01007387 */ /* 0x000fe80000100a00 */
[----:B------:R-:W-:Y:S04]  /*6b2b0*/  STL.64 [R1+0x15a0], R212 ;  /* 0x0015a0d401007387 */ /* 0x000fe80000100a00 */
[----:B------:R-:W-:Y:S04]  /*6b2c0*/  STL.64 [R1+0x15a8], R214 ;  /* 0x0015a8d601007387 */ /* 0x000fe80000100a00 */
[----:B------:R-:W-:Y:S04]  /*6b2d0*/  LDS R4, [R104+UR7+0x21080] ;  /* 0x0210800768047984 */ /* 0x000fe80008000800 */
[----:B------:R-:W-:Y:S04]  /*6b2e0*/  STL.64 [R1+0x1590], R208 ;  /* 0x001590d001007387 */ /* 0x000fe80000100a00 */
[----:B------:R1:W-:Y:S04]  /*6b2f0*/  STL.64 [R1+0x1598], R210 ;  /* 0x001598d201007387 */ /* 0x0003e80000100a00 */
[----:B------:R-:W-:Y:S04]  /*6b300*/  STL.64 [R1+0x1580], R36 ;  /* 0x0015802401007387 */ /* 0x000fe80000100a00 */
[----:B------:R3:W-:Y:S01]  /*6b310*/  STL.64 [R1+0x1588], R38 ;  /* 0x0015882601007387 */ /* 0x0007e20000100a00 */
[C---:B-1----:R-:W-:Y:S03]  /*6b320*/  HMMA.1688.F32.TF32 R208, R240.reuse, R106, R40 ;  /* 0x0000006af0d0723c */ /* 0x042fe60000081028 */
[----:B------:R-:W-:Y:S04]  /*6b330*/  LDS R6, [R104+UR7+0x21880] ;  /* 0x0218800768067984 */ /* 0x000fe80008000800 */
[----:B------:R-:W-:Y:S01]  /*6b340*/  LDS R5, [R105+UR7+0x21080] ;  /* 0x0210800769057984 */ /* 0x000fe20008000800 */
[C---:B------:R-:W-:Y:S03]  /*6b350*/  HMMA.1688.F32.TF32 R40, R240.reuse, R102, R44 ;  /* 0x00000066f028723c */ /* 0x040fe6000008102c */
[----:B------:R-:W1:Y:S05]  /*6b360*/  LDS R7, [R105+UR7+0x21880] ;  /* 0x0218800769077984 */ /* 0x000e6a0008000800 */
[C---:B---3--:R-:W-:Y:S03]  /*6b370*/  HMMA.1688.F32.TF32 R36, R240.reuse, R98, R88 ;  /* 0x00000062f024723c */ /* 0x048fe60000081058 */
[----:B------:R3:W-:Y:S04]  /*6b380*/  STL.64 [R1+0x2960], R208 ;  /* 0x002960d001007387 */ /* 0x0007e80000100a00 */
[----:B------:R4:W-:Y:S04]  /*6b390*/  STL.64 [R1+0x2968], R210 ;  /* 0x002968d201007387 */ /* 0x0009e80000100a00 */
[----:B------:R-:W2:Y:S04]  /*6b3a0*/  LDL.LU R228, [R1+0x1250] ;  /* 0x0012500001e47983 */ /* 0x000ea80000300800 */
[----:B------:R-:W-:Y:S04]  /*6b3b0*/  STL.64 [R1+0x2950], R40 ;  /* 0x0029502801007387 */ /* 0x000fe80000100a00 */
[----:B------:R-:W-:Y:S04]  /*6b3c0*/  STL.64 [R1+0x2958], R42 ;  /* 0x0029582a01007387 */ /* 0x000fe80000100a00 */
[----:B------:R1:W-:Y:S04]  /*6b3d0*/  STL.64 [R1+0x2260], R36 ;  /* 0x0022602401007387 */ /* 0x0003e80000100a00 */
[----:B------:R1:W-:Y:S04]  /*6b3e0*/  STL.64 [R1+0x2268], R38 ;  /* 0x0022682601007387 */ /* 0x0003e80000100a00 */
        /* <DEDUP_REMOVED lines=11> */
[----:B---3--:R-:W3:Y:S04]  /*6b4a0*/  LDL.LU R208, [R1+0x12a0] ;  /* 0x0012a00001d07983 */ /* 0x008ee80000300800 */
[----:B------:R-:W3:Y:S04]  /*6b4b0*/  LDL.LU R209, [R1+0x12a4] ;  /* 0x0012a40001d17983 */ /* 0x000ee80000300800 */
[----:B----4-:R-:W3:Y:S04]  /*6b4c0*/  LDL.LU R210, [R1+0x12a8] ;  /* 0x0012a80001d27983 */ /* 0x010ee80000300800 */
[----:B------:R-:W3:Y:S04]  /*6b4d0*/  LDL.LU R211, [R1+0x12ac] ;  /* 0x0012ac0001d37983 */ /* 0x000ee80000300800 */
[----:B------:R-:W4:Y:S04]  /*6b4e0*/  LDL.LU R216, [R1+0x1280] ;  /* 0x0012800001d87983 */ /* 0x000f280000300800 */
[----:B------:R-:W4:Y:S04]  /*6b4f0*/  LDL.LU R217, [R1+0x1284] ;  /* 0x0012840001d97983 */ /* 0x000f280000300800 */
[----:B------:R-:W4:Y:S04]  /*6b500*/  LDL.LU R218, [R1+0x1288] ;  /* 0x0012880001da7983 */ /* 0x000f280000300800 */
[----:B------:R-:W4:Y:S04]  /*6b510*/  LDL.LU R219, [R1+0x128c] ;  /* 0x00128c0001db7983 */ /* 0x000f280000300800 */
        /* <DEDUP_REMOVED lines=24> */
[----:B-1----:R-:W2:Y:S04]  /*6b6a0*/  LDL.LU.64 R90, [R1+0x6a40] ;  /* 0x006a4000015a7983 */ /* 0x002ea80000300a00 */
[----:B------:R-:W4:Y:S04]  /*6b6b0*/  LDL.LU.64 R88, [R1+0x6a38] ;  /* 0x006a380001587983 */ /* 0x000f280000300a00 */
[----:B------:R-:W-:Y:S04]  /*6b6c0*/  STL.64 [R1+0x69a8], R94 ;  /* 0x0069a85e01007387 */ /* 0x000fe80000100a00 */
[----:B------:R1:W-:Y:S04]  /*6b6d0*/  STL.64 [R1+0x69a0], R92 ;  /* 0x0069a05c01007387 */ /* 0x0003e80000100a00 */
[----:B-1----:R-:W4:Y:S04]  /*6b6e0*/  LDL.LU R92, [R1+0x12b0] ;  /* 0x0012b000015c7983 */ /* 0x002f280000300800 */
[----:B------:R-:W4:Y:S04]  /*6b6f0*/  LDL.LU R93, [R1+0x12b4] ;  /* 0x0012b400015d7983 */ /* 0x000f280000300800 */
[----:B------:R-:W4:Y:S04]  /*6b700*/  LDL.LU R94, [R1+0x12b8] ;  /* 0x0012b800015e7983 */ /* 0x000f280000300800 */
[----:B------:R-:W4:Y:S01]  /*6b710*/  LDL.LU R95, [R1+0x12bc] ;  /* 0x0012bc00015f7983 */ /* 0x000f220000300800 */
[C---:B---3--:R-:W-:Y:S03]  /*6b720*/  HMMA.1688.F32.TF32 R36, R240.reuse, R62, R36 ;  /* 0x0000003ef024723c */ /* 0x048fe60000081024 */
[----:B--2---:R-:W-:Y:S04]  /*6b730*/  STL.64 [R1+0x6998], R90 ;  /* 0x0069985a01007387 */ /* 0x004fe80000100a00 */
[----:B----4-:R1:W-:Y:S01]  /*6b740*/  STL.64 [R1+0x6990], R88 ;  /* 0x0069905801007387 */ /* 0x0103e20000100a00 */
[C---:B------:R-:W-:Y:S08]  /*6b750*/  HMMA.1688.F32.TF32 R92, R240.reuse, R90, R92 ;  /* 0x0000005af05c723c */ /* 0x040ff0000008105c */
        /* <DEDUP_REMOVED lines=81> */
[----:B------:R-:W4:Y:S04]  /*6bc70*/  LDL.64 R70, [R1+0x98] ;  /* 0x0000980001467983 */ /* 0x000f280000100a00 */
        /* <DEDUP_REMOVED lines=12> */
[----:B------:R-:W3:Y:S04]  /*6bd40*/  LDL.64 R78, [R1+0x88] ;  /* 0x00008800014e7983 */ /* 0x000ee80000100a00 */
[----:B------:R-:W3:Y:S04]  /*6bd50*/  LDL.64 R86, [R1+0x78] ;  /* 0x0000780001567983 */ /* 0x000ee80000100a00 */
[----:B------:R-:W3:Y:S04]  /*6bd60*/  LDL.LU R88, [R1+0x1160] ;  /* 0x0011600001587983 */ /* 0x000ee80000300800 */
[----:B------:R-:W3:Y:S04]  /*6bd70*/  LDL.LU R89, [R1+0x1164] ;  /* 0x0011640001597983 */ /* 0x000ee80000300800 */
[----:B------:R-:W3:Y:S04]  /*6bd80*/  LDL.LU R90, [R1+0x1168] ;  /* 0x00116800015a7983 */ /* 0x000ee80000300800 */
[----:B------:R-:W3:Y:S04]  /*6bd90*/  LDL.LU R91, [R1+0x116c] ;  /* 0x00116c00015b7983 */ /* 0x000ee80000300800 */
[----:B------:R-:W3:Y:S04]  /*6bda0*/  LDL.64 R94, [R1+0x68] ;  /* 0x00006800015e7983 */ /* 0x000ee80000100a00 */
        /* <DEDUP_REMOVED lines=18> */
[----:B-1----:R-:W4:Y:S04]  /*6bed0*/  LDL.LU.64 R46, [R1+0x6a30] ;  /* 0x006a3000012e7983 */ /* 0x002f280000300a00 */
[----:B------:R-:W2:Y:S04]  /*6bee0*/  LDL.LU.64 R44, [R1+0x6a28] ;  /* 0x006a2800012c7983 */ /* 0x000ea80000300a00 */
[----:B------:R-:W-:Y:S04]  /*6bef0*/  STL.64 [R1+0x68f8], R50 ;  /* 0x0068f83201007387 */ /* 0x000fe80000100a00 */
[----:B------:R1:W-:Y:S04]  /*6bf00*/  STL.64 [R1+0x68f0], R48 ;  /* 0x0068f03001007387 */ /* 0x0003e80000100a00 */
[----:B-1----:R-:W2:Y:S04]  /*6bf10*/  LDL.LU R48, [R1+0x11d0] ;  /* 0x0011d00001307983 */ /* 0x002ea80000300800 */
[----:B------:R-:W2:Y:S04]  /*6bf20*/  LDL.LU R49, [R1+0x11d4] ;  /* 0x0011d40001317983 */ /* 0x000ea80000300800 */
[----:B------:R-:W2:Y:S04]  /*6bf30*/  LDL.LU R50, [R1+0x11d8] ;  /* 0x0011d80001327983 */ /* 0x000ea80000300800 */
[----:B------:R-:W2:Y:S01]  /*6bf40*/  LDL.LU R51, [R1+0x11dc] ;  /* 0x0011dc0001337983 */ /* 0x000ea20000300800 */
[----:B----4-:R-:W-:-:S15]  /*6bf50*/  HMMA.1688.F32.TF32 R40, R240, R46, R40 ;  /* 0x0000002ef028723c */ /* 0x010fde0000081028 */
[----:B------:R-:W-:-:S04]  /*6bf60*/  NOP ;  /* 0x0000000000007918 */ /* 0x000fc80000000000 */
[----:B------:R-:W-:Y:S04]  /*6bf70*/  STL.64 [R1+0x21d0], R40 ;  /* 0x0021d02801007387 */ /* 0x000fe80000100a00 */
[----:B------:R1:W-:Y:S04]  /*6bf80*/  STL.64 [R1+0x21d8], R42 ;  /* 0x0021d82a01007387 */ /* 0x0003e80000100a00 */
[----:B-1----:R-:W3:Y:S04]  /*6bf90*/  LDL.LU.64 R42, [R1+0x6a20] ;  /* 0x006a2000012a7983 */ /* 0x002ee80000300a00 */
[----:B------:R-:W4:Y:S04]  /*6bfa0*/  LDL.LU.64 R40, [R1+0x6a18] ;  /* 0x006a180001287983 */ /* 0x000f280000300a00 */
[----:B------:R-:W-:Y:S04]  /*6bfb0*/  STL.64 [R1+0x68e8], R46 ;  /* 0x0068e82e01007387 */ /* 0x000fe80000100a00 */
[----:B--2---:R1:W-:Y:S04]  /*6bfc0*/  STL.64 [R1+0x68e0], R44 ;  /* 0x0068e02c01007387 */ /* 0x0043e80000100a00 */
[----:B-1----:R-:W2:Y:S04]  /*6bfd0*/  LDL.LU R44, [R1+0x11e0] ;  /* 0x0011e000012c7983 */ /* 0x002ea80000300800 */
[----:B------:R-:W2:Y:S04]  /*6bfe0*/  LDL.LU R45, [R1+0x11e4] ;  /* 0x0011e400012d7983 */ /* 0x000ea80000300800 */
[----:B------:R-:W2:Y:S04]  /*6bff0*/  LDL.LU R46, [R1+0x11e8] ;  /* 0x0011e800012e7983 */ /* 0x000ea80000300800 */
[----:B------:R-:W2:Y:S01]  /*6c000*/  LDL.LU R47, [R1+0x11ec] ;  /* 0x0011ec00012f7983 */ /* 0x000ea20000300800 */
[----:B---3--:R-:W-:-:S15]  /*6c010*/  HMMA.1688.F32.TF32 R36, R240, R42, R36 ;  /* 0x0000002af024723c */ /* 0x008fde0000081024 */
        /* <DEDUP_REMOVED lines=8> */
[----:B------:R1:W-:Y:S02]  /*6c0a0*/  STL.64 [R1+0x1c58], R46 ;  /* 0x001c582e01007387 */ /* 0x0003e40000100a00 */
[C---:B-1----:R-:W-:Y:S08]  /*6c0b0*/  HMMA.1688.F32.TF32 R44, R240.reuse, R34, R48 ;  /* 0x00000022f02c723c */ /* 0x042ff00000081030 */
[C---:B------:R-:W-:Y:S11]  /*6c0c0*/  HMMA.1688.F32.TF32 R48, R240.reuse, R30, R52 ;  /* 0x0000001ef030723c */ /* 0x040ff60000081034 */
[----:B------:R-:W-:Y:S01]  /*6c0d0*/  STL.64 [R1+0x21c0], R44 ;  /* 0x0021c02c01007387 */ /* 0x000fe20000100a00 */
[C---:B------:R-:W-:Y:S03]  /*6c0e0*/  HMMA.1688.F32.TF32 R52, R240.reuse, R22, R60 ;  /* 0x00000016f034723c */ /* 0x040fe6000008103c */
[----:B------:R1:W-:Y:S04]  /*6c0f0*/  STL.64 [R1+0x21c8], R46 ;  /* 0x0021c82e01007387 */ /* 0x0003e80000100a00 */
[----:B------:R-:W-:Y:S04]  /*6c100*/  STL.64 [R1+0x1c30], R48 ;  /* 0x001c303001007387 */ /* 0x000fe80000100a00 */
[----:B------:R2:W-:Y:S01]  /*6c110*/  STL.64 [R1+0x1c38], R50 ;  /* 0x001c383201007387 */ /* 0x0005e20000100a00 */
[C---:B-1----:R-:W-:Y:S08]  /*6c120*/  HMMA.1688.F32.TF32 R44, R240.reuse, R26, R56 ;  /* 0x0000001af02c723c */ /* 0x042ff00000081038 */
[C---:B--2---:R-:W-:Y:S11]  /*6c130*/  HMMA.1688.F32.TF32 R48, R240.reuse, R70, R64 ;  /* 0x00000046f030723c */ /* 0x044ff60000081040 */
[----:B------:R-:W-:Y:S04]  /*6c140*/  STL.64 [R1+0x1c20], R44 ;  /* 0x001c202c01007387 */ /* 0x000fe80000100a00 */
[----:B------:R-:W-:Y:S04]  /*6c150*/  STL.64 [R1+0x1c28], R46 ;  /* 0x001c282e01007387 */ /* 0x000fe80000100a00 */
[----:B------:R-:W-:Y:S04]  /*6c160*/  STL.64 [R1+0x21b0], R52 ;  /* 0x0021b03401007387 */ /* 0x000fe80000100a00 */
[----:B------:R1:W-:Y:S04]  /*6c170*/  STL.64 [R1+0x21b8], R54 ;  /* 0x0021b83601007387 */ /* 0x0003e80000100a00 */
[----:B------:R-:W-:Y:S04]  /*6c180*/  STL.64 [R1+0x21a0], R48 ;  /* 0x0021a03001007387 */ /* 0x000fe80000100a00 */
[----:B------:R2:W-:Y:S01]  /*6c190*/  STL.64 [R1+0x21a8], R50 ;  /* 0x0021a83201007387 */ /* 0x0005e20000100a00 */
[C---:B-1----:R-:W-:Y:S08]  /*6c1a0*/  HMMA.1688.F32.TF32 R52, R240.reuse, R86, R80 ;  /* 0x00000056f034723c */ /* 0x042ff00000081050 */
[----:B--2---:R-:W-:-:S15]  /*6c1b0*/  HMMA.1688.F32.TF32 R48, R240, R78, R72 ;  /* 0x0000004ef030723c */ /* 0x004fde0000081048 */
[----:B------:R-:W-:-:S04]  /*6c1c0*/  NOP ;  /* 0x0000000000007918 */ /* 0x000fc80000000000 */
[----:B------:R-:W-:Y:S04]  /*6c1d0*/  STL.64 [R1+0x2190], R48 ;  /* 0x0021903001007387 */ /* 0x000fe80000100a00 */
[----:B------:R-:W-:Y:S04]  /*6c1e0*/  STL.64 [R1+0x2198], R50 ;  /* 0x0021983201007387 */ /* 0x000fe80000100a00 */
        /* <DEDUP_REMOVED lines=15> */
[----:B--2---:R-:W-:Y:S08]  /*6c2e0*/  HMMA.1688.F32.TF32 R56, R240, R18, R224 ;  /* 0x00000012f038723c */ /* 0x004ff000000810e0 */
[----:B-1----:R-:W-:Y:S02]  /*6c2f0*/  HMMA.1688.F32.TF32 R52, R4, R238, R228 ;  /* 0x000000ee0434723c */ /* 0x002fe400000810e4 */
[----:B------:R1:W-:Y:S04]  /*6c300*/  STL.64 [R1+0x2130], R60 ;  /* 0x0021303c01007387 */ /* 0x0003e80000100a00 */
[----:B------:R2:W-:Y:S04]  /*6c310*/  STL.64 [R1+0x2138], R62 ;  /* 0x0021383e01007387 */ /* 0x0005e80000100a00 */
[----:B------:R-:W3:Y:S04]  /*6c320*/  LDL.LU R84, [R1+0xf80] ;  /* 0x000f800001547983 */ /* 0x000ee80000300800 */
[----:B------:R1:W-:Y:S01]  /*6c330*/  STL.64 [R1+0x1570], R56 ;  /* 0x0015703801007387 */ /* 0x0003e20000100a00 */
[----:B------:R-:W-:-:S03]  /*6c340*/  IMAD.MOV.U32 R49, RZ, RZ, R86 ;  /* 0x000000ffff317224 */ /* 0x000fc600078e0056 */
[----:B------:R1:W-:Y:S01]  /*6c350*/  STL.64 [R1+0x1578], R58 ;  /* 0x0015783a01007387 */ /* 0x0003e20000100a00 */
[----:B------:R-:W-:-:S03]  /*6c360*/  IMAD.MOV.U32 R48, RZ, RZ, R87 ;  /* 0x000000ffff307224 */ /* 0x000fc600078e0057 */
[----:B------:R1:W-:Y:S04]  /*6c370*/  STL.64 [R1+0x1560], R52 ;  /* 0x0015603401007387 */ /* 0x0003e80000100a00 */
[----:B------:R1:W-:Y:S04]  /*6c380*/  STL.64 [R1+0x1568], R54 ;  /* 0x0015683601007387 */ /* 0x0003e80000100a00 */
[----:B------:R-:W3:Y:S01]  /*6c390*/  LDL.LU R85, [R1+0xf84] ;  /* 0x000f840001557983 */ /* 0x000ee20000300800 */
[----:B------:R-:W-:-:S03]  /*6c3a0*/  IMAD.MOV.U32 R45, RZ, RZ, R70 ;  /* 0x000000ffff2d7224 */ /* 0x000fc600078e0046 */
[----:B------:R-:W3:Y:S01]  /*6c3b0*/  LDL.LU R86, [R1+0xf88] ;  /* 0x000f880001567983 */ /* 0x000ee20000300800 */
[----:B------:R-:W-:-:S03]  /*6c3c0*/  IMAD.MOV.U32 R44, RZ, RZ, R71 ;  /* 0x000000ffff2c7224 */ /* 0x000fc600078e0047 */
[----:B------:R-:W3:Y:S04]  /*6c3d0*/  LDL.LU R87, [R1+0xf8c] ;  /* 0x000f8c0001577983 */ /* 0x000ee80000300800 */
[----:B------:R-:W3:Y:S04]  /*6c3e0*/  LDL.LU R68, [R1+0xfc0] ;  /* 0x000fc00001447983 */ /* 0x000ee80000300800 */
[----:B------:R-:W3:Y:S04]  /*6c3f0*/  LDL.LU R69, [R1+0xfc4] ;  /* 0x000fc40001457983 */ /* 0x000ee80000300800 */
[----:B------:R-:W3:Y:S04]  /*6c400*/  LDL.LU R70, [R1+0xfc8] ;  /* 0x000fc80001467983 */ /* 0x000ee80000300800 */
[----:B------:R-:W3:Y:S04]  /*6c410*/  LDL.LU R71, [R1+0xfcc] ;  /* 0x000fcc0001477983 */ /* 0x000ee80000300800 */
[----:B-1----:R-:W3:Y:S04]  /*6c420*/  LDL.LU R60, [R1+0xfe0] ;  /* 0x000fe000013c7983 */ /* 0x002ee80000300800 */
        /* <DEDUP_REMOVED lines=89> */
[----:B-1----:R-:W3:Y:S02]  /*6c9c0*/  LDL.LU.64 R218, [R1+0x69d0] ;  /* 0x0069d00001da7983 */ /* 0x002ee40000300a00 */
        /* <DEDUP_REMOVED lines=10> */
[----:B-1----:R-:W3:Y:S01]  /*6ca70*/  LDL.LU.64 R210, [R1+0x69b8] ;  /* 0x0069b80001d27983 */ /* 0x002ee20000300a00 */
[C---:B------:R-:W-:Y:S03]  /*6ca80*/  HMMA.1688.F32.TF32 R52, R4.reuse, R206, R52 ;  /* 0x000000ce0434723c */ /* 0x040fe60000081034 */
[----:B------:R-:W2:Y:S05]  /*6ca90*/  LDL.LU.64 R208, [R1+0x69b0] ;  /* 0x0069b00001d07983 */ /* 0x000eaa0000300a00 */
[----:B---3--:R-:W-:-:S15]  /*6caa0*/  HMMA.1688.F32.TF32 R240, R4, R210, R240 ;  /* 0x000000d204f0723c */ /* 0x008fde00000810f0 */
[----:B------:R-:W-:-:S04]  /*6cab0*/  NOP ;  /* 0x0000000000007918 */ /* 0x000fc80000000000 */
[----:B------:R-:W-:Y:S04]  /*6cac0*/  STL.64 [R1+0x14e0], R240 ;  /* 0x0014e0f001007387 */ /* 0x000fe80000100a00 */
[----:B------:R1:W-:Y:S04]  /*6cad0*/  STL.64 [R1+0x14e8], R242 ;  /* 0x0014e8f201007387 */ /* 0x0003e80000100a00 */
[----:B------:R-:W-:Y:S01]  /*6cae0*/  STL.64 [R1+0x14d0], R52 ;  /* 0x0014d03401007387 */ /* 0x000fe20000100a00 */
[C---:B-1----:R-:W-:Y:S03]  /*6caf0*/  HMMA.1688.F32.TF32 R240, R4.reuse, R202, R56 ;  /* 0x000000ca04f0723c */ /* 0x042fe60000081038 */
[----:B------:R1:W-:Y:S05]  /*6cb00*/  STL.64 [R1+0x14d8], R54 ;  /* 0x0014d83601007387 */ /* 0x0003ea0000100a00 */
[C---:B------:R-:W-:Y:S08]  /*6cb10*/  HMMA.1688.F32.TF32 R56, R4.reuse, R198, R60 ;  /* 0x000000c60438723c */ /* 0x040ff0000008103c */
[C---:B-1----:R-:W-:Y:S03]  /*6cb20*/  HMMA.1688.F32.TF32 R52, R4.reuse, R194, R64 ;  /* 0x000000c20434723c */ /* 0x042fe60000081040 */
        /* <DEDUP_REMOVED lines=34> */
[----:B-1----:R-:W-:Y:S02]  /*6cd50*/  HMMA.1688.F32.TF32 R52, R4, R166, R92 ;  /* 0x000000a60434723c */ /* 0x002fe4000008105c */
[----:B------:R-:W-:Y:S04]  /*6cd60*/  STL.64 [R1+0x6878], R170 ;  /* 0x006878aa01007387 */ /* 0x000fe80000100a00 */
[----:B------:R1:W-:Y:S04]  /*6cd70*/  STL.64 [R1+0x1430], R56 ;  /* 0x0014303801007387 */ /* 0x0003e80000100a00 */
[----:B------:R3:W-:Y:S04]  /*6cd80*/  STL.64 [R1+0x1438], R58 ;  /* 0x0014383a01007387 */ /* 0x0007e80000100a00 */
[----:B------:R-:W2:Y:S05]  /*6cd90*/  LDL.LU R84, [R1+0x700] ;  /* 0x0007000001547983 */ /* 0x000eaa0000300800 */
        /* <DEDUP_REMOVED lines=65> */
[----:B------:R-:W-:Y:S04]  /*6d1b0*/  STL.64 [R1+0x6870], R166 ;  /* 0x006870a601007387 */ /* 0x000fe80000100a00 */
[----:B------:R2:W-:Y:S04]  /*6d1c0*/  STL.64 [R1+0x6868], R164 ;  /* 0x006868a401007387 */ /* 0x0005e80000100a00 */
[----:B------:R-:W-:Y:S04]  /*6d1d0*/  STL.64 [R1+0x6860], R162 ;  /* 0x006860a201007387 */ /* 0x000fe80000100a00 */
[----:B------:R1:W-:Y:S01]  /*6d1e0*/  STL.64 [R1+0x6858], R160 ;  /* 0x006858a001007387 */ /* 0x0003e20000100a00 */
[----:B------:R-:W-:-:S02]  /*6d1f0*/  IMAD.MOV.U32 R179, RZ, RZ, R44 ;  /* 0x000000ffffb37224 */ /* 0x000fc400078e002c */
[----:B------:R-:W-:Y:S01]  /*6d200*/  IMAD.MOV.U32 R178, RZ, RZ, R45 ;  /* 0x000000ffffb27224 */ /* 0x000fe200078e002d */
[C---:B--2---:R-:W-:Y:S08]  /*6d210*/  HMMA.1688.F32.TF32 R164, R4.reuse, R162, R180 ;  /* 0x000000a204a4723c */ /* 0x044ff000000810b4 */
[C---:B-1----:R-:W-:Y:S11]  /*6d220*/  HMMA.1688.F32.TF32 R160, R4.reuse, R158, R184 ;  /* 0x0000009e04a0723c */ /* 0x042ff600000810b8 */
[----:B------:R-:W-:Y:S04]  /*6d230*/  STL.64 [R1+0x1410], R164 ;  /* 0x001410a401007387 */ /* 0x000fe80000100a00 */
[----:B------:R-:W-:Y:S04]  /*6d240*/  STL.64 [R1+0x1418], R166 ;  /* 0x001418a601007387 */ /* 0x000fe80000100a00 */
[----:B------:R-:W-:Y:S04]  /*6d250*/  STL.64 [R1+0x6850], R158 ;  /* 0x0068509e01007387 */ /* 0x000fe80000100a00 */
[----:B------:R3:W-:Y:S04]  /*6d260*/  STL.64 [R1+0x6848], R156 ;  /* 0x0068489c01007387 */ /* 0x0007e80000100a00 */
[----:B------:R-:W-:Y:S04]  /*6d270*/  STL.64 [R1+0x1400], R160 ;  /* 0x001400a001007387 */ /* 0x000fe80000100a00 */
[----:B------:R-:W-:Y:S01]  /*6d280*/  STL.64 [R1+0x1408], R162 ;  /* 0x001408a201007387 */ /* 0x000fe20000100a00 */
[C---:B---3--:R-:W-:Y:S03]  /*6d290*/  HMMA.1688.F32.TF32 R156, R4.reuse, R154, R188 ;  /* 0x0000009a049c723c */ /* 0x048fe600000810bc */
        /* <DEDUP_REMOVED lines=9> */
[C---:B----4-:R-:W-:Y:S03]  /*6d330*/  HMMA.1688.F32.TF32 R148, R4.reuse, R146, R240 ;  /* 0x000000920494723c */ /* 0x050fe600000810f0 */
[----:B------:R1:W-:Y:S05]  /*6d340*/  STL.64 [R1+0x6820], R146 ;  /* 0x0068209201007387 */ /* 0x0003ea0000100a00 */
[----:B------:R-:W-:Y:S01]  /*6d350*/  HMMA.1688.F32.TF32 R56, R4, R138, R56 ;  /* 0x0000008a0438723c */ /* 0x000fe20000081038 */
[----:B------:R-:W-:Y:S01]  /*6d360*/  IMAD.MOV.U32 R187, RZ, RZ, R46 ;  /* 0x000000ffffbb7224 */ /* 0x000fe200078e002e */
[----:B------:R-:W-:Y:S01]  /*6d370*/  LDS R240, [R252+UR7+0x21100] ;  /* 0x02110007fcf07984 */ /* 0x000fe20008000800 */
[----:B------:R-:W-:-:S02]  /*6d380*/  IMAD.MOV.U32 R186, RZ, RZ, R47 ;  /* 0x000000ffffba7224 */ /* 0x000fc400078e002f */
[----:B------:R-:W-:Y:S01]  /*6d390*/  IMAD.MOV.U32 R195, RZ, RZ, R48 ;  /* 0x000000ffffc37224 */ /* 0x000fe200078e0030 */
[----:B------:R-:W-:Y:S02]  /*6d3a0*/  LDS R242, [R252+UR7+0x21900] ;  /* 0x02190007fcf27984 */ /* 0x000fe40008000800 */
[C---:B-1----:R-:W-:Y:S01]  /*6d3b0*/  HMMA.1688.F32.TF32 R144, R4.reuse, R142, R52 ;  /* 0x0000008e0490723c */ /* 0x042fe20000081034 */
[----:B------:R-:W-:Y:S01]  /*6d3c0*/  IMAD.MOV.U32 R194, RZ, RZ, R49 ;  /* 0x000000ffffc27224 */ /* 0x000fe200078e0031 */
[----:B------:R-:W-:Y:S04]  /*6d3d0*/  LDS R241, [R229+UR7+0x21100] ;  /* 0x02110007e5f17984 */ /* 0x000fe80008000800 */
[----:B------:R-:W1:Y:S02]  /*6d3e0*/  LDS R243, [R229+UR7+0x21900] ;  /* 0x02190007e5f37984 */ /* 0x000e640008000800 */
[C---:B------:R-:W-:Y:S02]  /*6d3f0*/  HMMA.1688.F32.TF32 R52, R4.reuse, R134, R60 ;  /* 0x000000860434723c */ /* 0x040fe4000008103c */
[----:B------:R-:W-:Y:S04]  /*6d400*/  STL.64 [R1+0x13d0], R148 ;  /* 0x0013d09401007387 */ /* 0x000fe80000100a00 */
[----:B------:R-:W-:Y:S02]  /*6d410*/  STL.64 [R1+0x13d8], R150 ;  /* 0x0013d89601007387 */ /* 0x000fe40000100a00 */
[C---:B------:R-:W-:Y:S03]  /*6d420*/  HMMA.1688.F32.TF32 R60, R4.reuse, R130, R64 ;  /* 0x00000082043c723c */ /* 0x040fe60000081040 */
[----:B------:R-:W-:Y:S04]  /*6d430*/  STL.64 [R1+0x13c0], R144 ;  /* 0x0013c09001007387 */ /* 0x000fe80000100a00 */
[----:B------:R-:W-:Y:S04]  /*6d440*/  STL.64 [R1+0x13c8], R146 ;  /* 0x0013c89201007387 */ /* 0x000fe80000100a00 */
[----:B------:R-:W-:Y:S04]  /*6d450*/  STL.64 [R1+0x13b0], R56 ;  /* 0x0013b03801007387 */ /* 0x000fe80000100a00 */
[----:B------:R2:W-:Y:S04]  /*6d460*/  STL.64 [R1+0x13b8], R58 ;  /* 0x0013b83a01007387 */ /* 0x0005e80000100a00 */
[----:B------:R-:W-:Y:S04]  /*6d470*/  STL.64 [R1+0x13a0], R52 ;  /* 0x0013a03401007387 */ /* 0x000fe80000100a00 */
[----:B------:R3:W-:Y:S01]  /*6d480*/  STL.64 [R1+0x13a8], R54 ;  /* 0x0013a83601007387 */ /* 0x0007e20000100a00 */
[C---:B--2---:R-:W-:Y:S08]  /*6d490*/  HMMA.1688.F32.TF32 R56, R4.reuse, R126, R68 ;  /* 0x0000007e0438723c */ /* 0x044ff00000081044 */
[C---:B---3--:R-:W-:Y:S01]  /*6d4a0*/  HMMA.1688.F32.TF32 R52, R4.reuse, R122, R72 ;  /* 0x0000007a0434723c */ /* 0x048fe20000081048 */
[----:B------:R-:W-:Y:S04]  /*6d4b0*/  STL.64 [R1+0x1390], R60 ;  /* 0x0013903c01007387 */ /* 0x000fe80000100a00 */
[----:B------:R2:W-:Y:S06]  /*6d4c0*/  STL.64 [R1+0x1398], R62 ;  /* 0x0013983e01007387 */ /* 0x0005ec0000100a00 */
[----:B------:R-:W-:Y:S04]  /*6d4d0*/  STL.64 [R1+0x1380], R56 ;  /* 0x0013803801007387 */ /* 0x000fe80000100a00 */
[----:B------:R3:W-:Y:S01]  /*6d4e0*/  STL.64 [R1+0x1388], R58 ;  /* 0x0013883a01007387 */ /* 0x0007e20000100a00 */
[C---:B--2---:R-:W-:Y:S03]  /*6d4f0*/  HMMA.1688.F32.TF32 R60, R4.reuse, R118, R76 ;  /* 0x00000076043c723c */ /* 0x044fe6000008104c */
[----:B------:R-:W-:Y:S04]  /*6d500*/  STL.64 [R1+0x1370], R52 ;  /* 0x0013703401007387 */ /* 0x000fe80000100a00 */
[----:B------:R2:W-:Y:S01]  /*6d510*/  STL.64 [R1+0x1378], R54 ;  /* 0x0013783601007387 */ /* 0x0005e20000100a00 */
[C---:B---3--:R-:W-:Y:S08]  /*6d520*/  HMMA.1688.F32.TF32 R56, R4.reuse, R114, R80 ;  /* 0x000000720438723c */ /* 0x048ff00000081050 */
[C---:B--2---:R-:W-:Y:S03]  /*6d530*/  HMMA.1688.F32.TF32 R52, R4.reuse, R110, R84 ;  /* 0x0000006e0434723c */ /* 0x044fe60000081054 */
[----:B------:R-:W-:Y:S04]  /*6d540*/  STL.64 [R1+0x1360], R60 ;  /* 0x0013603c01007387 */ /* 0x000fe80000100a00 */
[----:B------:R-:W-:Y:S04]  /*6d550*/  STL.64 [R1+0x1368], R62 ;  /* 0x0013683e01007387 */ /* 0x000fe80000100a00 */
[----:B------:R-:W-:Y:S04]  /*6d560*/  STL.64 [R1+0x1350], R56 ;  /* 0x0013503801007387 */ /* 0x000fe80000100a00 */
[----:B------:R2:W-:Y:S04]  /*6d570*/  STL.64 [R1+0x1358], R58 ;  /* 0x0013583a01007387 */ /* 0x0005e80000100a00 */
[----:B------:R-:W-:Y:S04]  /*6d580*/  STL.64 [R1+0x1340], R52 ;  /* 0x0013403401007387 */ /* 0x000fe80000100a00 */
[----:B------:R3:W-:Y:S01]  /*6d590*/  STL.64 [R1+0x1348], R54 ;  /* 0x0013483601007387 */ /* 0x0007e20000100a00 */
[C---:B--2---:R-:W-:Y:S08]  /*6d5a0*/  HMMA.1688.F32.TF32 R56, R4.reuse, R106, R88 ;  /* 0x0000006a0438723c */ /* 0x044ff00000081058 */
[C---:B---3--:R-:W-:Y:S11]  /*6d5b0*/  HMMA.1688.F32.TF32 R52, R4.reuse, R102, R92 ;  /* 0x000000660434723c */ /* 0x048ff6000008105c */
        /* <DEDUP_REMOVED lines=72> */
[----:B----4-:R-:W4:Y:S04]  /*6da40*/  LDL.LU R52, [R1+0xea0] ;  /* 0x000ea00001347983 */ /* 0x010f280000300800 */
[----:B------:R-:W4:Y:S04]  /*6da50*/  LDL.LU R53, [R1+0xea4] ;  /* 0x000ea40001357983 */ /* 0x000f280000300800 */
[----:B-1----:R-:W4:Y:S04]  /*6da60*/  LDL.LU R54, [R1+0xea8] ;  /* 0x000ea80001367983 */ /* 0x002f280000300800 */
        /* <DEDUP_REMOVED lines=79> */
[----:B-1----:R-:W4:Y:S04]  /*6df60*/  LDL.LU.64 R58, [R1+0x6918] ;  /* 0x00691800013a7983 */ /* 0x002f280000300a00 */
[----:B------:R-:W3:Y:S01]  /*6df70*/  LDL.LU.64 R56, [R1+0x6910] ;  /* 0x0069100001387983 */ /* 0x000ee20000300a00 */
        /* <DEDUP_REMOVED lines=45> */
[----:B------:R4:W-:Y:S01]  /*6e250*/  STL.64 [R1+0x67e0], R20 ;  /* 0x0067e01401007387 */ /* 0x0009e20000100a00 */
[C---:B-1----:R-:W-:Y:S03]  /*6e260*/  HMMA.1688.F32.TF32 R28, R4.reuse, R178, R172 ;  /* 0x000000b2041c723c */ /* 0x042fe600000810ac */
[----:B------:R-:W-:Y:S04]  /*6e270*/  STL.64 [R1+0x2840], R24 ;  /* 0x0028401801007387 */ /* 0x000fe80000100a00 */
[----:B------:R1:W-:Y:S01]  /*6e280*/  STL.64 [R1+0x2848], R26 ;  /* 0x0028481a01007387 */ /* 0x0003e20000100a00 */
[C---:B----4-:R-:W-:Y:S08]  /*6e290*/  HMMA.1688.F32.TF32 R20, R4.reuse, R194, R188 ;  /* 0x000000c20414723c */ /* 0x050ff000000810bc */
[----:B-1----:R-:W-:Y:S03]  /*6e2a0*/  HMMA.1688.F32.TF32 R24, R4, R186, R180 ;  /* 0x000000ba0418723c */ /* 0x002fe600000810b4 */
[----:B------:R1:W-:Y:S04]  /*6e2b0*/  STL.64 [R1+0x2830], R28 ;  /* 0x0028301c01007387 */ /* 0x0003e80000100a00 */
[----:B------:R4:W-:Y:S04]  /*6e2c0*/  STL.64 [R1+0x2838], R30 ;  /* 0x0028381e01007387 */ /* 0x0009e80000100a00 */
[----:B------:R-:W2:Y:S08]  /*6e2d0*/  LDL.LU R180, [R1+0x680] ;  /* 0x0006800001b47983 */ /* 0x000eb00000300800 */
        /* <DEDUP_REMOVED lines=29> */
[----:B----4-:R-:W2:Y:S04]  /*6e4b0*/  LDL.LU R30, [R1+0xdc8] ;  /* 0x000dc800011e7983 */ /* 0x010ea80000300800 */
[----:B------:R-:W2:Y:S04]  /*6e4c0*/  LDL.LU R31, [R1+0xdcc] ;  /* 0x000dcc00011f7983 */ /* 0x000ea80000300800 */
[----:B------:R-:W4:Y:S04]  /*6e4d0*/  LDL.LU R20, [R1+0xdd0] ;  /* 0x000dd00001147983 */ /* 0x000f280000300800 */
[----:B------:R-:W4:Y:S04]  /*6e4e0*/  LDL.LU R21, [R1+0xdd4] ;  /* 0x000dd40001157983 */ /* 0x000f280000300800 */
[----:B------:R-:W4:Y:S04]  /*6e4f0*/  LDL.LU R22, [R1+0xdd8] ;  /* 0x000dd80001167983 */ /* 0x000f280000300800 */
[----:B------:R-:W4:Y:S04]  /*6e500*/  LDL.LU R23, [R1+0xddc] ;  /* 0x000ddc0001177983 */ /* 0x000f280000300800 */
        /* <DEDUP_REMOVED lines=32> */
[----:B------:R-:W-:-:S02]  /*6e710*/  IMAD.MOV.U32 R26, RZ, RZ, R137 ;  /* 0x000000ffff1a7224 */ /* 0x000fc400078e0089 */
[----:B------:R-:W-:Y:S01]  /*6e720*/  IMAD.MOV.U32 R27, RZ, RZ, R136 ;  /* 0x000000ffff1b7224 */ /* 0x000fe200078e0088 */
[----:B------:R-:W-:Y:S06]  /*6e730*/  STL.64 [R1+0x67a0], R246 ;  /* 0x0067a0f601007387 */ /* 0x000fec0000100a00 */
[C---:B----4-:R-:W-:Y:S08]  /*6e740*/  HMMA.1688.F32.TF32 R24, R4.reuse, R26, R20 ;  /* 0x0000001a0418723c */ /* 0x050ff00000081014 */
[C---:B--2---:R-:W-:Y:S11]  /*6e750*/  HMMA.1688.F32.TF32 R20, R4.reuse, R246, R28 ;  /* 0x000000f60414723c */ /* 0x044ff6000008101c */
[----:B------:R-:W-:Y:S04]  /*6e760*/  STL.64 [R1+0x1a30], R24 ;  /* 0x001a301801007387 */ /* 0x000fe80000100a00 */
[----:B------:R3:W-:Y:S02]  /*6e770*/  STL.64 [R1+0x1a38], R26 ;  /* 0x001a381a01007387 */ /* 0x0007e40000100a00 */
[C---:B---3--:R-:W-:Y:S02]  /*6e780*/  HMMA.1688.F32.TF32 R24, R4.reuse, R250, R32 ;  /* 0x000000fa0418723c */ /* 0x048fe40000081020 */
[----:B------:R-:W-:Y:S04]  /*6e790*/  STL.64 [R1+0x1a10], R20 ;  /* 0x001a101401007387 */ /* 0x000fe80000100a00 */
[----:B------:R1:W-:Y:S04]  /*6e7a0*/  STL.64 [R1+0x1a18], R22 ;  /* 0x001a181601007387 */ /* 0x0003e80000100a00 */
[----:B------:R-:W-:Y:S01]  /*6e7b0*/  STL.64 [R1+0x67a8], R250 ;  /* 0x0067a8fa01007387 */ /* 0x000fe20000100a00 */
[C---:B-1----:R-:W-:Y:S08]  /*6e7c0*/  HMMA.1688.F32.TF32 R20, R4.reuse, R10, R144 ;  /* 0x0000000a0414723c */ /* 0x042ff00000081090 */
[----:B------:R-:W-:Y:S04]  /*6e7d0*/  STL.64 [R1+0x19f0], R24 ;  /* 0x0019f01801007387 */ /* 0x000fe80000100a00 */
[----:B------:R-:W-:Y:S04]  /*6e7e0*/  STL.64 [R1+0x19f8], R26 ;  /* 0x0019f81a01007387 */ /* 0x000fe80000100a00 */
        /* <DEDUP_REMOVED lines=14> */
[----:B------:R1:W-:Y:S02]  /*6e8d0*/  STL.64 [R1+0x1338], R6 ;  /* 0x0013380601007387 */ /* 0x0003e40000100a00 */
[C---:B-1----:R-:W-:Y:S06]  /*6e8e0*/  HMMA.1688.F32.TF32 R4, R240.reuse, R234, R160 ;  /* 0x000000eaf004723c */ /* 0x042fec00000810a0 */
[----:B------:R-:W-:Y:S04]  /*6e8f0*/  STL.64 [R1+0x1320], R12 ;  /* 0x0013200c01007387 */ /* 0x000fe80000100a00 */
[----:B------:R1:W-:Y:S01]  /*6e900*/  STL.64 [R1+0x1328], R14 ;  /* 0x0013280e01007387 */ /* 0x0003e20000100a00 */
[C---:B------:R-:W-:Y:S08]  /*6e910*/  HMMA.1688.F32.TF32 R8, R240.reuse, R230, R164 ;  /* 0x000000e6f008723c */ /* 0x040ff000000810a4 */
[C---:B-1----:R-:W-:Y:S01]  /*6e920*/  HMMA.1688.F32.TF32 R12, R240.reuse, R226, R168 ;  /* 0x000000e2f00c723c */ /* 0x042fe200000810a8 */
[----:B------:R-:W-:Y:S04]  /*6e930*/  STL.64 [R1+0x1310], R4 ;  /* 0x0013100401007387 */ /* 0x000fe80000100a00 */
[----:B------:R1:W-:Y:S03]  /*6e940*/  STL.64 [R1+0x1318], R6 ;  /* 0x0013180601007387 */ /* 0x0003e60000100a00 */
        /* <DEDUP_REMOVED lines=225> */
[----:B------:R3:W-:Y:S01]  /*6f760*/  STL.64 [R1+0x1188], R206 ;  /* 0x001188ce01007387 */ /* 0x0007e20000100a00 */
[C---:B------:R-:W-:Y:S08]  /*6f770*/  HMMA.1688.F32.TF32 R16, R240.reuse, R122, R12 ;  /* 0x0000007af010723c */ /* 0x040ff0000008100c */
[C---:B---3--:R-:W-:Y:S08]  /*6f780*/  HMMA.1688.F32.TF32 R204, R240.reuse, R126, R4 ;  /* 0x0000007ef0cc723c */ /* 0x048ff00000081004 */
        /* <DEDUP_REMOVED lines=16> */
[----:B------:R3:W-:Y:S01]  /*6f890*/  STL.64 [R1+0x1118], R10 ;  /* 0x0011180a01007387 */ /* 0x0007e20000100a00 */
[C---:B-1----:R-:W-:Y:S03]  /*6f8a0*/  HMMA.1688.F32.TF32 R16, R240.reuse, R102, R24 ;  /* 0x00000066f010723c */ /* 0x042fe60000081018 */
[----:B------:R-:W-:Y:S04]  /*6f8b0*/  LDS R4, [R104+UR7+0x21100] ;  /* 0x0211000768047984 */ /* 0x000fe80008000800 */
[----:B------:R-:W-:Y:S01]  /*6f8c0*/  LDS R6, [R104+UR7+0x21900] ;  /* 0x0219000768067984 */ /* 0x000fe20008000800 */
[C---:B---3--:R-:W-:Y:S03]  /*6f8d0*/  HMMA.1688.F32.TF32 R8, R240.reuse, R106, R20 ;  /* 0x0000006af008723c */ /* 0x048fe60000081014 */
[----:B------:R-:W-:Y:S04]  /*6f8e0*/  LDS R5, [R105+UR7+0x21100] ;  /* 0x0211000769057984 */ /* 0x000fe80008000800 */
[----:B------:R-:W1:Y:S01]  /*6f8f0*/  LDS R7, [R105+UR7+0x21900] ;  /* 0x0219000769077984 */ /* 0x000e620008000800 */
[C---:B------:R-:W-:Y:S11]  /*6f900*/  HMMA.1688.F32.TF32 R12, R240.reuse, R98, R28 ;  /* 0x00000062f00c723c */ /* 0x040ff6000008101c */
[----:B------:R-:W-:Y:S04]  /*6f910*/  STL.64 [R1+0x2800], R8 ;  /* 0x0028000801007387 */ /* 0x000fe80000100a00 */
[----:B------:R3:W-:Y:S02]  /*6f920*/  STL.64 [R1+0x2808], R10 ;  /* 0x0028080a01007387 */ /* 0x0007e40000100a00 */
[C---:B---3--:R-:W-:Y:S02]  /*6f930*/  HMMA.1688.F32.TF32 R8, R240.reuse, R94, R32 ;  /* 0x0000005ef008723c */ /* 0x048fe40000081020 */
[----:B------:R3:W-:Y:S04]  /*6f940*/  STL.64 [R1+0x27f0], R16 ;  /* 0x0027f01001007387 */ /* 0x0007e80000100a00 */
[----:B------:R4:W-:Y:S04]  /*6f950*/  STL.64 [R1+0x27f8], R18 ;  /* 0x0027f81201007387 */ /* 0x0009e80000100a00 */
[----:B------:R-:W2:Y:S04]  /*6f960*/  LDL.LU R28, [R1+0xc90] ;  /* 0x000c9000011c7983 */ /* 0x000ea80000300800 */
[----:B------:R1:W-:Y:S04]  /*6f970*/  STL.64 [R1+0x27e0], R12 ;  /* 0x0027e00c01007387 */ /* 0x0003e80000100a00 */
[----:B------:R1:W-:Y:S04]  /*6f980*/  STL.64 [R1+0x27e8], R14 ;  /* 0x0027e80e01007387 */ /* 0x0003e80000100a00 */
        /* <DEDUP_REMOVED lines=29> */
[----:B-1----:R-:W4:Y:S04]  /*6fb60*/  LDL.LU R12, [R1+0xcf0] ;  /* 0x000cf000010c7983 */ /* 0x002f280000300800 */
        /* <DEDUP_REMOVED lines=23> */
[C---:B--2---:R-:W-:Y:S08]  /*6fce0*/  HMMA.1688.F32.TF32 R208, R240.reuse, R86, R208 ;  /* 0x00000056f0d0723c */ /* 0x044ff000000810d0 */
[----:B------:R-:W-:-:S15]  /*6fcf0*/  HMMA.1688.F32.TF32 R204, R240, R90, R204 ;  /* 0x0000005af0cc723c */ /* 0x000fde00000810cc */
[----:B------:R-:W-:-:S04]  /*6fd00*/  NOP ;  /* 0x0000000000007918 */ /* 0x000fc80000000000 */
[----:B------:R-:W-:Y:S04]  /*6fd10*/  STL.64 [R1+0x27c0], R204 ;  /* 0x0027c0cc01007387 */ /* 0x000fe80000100a00 */
[----:B------:R1:W-:Y:S04]  /*6fd20*/  STL.64 [R1+0x27c8], R206 ;  /* 0x0027c8ce01007387 */ /* 0x0003e80000100a00 */
[----:B------:R-:W-:Y:S04]  /*6fd30*/  STL.64 [R1+0x6760], R82 ;  /* 0x0067605201007387 */ /* 0x000fe80000100a00 */
[----:B------:R-:W-:Y:S01]  /*6fd40*/  STL.64 [R1+0x27b0], R208 ;  /* 0x0027b0d001007387 */ /* 0x000fe20000100a00 */
[C---:B-1----:R-:W-:Y:S03]  /*6fd50*/  HMMA.1688.F32.TF32 R204, R240.reuse, R82, R212 ;  /* 0x00000052f0cc723c */ /* 0x042fe600000810d4 */
[----:B------:R-:W-:Y:S04]  /*6fd60*/  STL.64 [R1+0x27b8], R210 ;  /* 0x0027b8d201007387 */ /* 0x000fe80000100a00 */
[----:B------:R1:W-:Y:S01]  /*6fd70*/  STL.64 [R1+0x6758], R80 ;  /* 0x0067585001007387 */ /* 0x0003e20000100a00 */
[C---:B---3--:R-:W-:Y:S08]  /*6fd80*/  HMMA.1688.F32.TF32 R16, R240.reuse, R74, R16 ;  /* 0x0000004af010723c */ /* 0x048ff00000081010 */
[C---:B-1----:R-:W-:Y:S08]  /*6fd90*/  HMMA.1688.F32.TF32 R80, R240.reuse, R78, R216 ;  /* 0x0000004ef050723c */ /* 0x042ff000000810d8 */
[C---:B----4-:R-:W-:Y:S01]  /*6fda0*/  HMMA.1688.F32.TF32 R12, R240.reuse, R70, R12 ;  /* 0x00000046f00c723c */ /* 0x050fe2000008100c */
        /* <DEDUP_REMOVED lines=39> */
[----:B------:R1:W-:Y:S04]  /*70020*/  STL.64 [R1+0x2728], R10 ;  /* 0x0027280a01007387 */ /* 0x0003e80000100a00 */
[----:B------:R-:W2:Y:S01]  /*70030*/  LDL.LU R208, [R1+0x4b0] ;  /* 0x0004b00001d07983 */ /* 0x000ea20000300800 */
[----:B-1----:R-:W-:Y:S03]  /*70040*/  HMMA.1688.F32.TF32 R8, R240, R42, R32 ;  /* 0x0000002af008723c */ /* 0x002fe60000081020 */
[----:B------:R-:W-:Y:S04]  /*70050*/  STL.64 [R1+0x2710], R12 ;  /* 0x0027100c01007387 */ /* 0x000fe80000100a00 */
[----:B------:R1:W-:-:S12]  /*70060*/  STL.64 [R1+0x2718], R14 ;  /* 0x0027180e01007387 */ /* 0x0003d80000100a00 */
        /* <DEDUP_REMOVED lines=49> */
[----:B-1----:R-:W2:Y:S04]  /*70380*/  LDL.64 R14, [R1+0x98] ;  /* 0x00009800010e7983 */ /* 0x002ea80000100a00 */
[----:B---3--:R-:W3:Y:S04]  /*70390*/  LDL.LU R8, [R1+0xc10] ;  /* 0x000c100001087983 */ /* 0x008ee80000300800 */
[----:B------:R-:W3:Y:S04]  /*703a0*/  LDL.LU R9, [R1+0xc14] ;  /* 0x000c140001097983 */ /* 0x000ee80000300800 */
[----:B----4-:R-:W3:Y:S04]  /*703b0*/  LDL.LU R10, [R1+0xc18] ;  /* 0x000c1800010a7983 */ /* 0x010ee80000300800 */
[----:B------:R-:W3:Y:S04]  /*703c0*/  LDL.LU R11, [R1+0xc1c] ;  /* 0x000c1c00010b7983 */ /* 0x000ee80000300800 */
[----:B------:R-:W3:Y:S04]  /*703d0*/  LDL.64 R250, [R1+0x88] ;  /* 0x0000880001fa7983 */ /* 0x000ee80000100a00 */
[----:B------:R-:W4:Y:S04]  /*703e0*/  LDL.64 R246, [R1+0x78] ;  /* 0x0000780001f67983 */ /* 0x000f280000100a00 */
        /* <DEDUP_REMOVED lines=43> */
[----:B-1----:R-:W2:Y:S01]  /*706a0*/  LDL.LU.64 R22, [R1+0x67e8] ;  /* 0x0067e80001167983 */ /* 0x002ea20000300a00 */
[C---:B------:R-:W-:Y:S03]  /*706b0*/  HMMA.1688.F32.TF32 R48, R240.reuse, R14, R48 ;  /* 0x0000000ef030723c */ /* 0x040fe60000081030 */
[----:B------:R-:W2:Y:S05]  /*706c0*/  LDL.LU.64 R20, [R1+0x67e0] ;  /* 0x0067e00001147983 */ /* 0x000eaa0000300a00 */
[C---:B---3--:R-:W-:Y:S08]  /*706d0*/  HMMA.1688.F32.TF32 R8, R240.reuse, R250, R8 ;  /* 0x000000faf008723c */ /* 0x048ff00000081008 */
[C---:B----4-:R-:W-:Y:S08]  /*706e0*/  HMMA.1688.F32.TF32 R52, R240.reuse, R246, R52 ;  /* 0x000000f6f034723c */ /* 0x050ff00000081034 */
[----:B--2---:R-:W-:-:S15]  /*706f0*/  HMMA.1688.F32.TF32 R16, R240, R22, R16 ;  /* 0x00000016f010723c */ /* 0x004fde0000081010 */
[----:B------:R-:W-:-:S04]  /*70700*/  NOP ;  /* 0x0000000000007918 */ /* 0x000fc80000000000 */
[----:B------:R-:W-:Y:S04]  /*70710*/  STL.64 [R1+0x26b0], R16 ;  /* 0x0026b01001007387 */ /* 0x000fe80000100a00 */
[----:B------:R1:W-:Y:S04]  /*70720*/  STL.64 [R1+0x26b8], R18 ;  /* 0x0026b81201007387 */ /* 0x0003e80000100a00 */
[----:B-1----:R-:W2:Y:S04]  /*70730*/  LDL.LU.64 R18, [R1+0x67d8] ;  /* 0x0067d80001127983 */ /* 0x002ea80000300a00 */
[----:B------:R-:W3:Y:S04]  /*70740*/  LDL.LU.64 R16, [R1+0x67d0] ;  /* 0x0067d00001107983 */ /* 0x000ee80000300a00 */
[----:B------:R1:W-:Y:S04]  /*70750*/  STL.64 [R1+0x26a0], R48 ;  /* 0x0026a03001007387 */ /* 0x0003e80000100a00 */
[----:B------:R4:W-:Y:S01]  /*70760*/  STL.64 [R1+0x26a8], R50 ;  /* 0x0026a83201007387 */ /* 0x0009e20000100a00 */
[----:B-1----:R-:W-:-:S02]  /*70770*/  IMAD.MOV.U32 R49, RZ, RZ, R14 ;  /* 0x000000ffff317224 */ /* 0x002fc400078e000e */
[----:B------:R-:W-:Y:S02]  /*70780*/  IMAD.MOV.U32 R48, RZ, RZ, R15 ;  /* 0x000000ffff307224 */ /* 0x000fe400078e000f */
[----:B------:R-:W2:Y:S04]  /*70790*/  LDL.LU.64 R14, [R1+0x67c8] ;  /* 0x0067c800010e7983 */ /* 0x000ea80000300a00 */
[----:B------:R-:W2:Y:S01]  /*707a0*/  LDL.LU.64 R12, [R1+0x67c0] ;  /* 0x0067c000010c7983 */ /* 0x000ea20000300a00 */
[----:B----4-:R-:W-:-:S03]  /*707b0*/  IMAD.MOV.U32 R51, RZ, RZ, R250 ;  /* 0x000000ffff337224 */ /* 0x010fc600078e00fa */
[----:B------:R-:W-:Y:S01]  /*707c0*/  STL.64 [R1+0x2690], R8 ;  /* 0x0026900801007387 */ /* 0x000fe20000100a00 */
[----:B------:R-:W-:-:S03]  /*707d0*/  IMAD.MOV.U32 R50, RZ, RZ, R251 ;  /* 0x000000ffff327224 */ /* 0x000fc600078e00fb */
[----:B------:R1:W-:Y:S04]  /*707e0*/  STL.64 [R1+0x2698], R10 ;  /* 0x0026980a01007387 */ /* 0x0003e80000100a00 */
[----:B-1----:R-:W4:Y:S04]  /*707f0*/  LDL.LU.64 R10, [R1+0x67b8] ;  /* 0x0067b800010a7983 */ /* 0x002f280000300a00 */
[----:B------:R-:W2:Y:S04]  /*70800*/  LDL.LU.64 R8, [R1+0x67b0] ;  /* 0x0067b00001087983 */ /* 0x000ea80000300a00 */
[----:B------:R-:W2:Y:S04]  /*70810*/  LDL.LU.64 R250, [R1+0x67a8] ;  /* 0x0067a80001fa7983 */ /* 0x000ea80000300a00 */
[----:B------:R1:W-:Y:S04]  /*70820*/  STL.64 [R1+0x2680], R52 ;  /* 0x0026803401007387 */ /* 0x0003e80000100a00 */
[----:B------:R1:W-:Y:S02]  /*70830*/  STL.64 [R1+0x2688], R54 ;  /* 0x0026883601007387 */ /* 0x0003e40000100a00 */
[----:B-1----:R-:W-:-:S02]  /*70840*/  IMAD.MOV.U32 R53, RZ, RZ, R246 ;  /* 0x000000ffff357224 */ /* 0x002fc400078e00f6 */
[----:B------:R-:W-:Y:S02]  /*70850*/  IMAD.MOV.U32 R52, RZ, RZ, R247 ;  /* 0x000000ffff347224 */ /* 0x000fe400078e00f7 */
[----:B------:R-:W3:Y:S01]  /*70860*/  LDL.LU.64 R246, [R1+0x67a0] ;  /* 0x0067a00001f67983 */ /* 0x000ee20000300a00 */
[----:B------:R-:W-:Y:S01]  /*70870*/  HMMA.1688.F32.TF32 R56, R240, R62, R56 ;  /* 0x0000003ef038723c */ /* 0x000fe20000081038 */
[----:B------:R-:W-:Y:S02]  /*70880*/  IMAD.MOV.U32 R55, RZ, RZ, R62 ;  /* 0x000000ffff377224 */ /* 0x000fe400078e003e */
[----:B------:R-:W-:-:S15]  /*70890*/  IMAD.MOV.U32 R54, RZ, RZ, R63 ;  /* 0x000000ffff367224 */ /* 0x000fde00078e003f */
[----:B------:R-:W-:Y:S01]  /*708a0*/  NOP ;  /* 0x0000000000007918 */ /* 0x000fe20000000000 */
[----:B------:R-:W-:Y:S04]  /*708b0*/  STL.64 [R1+0x2670], R56 ;  /* 0x0026703801007387 */ /* 0x000fe80000100a00 */
[----:B------:R4:W-:Y:S02]  /*708c0*/  STL.64 [R1+0x2678], R58 ;  /* 0x0026783a01007387 */ /* 0x0009e40000100a00 */
[C---:B----4-:R-:W-:Y:S08]  /*708d0*/  HMMA.1688.F32.TF32 R56, R240.reuse, R10, R72 ;  /* 0x0000000af038723c */ /* 0x050ff00000081048 */
[C---:B--2---:R-:W-:Y:S08]  /*708e0*/  HMMA.1688.F32.TF32 R60, R240.reuse, R250, R68 ;  /* 0x000000faf03c723c */ /* 0x044ff00000081044 */
[----:B---3--:R-:W-:-:S15]  /*708f0*/  HMMA.1688.F32.TF32 R64, R240, R246, R64 ;  /* 0x000000f6f040723c */ /* 0x008fde0000081040 */
[----:B------:R-:W-:-:S04]  /*70900*/  NOP ;  /* 0x0000000000007918 */ /* 0x000fc80000000000 */
[----:B------:R-:W-:Y:S04]  /*70910*/  STL.64 [R1+0x2660], R64 ;  /* 0x0026604001007387 */ /* 0x000fe80000100a00 */
[----:B------:R1:W-:Y:S04]  /*70920*/  STL.64 [R1+0x2668], R66 ;  /* 0x0026684201007387 */ /* 0x0003e80000100a00 */
[----:B------:R-:W-:Y:S04]  /*70930*/  STL.64 [R1+0x2650], R60 ;  /* 0x0026503c01007387 */ /* 0x000fe80000100a00 */
[----:B------:R2:W-:Y:S01]  /*70940*/  STL.64 [R1+0x2658], R62 ;  /* 0x0026583e01007387 */ /* 0x0005e20000100a00 */
[C---:B-1----:R-:W-:Y:S03]  /*70950*/  HMMA.1688.F32.TF32 R64, R240.reuse, R14, R76 ;  /* 0x0000000ef040723c */ /* 0x042fe6000008104c */
[----:B------:R-:W-:Y:S04]  /*70960*/  STL.64 [R1+0x2640], R56 ;  /* 0x0026403801007387 */ /* 0x000fe80000100a00 */
[----:B------:R1:W-:Y:S01]  /*70970*/  STL.64 [R1+0x2648], R58 ;  /* 0x0026483a01007387 */ /* 0x0003e20000100a00 */
[----:B--2---:R-:W-:Y:S08]  /*70980*/  HMMA.1688.F32.TF32 R60, R240, R18, R80 ;  /* 0x00000012f03c723c */ /* 0x004ff00000081050 */
        /* <DEDUP_REMOVED lines=17> */
[----:B------:R1:W-:Y:S04]  /*70aa0*/  STL.64 [R1+0x10d0], R60 ;  /* 0x0010d03c01007387 */ /* 0x0003e80000100a00 */
[----:B------:R2:W-:Y:S04]  /*70ab0*/  STL.64 [R1+0x10d8], R62 ;  /* 0x0010d83e01007387 */ /* 0x0005e80000100a00 */
[----:B------:R-:W3:Y:S05]  /*70ac0*/  LDL.LU R76, [R1+0x380] ;  /* 0x00038000014c7983 */ /* 0x000eea0000300800 */
[----:B------:R4:W-:Y:S04]  /*70ad0*/  STL.64 [R1+0x10c0], R56 ;  /* 0x0010c03801007387 */ /* 0x0009e80000100a00 */
[----:B------:R1:W-:Y:S04]  /*70ae0*/  STL.64 [R1+0x10c8], R58 ;  /* 0x0010c83a01007387 */ /* 0x0003e80000100a00 */
        /* <DEDUP_REMOVED lines=15> */
[----:B----4-:R-:W2:Y:S04]  /*70be0*/  LDL.LU R56, [R1+0x3d0] ;  /* 0x0003d00001387983 */ /* 0x010ea80000300800 */
        /* <DEDUP_REMOVED lines=50> */
[----:B------:R-:W-:Y:S04]  /*70f10*/  STL.64 [R1+0x6698], R222 ;  /* 0x006698de01007387 */ /* 0x000fe80000100a00 */
[----:B------:R1:W-:Y:S04]  /*70f20*/  STL.64 [R1+0x6690], R220 ;  /* 0x006690dc01007387 */ /* 0x0003e80000100a00 */
        /* <DEDUP_REMOVED lines=8> */
[----:B-1----:R-:W3:Y:S04]  /*70fb0*/  LDL.LU.64 R214, [R1+0x6790] ;  /* 0x0067900001d67983 */ /* 0x002ee80000300a00 */
[----:B------:R-:W2:Y:S04]  /*70fc0*/  LDL.LU.64 R212, [R1+0x6788] ;  /* 0x0067880001d47983 */ /* 0x000ea80000300a00 */
[----:B------:R1:W-:Y:S04]  /*70fd0*/  STL.64 [R1+0x6688], R218 ;  /* 0x006688da01007387 */ /* 0x0003e80000100a00 */
[----:B------:R-:W2:Y:S04]  /*70fe0*/  LDL.LU R216, [R1+0x430] ;  /* 0x0004300001d87983 */ /* 0x000ea80000300800 */
[----:B------:R-:W2:Y:S04]  /*70ff0*/  LDL.LU R217, [R1+0x434] ;  /* 0x0004340001d97983 */ /* 0x000ea80000300800 */
[----:B-1----:R-:W2:Y:S04]  /*71000*/  LDL.LU R218, [R1+0x438] ;  /* 0x0004380001da7983 */ /* 0x002ea80000300800 */
[----:B------:R-:W2:Y:S01]  /*71010*/  LDL.LU R219, [R1+0x43c] ;  /* 0x00043c0001db7983 */ /* 0x000ea20000300800 */
[----:B---3--:R-:W-:-:S15]  /*71020*/  HMMA.1688.F32.TF32 R208, R4, R214, R208 ;  /* 0x000000d604d0723c */ /* 0x008fde00000810d0 */
        /* <DEDUP_REMOVED lines=16> */
[----:B------:R-:W3:Y:S04]  /*71130*/  LDL.LU.64 R204, [R1+0x6768] ;  /* 0x0067680001cc7983 */ /* 0x000ee80000300a00 */
[----:B------:R-:W-:Y:S04]  /*71140*/  STL.64 [R1+0x6670], R210 ;  /* 0x006670d201007387 */ /* 0x000fe80000100a00 */
[----:B----4-:R2:W-:Y:S01]  /*71150*/  STL.64 [R1+0x6668], R208 ;  /* 0x006668d001007387 */ /* 0x0105e20000100a00 */
[C---:B------:R-:W-:Y:S08]  /*71160*/  HMMA.1688.F32.TF32 R56, R4.reuse, R178, R56 ;  /* 0x000000b20438723c */ /* 0x040ff00000081038 */
[C---:B--2---:R-:W-:Y:S01]  /*71170*/  HMMA.1688.F32.TF32 R208, R4.reuse, R206, R212 ;  /* 0x000000ce04d0723c */ /* 0x044fe200000810d4 */
[----:B------:R-:W-:Y:S04]  /*71180*/  STL.64 [R1+0x6660], R206 ;  /* 0x006660ce01007387 */ /* 0x000fe80000100a00 */
[----:B---3--:R1:W-:Y:S03]  /*71190*/  STL.64 [R1+0x6658], R204 ;  /* 0x006658cc01007387 */ /* 0x0083e60000100a00 */
[C---:B-1----:R-:W-:Y:S11]  /*711a0*/  HMMA.1688.F32.TF32 R204, R4.reuse, R202, R216 ;  /* 0x000000ca04cc723c */ /* 0x042ff600000810d8 */
[----:B------:R-:W-:Y:S04]  /*711b0*/  STL.64 [R1+0x1070], R208 ;  /* 0x001070d001007387 */ /* 0x000fe80000100a00 */
[----:B------:R-:W-:Y:S04]  /*711c0*/  STL.64 [R1+0x1078], R210 ;  /* 0x001078d201007387 */ /* 0x000fe80000100a00 */
[----:B------:R-:W-:Y:S04]  /*711d0*/  STL.64 [R1+0x6650], R202 ;  /* 0x006650ca01007387 */ /* 0x000fe80000100a00 */
[----:B------:R1:W-:Y:S04]  /*711e0*/  STL.64 [R1+0x6648], R200 ;  /* 0x006648c801007387 */ /* 0x0003e80000100a00 */
[----:B------:R-:W-:Y:S04]  /*711f0*/  STL.64 [R1+0x1060], R204 ;  /* 0x001060cc01007387 */ /* 0x000fe80000100a00 */
[----:B------:R2:W-:Y:S01]  /*71200*/  STL.64 [R1+0x1068], R206 ;  /* 0x001068ce01007387 */ /* 0x0005e20000100a00 */
[C---:B-1----:R-:W-:Y:S08]  /*71210*/  HMMA.1688.F32.TF32 R200, R4.reuse, R198, R220 ;  /* 0x000000c604c8723c */ /* 0x042ff000000810dc */
[C---:B--2---:R-:W-:Y:S08]  /*71220*/  HMMA.1688.F32.TF32 R204, R4.reuse, R194, R224 ;  /* 0x000000c204cc723c */ /* 0x044ff000000810e0 */
[C---:B------:R-:W-:Y:S03]  /*71230*/  HMMA.1688.F32.TF32 R208, R4.reuse, R190, R232 ;  /* 0x000000be04d0723c */ /* 0x040fe600000810e8 */
[----:B------:R-:W-:Y:S04]  /*71240*/  STL.64 [R1+0x1050], R200 ;  /* 0x001050c801007387 */ /* 0x000fe80000100a00 */
[----:B------:R1:W-:Y:S04]  /*71250*/  STL.64 [R1+0x1058], R202 ;  /* 0x001058ca01007387 */ /* 0x0003e80000100a00 */
[----:B------:R-:W-:Y:S04]  /*71260*/  STL.64 [R1+0x1040], R204 ;  /* 0x001040cc01007387 */ /* 0x000fe80000100a00 */
[----:B------:R2:W-:Y:S01]  /*71270*/  STL.64 [R1+0x1048], R206 ;  /* 0x001048ce01007387 */ /* 0x0005e20000100a00 */
[C---:B-1----:R-:W-:Y:S08]  /*71280*/  HMMA.1688.F32.TF32 R200, R4.reuse, R186, R236 ;  /* 0x000000ba04c8723c */ /* 0x042ff000000810ec */
[C---:B--2---:R-:W-:Y:S01]  /*71290*/  HMMA.1688.F32.TF32 R204, R4.reuse, R182, R240 ;  /* 0x000000b604cc723c */ /* 0x044fe200000810f0 */
[----:B------:R-:W-:Y:S04]  /*712a0*/  STL.64 [R1+0x1030], R208 ;  /* 0x001030d001007387 */ /* 0x000fe80000100a00 */
[----:B------:R-:W-:Y:S06]  /*712b0*/  STL.64 [R1+0x1038], R210 ;  /* 0x001038d201007387 */ /* 0x000fec0000100a00 */
[----:B------:R-:W-:Y:S04]  /*712c0*/  STL.64 [R1+0x1020], R200 ;  /* 0x001020c801007387 */ /* 0x000fe80000100a00 */
[----:B------:R1:W-:Y:S04]  /*712d0*/  STL.64 [R1+0x1028], R202 ;  /* 0x001028ca01007387 */ /* 0x0003e80000100a00 */
[----:B------:R-:W-:Y:S04]  /*712e0*/  STL.64 [R1+0x1010], R204 ;  /* 0x001010cc01007387 */ /* 0x000fe80000100a00 */
[----:B------:R-:W-:Y:S01]  /*712f0*/  STL.64 [R1+0x1018], R206 ;  /* 0x001018ce01007387 */ /* 0x000fe20000100a00 */
[C---:B-1----:R-:W-:Y:S03]  /*71300*/  HMMA.1688.F32.TF32 R200, R4.reuse, R174, R60 ;  /* 0x000000ae04c8723c */ /* 0x042fe6000008103c */
[----:B------:R-:W-:Y:S04]  /*71310*/  STL.64 [R1+0x1000], R56 ;  /* 0x0010003801007387 */ /* 0x000fe80000100a00 */
[----:B------:R1:W-:Y:S01]  /*71320*/  STL.64 [R1+0x1008], R58 ;  /* 0x0010083a01007387 */ /* 0x0003e20000100a00 */
[C---:B------:R-:W-:Y:S08]  /*71330*/  HMMA.1688.F32.TF32 R60, R4.reuse, R170, R64 ;  /* 0x000000aa043c723c */ /* 0x040ff00000081040 */
[C---:B-1----:R-:W-:Y:S03]  /*71340*/  HMMA.1688.F32.TF32 R56, R4.reuse, R166, R68 ;  /* 0x000000a60438723c */ /* 0x042fe60000081044 */
[----:B------:R-:W-:Y:S04]  /*71350*/  STL.64 [R1+0xff0], R200 ;  /* 0x000ff0c801007387 */ /* 0x000fe80000100a00 */
[----:B------:R-:W-:Y:S01]  /*71360*/  STL.64 [R1+0xff8], R202 ;  /* 0x000ff8ca01007387 */ /* 0x000fe20000100a00 */
        /* <DEDUP_REMOVED lines=25> */
[----:B----4-:R-:W3:Y:S04]  /*71500*/  LDL.LU R56, [R1+0x2d0] ;  /* 0x0002d00001387983 */ /* 0x010ee80000300800 */
[----:B------:R-:W3:Y:S04]  /*71510*/  LDL.LU R57, [R1+0x2d4] ;  /* 0x0002d40001397983 */ /* 0x000ee80000300800 */
[----:B------:R-:W3:Y:S04]  /*71520*/  LDL.LU R58, [R1+0x2d8] ;  /* 0x0002d800013a7983 */ /* 0x000ee80000300800 */
[----:B------:R-:W3:Y:S04]  /*71530*/  LDL.LU R59, [R1+0x2dc] ;  /* 0x0002dc00013b7983 */ /* 0x000ee80000300800 */
        /* <DEDUP_REMOVED lines=48> */
[----:B------:R4:W-:Y:S01]  /*71840*/  STL.64 [R1+0x6640], R146 ;  /* 0x0066409201007387 */ /* 0x0009e20000100a00 */
[C---:B--2---:R-:W-:Y:S08]  /*71850*/  HMMA.1688.F32.TF32 R200, R4.reuse, R146, R208 ;  /* 0x0000009204c8723c */ /* 0x044ff000000810d0 */
[C---:B---3--:R-:W-:Y:S08]  /*71860*/  HMMA.1688.F32.TF32 R204, R4.reuse, R150, R204 ;  /* 0x0000009604cc723c */ /* 0x048ff000000810cc */
[C---:B----4-:R-:W-:Y:S11]  /*71870*/  HMMA.1688.F32.TF32 R144, R4.reuse, R142, R212 ;  /* 0x0000008e0490723c */ /* 0x050ff600000810d4 */
        /* <DEDUP_REMOVED lines=8> */
[----:B------:R1:W-:Y:S09]  /*71900*/  STL.64 [R1+0x6630], R138 ;  /* 0x0066308a01007387 */ /* 0x0003f20000100a00 */
        /* <DEDUP_REMOVED lines=22> */
[C---:B-1----:R-:W-:Y:S08]  /*71a70*/  HMMA.1688.F32.TF32 R120, R4.reuse, R114, R56 ;  /* 0x000000720478723c */ /* 0x042ff00000081038 */
[C---:B--2---:R-:W-:Y:S01]  /*71a80*/  HMMA.1688.F32.TF32 R124, R4.reuse, R118, R240 ;  /* 0x00000076047c723c */ /* 0x044fe200000810f0 */
[----:B------:R-:W-:Y:S04]  /*71a90*/  LDS R241, [R229+UR7+0x21180] ;  /* 0x02118007e5f17984 */ /* 0x000fe80008000800 */
[----:B------:R-:W-:Y:S03]  /*71aa0*/  LDS R243, [R229+UR7+0x21980] ;  /* 0x02198007e5f37984 */ /* 0x000fe60008000800 */
[----:B------:R-:W-:Y:S01]  /*71ab0*/  HMMA.1688.F32.TF32 R56, R4, R110, R60 ;  /* 0x0000006e0438723c */ /* 0x000fe2000008103c */
[----:B------:R-:W-:Y:S01]  /*71ac0*/  IMAD.MOV.U32 R215, RZ, RZ, R52 ;  /* 0x000000ffffd77224 */ /* 0x000fe200078e0034 */
[----:B------:R-:W-:Y:S01]  /*71ad0*/  LDS R240, [R252+UR7+0x21180] ;  /* 0x02118007fcf07984 */ /* 0x000fe20008000800 */
[----:B------:R-:W-:-:S02]  /*71ae0*/  IMAD.MOV.U32 R214, RZ, RZ, R53 ;  /* 0x000000ffffd67224 */ /* 0x000fc400078e0035 */
[----:B------:R-:W-:Y:S01]  /*71af0*/  IMAD.MOV.U32 R223, RZ, RZ, R54 ;  /* 0x000000ffffdf7224 */ /* 0x000fe200078e0036 */
[----:B------:R-:W1:Y:S05]  /*71b00*/  LDS R242, [R252+UR7+0x21980] ;  /* 0x02198007fcf27984 */ /* 0x000e6a0008000800 */
[----:B------:R-:W-:Y:S01]  /*71b10*/  STL.64 [R1+0xf10], R124 ;  /* 0x000f107c01007387 */ /* 0x000fe20000100a00 */
[C---:B------:R-:W-:Y:S03]  /*71b20*/  HMMA.1688.F32.TF32 R60, R4.reuse, R106, R64 ;  /* 0x0000006a043c723c */ /* 0x040fe60000081040 */
[----:B------:R-:W-:Y:S04]  /*71b30*/  STL.64 [R1+0xf18], R126 ;  /* 0x000f187e01007387 */ /* 0x000fe80000100a00 */
[----:B------:R-:W-:Y:S04]  /*71b40*/  STL.64 [R1+0xf00], R120 ;  /* 0x000f007801007387 */ /* 0x000fe80000100a00 */
[----:B------:R-:W-:Y:S04]  /*71b50*/  STL.64 [R1+0xf08], R122 ;  /* 0x000f087a01007387 */ /* 0x000fe80000100a00 */
[----:B------:R-:W-:Y:S04]  /*71b60*/  STL.64 [R1+0xef0], R56 ;  /* 0x000ef03801007387 */ /* 0x000fe80000100a00 */
[----:B------:R2:W-:Y:S02]  /*71b70*/  STL.64 [R1+0xef8], R58 ;  /* 0x000ef83a01007387 */ /* 0x0005e40000100a00 */
[C---:B--2---:R-:W-:Y:S02]  /*71b80*/  HMMA.1688.F32.TF32 R56, R4.reuse, R102, R68 ;  /* 0x000000660438723c */ /* 0x044fe40000081044 */
[----:B------:R-:W-:Y:S04]  /*71b90*/  STL.64 [R1+0x2620], R60 ;  /* 0x0026203c01007387 */ /* 0x000fe80000100a00 */
[----:B------:R2:W-:Y:S02]  /*71ba0*/  STL.64 [R1+0x2628], R62 ;  /* 0x0026283e01007387 */ /* 0x0005e40000100a00 */
[C---:B------:R-:W-:Y:S08]  /*71bb0*/  HMMA.1688.F32.TF32 R64, R4.reuse, R98, R72 ;  /* 0x000000620440723c */ /* 0x040ff00000081048 */
[C---:B--2---:R-:W-:Y:S03]  /*71bc0*/  HMMA.1688.F32.TF32 R60, R4.reuse, R94, R76 ;  /* 0x0000005e043c723c */ /* 0x044fe6000008104c */
[----:B------:R-:W-:Y:S04]  /*71bd0*/  STL.64 [R1+0x2610], R56 ;  /* 0x0026103801007387 */ /* 0x000fe80000100a00 */
[----:B------:R2:W-:Y:S02]  /*71be0*/  STL.64 [R1+0x2618], R58 ;  /* 0x0026183a01007387 */ /* 0x0005e40000100a00 */
[----:B--2---:R-:W-:Y:S02]  /*71bf0*/  HMMA.1688.F32.TF32 R56, R4, R90, R80 ;  /* 0x0000005a0438723c */ /* 0x004fe40000081050 */
[----:B------:R-:W-:Y:S04]  /*71c00*/  STL.64 [R1+0x2600], R64 ;  /* 0x0026004001007387 */ /* 0x000fe80000100a00 */
[----:B------:R-:W-:Y:S04]  /*71c10*/  STL.64 [R1+0x2608], R66 ;  /* 0x0026084201007387 */ /* 0x000fe80000100a00 */
        /* <DEDUP_REMOVED lines=101> */
[----:B--2---:R-:W4:Y:S04]  /*72270*/  LDL.LU.64 R82, [R1+0x6760] ;  /* 0x0067600001527983 */ /* 0x004f280000300a00 */
        /* <DEDUP_REMOVED lines=25> */
[----:B------:R-:W-:Y:S04]  /*72410*/  STL.64 [R1+0x65c8], R78 ;  /* 0x0065c84e01007387 */ /* 0x000fe80000100a00 */
[----:B----4-:R1:W-:Y:S04]  /*72420*/  STL.64 [R1+0x65c0], R76 ;  /* 0x0065c04c01007387 */ /* 0x0103e80000100a00 */
[----:B-1----:R-:W4:Y:S04]  /*72430*/  LDL.LU R76, [R1+0xac0] ;  /* 0x000ac000014c7983 */ /* 0x002f280000300800 */
        /* <DEDUP_REMOVED lines=42> */
[----:B------:R2:W-:Y:S02]  /*726e0*/  STL.64 [R1+0x2548], R78 ;  /* 0x0025484e01007387 */ /* 0x0005e40000100a00 */
[C---:B--2---:R-:W-:Y:S08]  /*726f0*/  HMMA.1688.F32.TF32 R76, R4.reuse, R46, R80 ;  /* 0x0000002e044c723c */ /* 0x044ff00000081050 */
        /* <DEDUP_REMOVED lines=18> */
[C---:B--2---:R-:W-:Y:S08]  /*72820*/  HMMA.1688.F32.TF32 R80, R4.reuse, R146, R140 ;  /* 0x000000920450723c */ /* 0x044ff0000008108c */
        /* <DEDUP_REMOVED lines=19> */
[----:B------:R1:W-:Y:S04]  /*72960*/  STL.64 [R1+0x2470], R84 ;  /* 0x0024705401007387 */ /* 0x0003e80000100a00 */
[----:B------:R2:W-:Y:S04]  /*72970*/  STL.64 [R1+0x2478], R86 ;  /* 0x0024785601007387 */ /* 0x0005e80000100a00 */
[----:B------:R-:W4:Y:S04]  /*72980*/  LDL.LU R140, [R1+0x160] ;  /* 0x00016000018c7983 */ /* 0x000f280000300800 */
[----:B------:R-:W-:Y:S04]  /*72990*/  STL.64 [R1+0x2460], R80 ;  /* 0x0024605001007387 */ /* 0x000fe80000100a00 */
[----:B------:R-:W-:Y:S04]  /*729a0*/  STL.64 [R1+0x2468], R82 ;  /* 0x0024685201007387 */ /* 0x000fe80000100a00 */
[----:B------:R1:W-:Y:S04]  /*729b0*/  STL.64 [R1+0x2450], R76 ;  /* 0x0024504c01007387 */ /* 0x0003e80000100a00 */
[----:B------:R1:W-:Y:S04]  /*729c0*/  STL.64 [R1+0x2458], R78 ;  /* 0x0024584e01007387 */ /* 0x0003e80000100a00 */
        /* <DEDUP_REMOVED lines=79> */
[----:B--2---:R-:W-:Y:S03]  /*72ec0*/  HMMA.1688.F32.TF32 R4, R4, R18, R236 ;  /* 0x000000120404723c */ /* 0x004fe600000810ec */
[----:B------:R-:W3:Y:S04]  /*72ed0*/  LDL.LU.64 R238, [R1+0x66d0] ;  /* 0x0066d00001ee7983 */ /* 0x000ee80000300a00 */
[----:B------:R-:W2:-:S12]  /*72ee0*/  LDL.LU.64 R236, [R1+0x66c8] ;  /* 0x0066c80001ec7983 */ /* 0x000e980000300a00 */
[----:B------:R1:W-:Y:S04]  /*72ef0*/  STL.64 [R1+0xee0], R4 ;  /* 0x000ee00401007387 */ /* 0x0003e80000100a00 */
[----:B------:R4:W-:Y:S04]  /*72f00*/  STL.64 [R1+0xee8], R6 ;  /* 0x000ee80601007387 */ /* 0x0009e80000100a00 */
[----:B-1----:R-:W2:Y:S04]  /*72f10*/  LDL.LU R4, [R1+0x1f0] ;  /* 0x0001f00001047983 */ /* 0x002ea80000300800 */
[----:B------:R-:W2:Y:S04]  /*72f20*/  LDL.LU R5, [R1+0x1f4] ;  /* 0x0001f40001057983 */ /* 0x000ea80000300800 */
[----:B----4-:R-:W2:Y:S04]  /*72f30*/  LDL.LU R6, [R1+0x1f8] ;  /* 0x0001f80001067983 */ /* 0x010ea80000300800 */
[----:B------:R-:W2:Y:S01]  /*72f40*/  LDL.LU R7, [R1+0x1fc] ;  /* 0x0001fc0001077983 */ /* 0x000ea20000300800 */
[----:B---3--:R-:W-:-:S15]  /*72f50*/  HMMA.1688.F32.TF32 R232, R240, R238, R232 ;  /* 0x000000eef0e8723c */ /* 0x008fde00000810e8 */
[----:B------:R-:W-:-:S04]  /*72f60*/  NOP ;  /* 0x0000000000007918 */ /* 0x000fc80000000000 */
[----:B------:R-:W-:Y:S04]  /*72f70*/  STL.64 [R1+0xed0], R232 ;  /* 0x000ed0e801007387 */ /* 0x000fe80000100a00 */
[----:B------:R1:W-:Y:S04]  /*72f80*/  STL.64 [R1+0xed8], R234 ;  /* 0x000ed8ea01007387 */ /* 0x0003e80000100a00 */
[----:B-1----:R-:W3:Y:S04]  /*72f90*/  LDL.LU.64 R234, [R1+0x66c0] ;  /* 0x0066c00001ea7983 */ /* 0x002ee80000300a00 */
[----:B------:R-:W4:Y:S01]  /*72fa0*/  LDL.LU.64 R232, [R1+0x66b8] ;  /* 0x0066b80001e87983 */ /* 0x000f220000300a00 */
        /* <DEDUP_REMOVED lines=56> */
[----:B-1----:R-:W4:Y:S04]  /*73330*/  LDL.LU.64 R202, [R1+0x6650] ;  /* 0x0066500001ca7983 */ /* 0x002f280000300a00 */
[----:B------:R-:W3:Y:S04]  /*73340*/  LDL.LU.64 R200, [R1+0x6648] ;  /* 0x0066480001c87983 */ /* 0x000ee80000300a00 */
[----:B------:R-:W-:Y:S04]  /*73350*/  STL.64 [R1+0x6568], R206 ;  /* 0x006568ce01007387 */ /* 0x000fe80000100a00 */
[----:B--2---:R4:W-:Y:S01]  /*73360*/  STL.64 [R1+0x6560], R204 ;  /* 0x006560cc01007387 */ /* 0x0049e20000100a00 */
[C---:B------:R-:W-:Y:S08]  /*73370*/  HMMA.1688.F32.TF32 R80, R240.reuse, R186, R80 ;  /* 0x000000baf050723c */ /* 0x040ff00000081050 */
[C---:B----4-:R-:W-:Y:S01]  /*73380*/  HMMA.1688.F32.TF32 R204, R240.reuse, R202, R208 ;  /* 0x000000caf0cc723c */ /* 0x050fe200000810d0 */
[----:B------:R-:W-:Y:S04]  /*73390*/  STL.64 [R1+0x6598], R202 ;  /* 0x006598ca01007387 */ /* 0x000fe80000100a00 */
[----:B---3--:R1:W-:Y:S03]  /*733a0*/  STL.64 [R1+0x6590], R200 ;  /* 0x006590c801007387 */ /* 0x0083e60000100a00 */
[C---:B-1----:R-:W-:Y:S11]  /*733b0*/  HMMA.1688.F32.TF32 R200, R240.reuse, R194, R4 ;  /* 0x000000c2f0c8723c */ /* 0x042ff60000081004 */
[----:B------:R-:W-:Y:S04]  /*733c0*/  STL.64 [R1+0xe40], R204 ;  /* 0x000e40cc01007387 */ /* 0x000fe80000100a00 */
[----:B------:R1:W-:Y:S01]  /*733d0*/  STL.64 [R1+0xe48], R206 ;  /* 0x000e48ce01007387 */ /* 0x0003e20000100a00 */
[C---:B------:R-:W-:Y:S08]  /*733e0*/  HMMA.1688.F32.TF32 R4, R240.reuse, R190, R76 ;  /* 0x000000bef004723c */ /* 0x040ff0000008104c */
[C---:B-1----:R-:W-:Y:S08]  /*733f0*/  HMMA.1688.F32.TF32 R204, R240.reuse, R198, R212 ;  /* 0x000000c6f0cc723c */ /* 0x042ff000000810d4 */
[C---:B------:R-:W-:Y:S11]  /*73400*/  HMMA.1688.F32.TF32 R76, R240.reuse, R182, R84 ;  /* 0x000000b6f04c723c */ /* 0x040ff60000081054 */
        /* <DEDUP_REMOVED lines=8> */
[----:B------:R1:W-:Y:S04]  /*73490*/  STL.64 [R1+0xe08], R82 ;  /* 0x000e085201007387 */ /* 0x0003e80000100a00 */
[----:B------:R-:W-:Y:S04]  /*734a0*/  STL.64 [R1+0xdf0], R76 ;  /* 0x000df04c01007387 */ /* 0x000fe80000100a00 */
[----:B------:R2:W-:Y:S01]  /*734b0*/  STL.64 [R1+0xdf8], R78 ;  /* 0x000df84e01007387 */ /* 0x0005e20000100a00 */
[C---:B-1----:R-:W-:Y:S08]  /*734c0*/  HMMA.1688.F32.TF32 R80, R240.reuse, R174, R124 ;  /* 0x000000aef050723c */ /* 0x042ff0000008107c */
[C---:B--2---:R-:W-:Y:S01]  /*734d0*/  HMMA.1688.F32.TF32 R76, R240.reuse, R170, R128 ;  /* 0x000000aaf04c723c */ /* 0x044fe20000081080 */
[----:B------:R-:W-:Y:S04]  /*734e0*/  STL.64 [R1+0xde0], R4 ;  /* 0x000de00401007387 */ /* 0x000fe80000100a00 */
[----:B------:R1:W-:Y:S03]  /*734f0*/  STL.64 [R1+0xde8], R6 ;  /* 0x000de80601007387 */ /* 0x0003e60000100a00 */
[C---:B-1----:R-:W-:Y:S03]  /*73500*/  HMMA.1688.F32.TF32 R4, R240.reuse, R166, R132 ;  /* 0x000000a6f004723c */ /* 0x042fe60000081084 */
        /* <DEDUP_REMOVED lines=94> */
[----:B-1----:R-:W2:Y:S04]  /*73af0*/  LDL.LU.64 R134, [R1+0x6628] ;  /* 0x0066280001867983 */ /* 0x002ea80000300a00 */
[----:B------:R-:W4:Y:S01]  /*73b00*/  LDL.LU.64 R132, [R1+0x6620] ;  /* 0x0066200001847983 */ /* 0x000f220000300a00 */
        /* <DEDUP_REMOVED lines=17> */
[----:B------:R-:W4:Y:S01]  /*73c20*/  LDL.LU.64 R120, [R1+0x65f0] ;  /* 0x0065f00001787983 */ /* 0x000f220000300a00 */
[C---:B---3--:R-:W-:Y:S08]  /*73c30*/  HMMA.1688.F32.TF32 R4, R240.reuse, R110, R4 ;  /* 0x0000006ef004723c */ /* 0x048ff00000081004 */
[C---:B------:R-:W-:Y:S08]  /*73c40*/  HMMA.1688.F32.TF32 R76, R240.reuse, R102, R76 ;  /* 0x00000066f04c723c */ /* 0x040ff0000008104c */
[----:B--2---:R-:W-:-:S15]  /*73c50*/  HMMA.1688.F32.TF32 R200, R240, R122, R200 ;  /* 0x0000007af0c8723c */ /* 0x004fde00000810c8 */
[----:B------:R-:W-:-:S04]  /*73c60*/  NOP ;  /* 0x0000000000007918 */ /* 0x000fc80000000000 */
        /* <DEDUP_REMOVED lines=18> */
[----:B------:R-:W-:Y:S04]  /*73d90*/  STL.64 [R1+0x6520], R104 ;  /* 0x0065206801007387 */ /* 0x000fe80000100a00 */
[----:B------:R-:W-:Y:S04]  /*73da0*/  LDS R4, [R104+UR7+0x21180] ;  /* 0x0211800768047984 */ /* 0x000fe80008000800 */
[----:B------:R-:W-:Y:S04]  /*73db0*/  LDS R6, [R104+UR7+0x21980] ;  /* 0x0219800768067984 */ /* 0x000fe80008000800 */
[----:B------:R-:W-:Y:S04]  /*73dc0*/  LDS R5, [R105+UR7+0x21180] ;  /* 0x0211800769057984 */ /* 0x000fe80008000800 */
[----:B------:R-:W1:Y:S04]  /*73dd0*/  LDS R7, [R105+UR7+0x21980] ;  /* 0x0219800769077984 */ /* 0x000e680008000800 */
[----:B------:R-:W-:Y:S04]  /*73de0*/  STL.64 [R1+0x2440], R108 ;  /* 0x0024406c01007387 */ /* 0x000fe80000100a00 */
[----:B------:R-:W-:Y:S04]  /*73df0*/  STL.64 [R1+0x2448], R110 ;  /* 0x0024486e01007387 */ /* 0x000fe80000100a00 */
[----:B------:R-:W-:Y:S04]  /*73e00*/  STL.64 [R1+0x6518], R102 ;  /* 0x0065186601007387 */ /* 0x000fe80000100a00 */
[----:B------:R-:W-:Y:S04]  /*73e10*/  STL.64 [R1+0x6510], R100 ;  /* 0x0065106401007387 */ /* 0x000fe80000100a00 */
[----:B------:R-:W-:Y:S04]  /*73e20*/  STL.64 [R1+0x2430], R76 ;  /* 0x0024304c01007387 */ /* 0x000fe80000100a00 */
[----:B------:R2:W-:Y:S02]  /*73e30*/  STL.64 [R1+0x2438], R78 ;  /* 0x0024384e01007387 */ /* 0x0005e40000100a00 */
[----:B--2---:R-:W-:Y:S02]  /*73e40*/  HMMA.1688.F32.TF32 R76, R240, R98, R80 ;  /* 0x00000062f04c723c */ /* 0x004fe40000081050 */
[----:B------:R-:W-:Y:S04]  /*73e50*/  STL.64 [R1+0x6508], R98 ;  /* 0x0065086201007387 */ /* 0x000fe80000100a00 */
[----:B------:R-:W-:-:S13]  /*73e60*/  STL.64 [R1+0x6500], R96 ;  /* 0x0065006001007387 */ /* 0x000fda0000100a00 */
[----:B------:R-:W-:Y:S04]  /*73e70*/  STL.64 [R1+0x2420], R76 ;  /* 0x0024204c01007387 */ /* 0x000fe80000100a00 */
[----:B------:R2:W-:Y:S04]  /*73e80*/  STL.64 [R1+0x2428], R78 ;  /* 0x0024284e01007387 */ /* 0x0005e80000100a00 */
[----:B------:R-:W3:Y:S01]  /*73e90*/  LDL.LU R212, [R1+0x890] ;  /* 0x0008900001d47983 */ /* 0x000ee20000300800 */
[----:B--2---:R-:W-:-:S15]  /*73ea0*/  HMMA.1688.F32.TF32 R76, R240, R94, R84 ;  /* 0x0000005ef04c723c */ /* 0x004fde0000081054 */
[----:B------:R-:W-:-:S04]  /*73eb0*/  NOP ;  /* 0x0000000000007918 */ /* 0x000fc80000000000 */
        /* <DEDUP_REMOVED lines=39> */
[----:B-1----:R-:W2:Y:S04]  /*74130*/  LDL.LU R78, [R1+0x968] ;  /* 0x00096800014e7983 */ /* 0x002ea80000300800 */
        /* <DEDUP_REMOVED lines=23> */
[----:B-1----:R-:W4:Y:S04]  /*742b0*/  LDL.LU.64 R86, [R1+0x65e8] ;  /* 0x0065e80001567983 */ /* 0x002f280000300a00 */
[----:B------:R-:W3:Y:S04]  /*742c0*/  LDL.LU.64 R84, [R1+0x65e0] ;  /* 0x0065e00001547983 */ /* 0x000ee80000300a00 */
        /* <DEDUP_REMOVED lines=10> */
[----:B-1----:R-:W2:Y:S04]  /*74370*/  LDL.LU.64 R82, [R1+0x65d8] ;  /* 0x0065d80001527983 */ /* 0x002ea80000300a00 */
[----:B------:R-:W4:Y:S04]  /*74380*/  LDL.LU.64 R80, [R1+0x65d0] ;  /* 0x0065d00001507983 */ /* 0x000f280000300a00 */
[----:B------:R-:W-:Y:S04]  /*74390*/  STL.64 [R1+0x64d8], R86 ;  /* 0x0064d85601007387 */ /* 0x000fe80000100a00 */
[----:B---3--:R1:W-:Y:S04]  /*743a0*/  STL.64 [R1+0x64d0], R84 ;  /* 0x0064d05401007387 */ /* 0x0083e80000100a00 */
        /* <DEDUP_REMOVED lines=9> */
[----:B------:R-:W2:Y:S04]  /*74440*/  LDL.LU.64 R76, [R1+0x65c0] ;  /* 0x0065c000014c7983 */ /* 0x000ea80000300a00 */
[----:B------:R-:W-:Y:S04]  /*74450*/  STL.64 [R1+0x64c8], R82 ;  /* 0x0064c85201007387 */ /* 0x000fe80000100a00 */
[----:B----4-:R3:W-:Y:S02]  /*74460*/  STL.64 [R1+0x64c0], R80 ;  /* 0x0064c05001007387 */ /* 0x0107e40000100a00 */
[C---:B---3--:R-:W-:Y:S02]  /*74470*/  HMMA.1688.F32.TF32 R80, R240.reuse, R78, R84 ;  /* 0x0000004ef050723c */ /* 0x048fe40000081054 */
[----:B------:R-:W-:Y:S04]  /*74480*/  STL.64 [R1+0x64b8], R78 ;  /* 0x0064b84e01007387 */ /* 0x000fe80000100a00 */
[----:B--2---:R1:W-:Y:S02]  /*74490*/  STL.64 [R1+0x64b0], R76 ;  /* 0x0064b04c01007387 */ /* 0x0043e40000100a00 */
[C---:B-1----:R-:W-:Y:S11]  /*744a0*/  HMMA.1688.F32.TF32 R76, R240.reuse, R74, R88 ;  /* 0x0000004af04c723c */ /* 0x042ff60000081058 */
[----:B------:R-:W-:Y:S04]  /*744b0*/  STL.64 [R1+0x23d0], R80 ;  /* 0x0023d05001007387 */ /* 0x000fe80000100a00 */
[----:B------:R-:W-:Y:S04]  /*744c0*/  STL.64 [R1+0x23d8], R82 ;  /* 0x0023d85201007387 */ /* 0x000fe80000100a00 */
[----:B------:R-:W-:Y:S04]  /*744d0*/  STL.64 [R1+0x64a8], R74 ;  /* 0x0064a84a01007387 */ /* 0x000fe80000100a00 */
[----:B------:R1:W-:Y:S04]  /*744e0*/  STL.64 [R1+0x64a0], R72 ;  /* 0x0064a04801007387 */ /* 0x0003e80000100a00 */
[----:B------:R-:W-:Y:S01]  /*744f0*/  STL.64 [R1+0x23c0], R76 ;  /* 0x0023c04c01007387 */ /* 0x000fe20000100a00 */
[C---:B-1----:R-:W-:Y:S03]  /*74500*/  HMMA.1688.F32.TF32 R72, R240.reuse, R70, R92 ;  /* 0x00000046f048723c */ /* 0x042fe6000008105c */
[----:B------:R-:W-:Y:S04]  /*74510*/  STL.64 [R1+0x23c8], R78 ;  /* 0x0023c84e01007387 */ /* 0x000fe80000100a00 */
[----:B------:R-:W-:Y:S04]  /*74520*/  STL.64 [R1+0x6498], R70 ;  /* 0x0064984601007387 */ /* 0x000fe80000100a00 */
[----:B------:R1:W-:Y:S02]  /*74530*/  STL.64 [R1+0x6490], R68 ;  /* 0x0064904401007387 */ /* 0x0003e40000100a00 */
[C---:B-1----:R-:W-:Y:S06]  /*74540*/  HMMA.1688.F32.TF32 R68, R240.reuse, R66, R96 ;  /* 0x00000042f044723c */ /* 0x042fec0000081060 */
        /* <DEDUP_REMOVED lines=26> */
[----:B--2---:R-:W-:Y:S01]  /*746f0*/  HMMA.1688.F32.TF32 R64, R240, R30, R212 ;  /* 0x0000001ef040723c */ /* 0x004fe200000810d4 */
[----:B------:R1:W-:Y:S04]  /*74700*/  STL.64 [R1+0x2330], R72 ;  /* 0x0023304801007387 */ /* 0x0003e80000100a00 */
[----:B------:R2:W-:Y:S04]  /*74710*/  STL.64 [R1+0x2338], R74 ;  /* 0x0023384a01007387 */ /* 0x0005e80000100a00 */
[----:B------:R-:W3:Y:S04]  /*74720*/  LDL.LU R208, [R1+0x10] ;  /* 0x0000100001d07983 */ /* 0x000ee80000300800 */
[----:B------:R4:W-:Y:S04]  /*74730*/  STL.64 [R1+0x2320], R68 ;  /* 0x0023204401007387 */ /* 0x0009e80000100a00 */
[----:B------:R1:W-:Y:S04]  /*74740*/  STL.64 [R1+0x2328], R70 ;  /* 0x0023284601007387 */ /* 0x0003e80000100a00 */
[----:B------:R-:W-:Y:S04]  /*74750*/  STL.64 [R1+0x2310], R64 ;  /* 0x0023104001007387 */ /* 0x000fe80000100a00 */
        /* <DEDUP_REMOVED lines=24> */
[----:B------:R-:W4:Y:S04]  /*748e0*/  LDL.LU.64 R82, [R1+0x98] ;  /* 0x0000980001527983 */ /* 0x000f280000300a00 */
[----:B------:R-:W3:Y:S04]  /*748f0*/  LDL.LU R84, [R1+0x850] ;  /* 0x0008500001547983 */ /* 0x000ee80000300800 */
[----:B------:R-:W4:Y:S04]  /*74900*/  LDL.LU R85, [R1+0x854] ;  /* 0x0008540001557983 */ /* 0x000f280000300800 */
[----:B------:R-:W4:Y:S04]  /*74910*/  LDL.LU R86, [R1+0x858] ;  /* 0x0008580001567983 */ /* 0x000f280000300800 */
[----:B------:R-:W4:Y:S04]  /*74920*/  LDL.LU R87, [R1+0x85c] ;  /* 0x00085c0001577983 */ /* 0x000f280000300800 */
[----:B------:R-:W4:Y:S04]  /*74930*/  LDL.LU.64 R90, [R1+0x88] ;  /* 0x00008800015a7983 */ /* 0x000f280000300a00 */
[----:B------:R-:W4:Y:S04]  /*74940*/  LDL.LU.64 R98, [R1+0x78] ;  /* 0x0000780001627983 */ /* 0x000f280000300a00 */
[----:B------:R-:W4:Y:S04]  /*74950*/  LDL.LU R100, [R1+0x830] ;  /* 0x0008300001647983 */ /* 0x000f280000300800 */
[----:B------:R-:W4:Y:S04]  /*74960*/  LDL.LU R101, [R1+0x834] ;  /* 0x0008340001657983 */ /* 0x000f280000300800 */
[----:B------:R-:W4:Y:S04]  /*74970*/  LDL.LU R102, [R1+0x838] ;  /* 0x0008380001667983 */ /* 0x000f280000300800 */
[----:B------:R-:W4:Y:S04]  /*74980*/  LDL.LU R103, [R1+0x83c] ;  /* 0x00083c0001677983 */ /* 0x000f280000300800 */
[----:B------:R-:W4:Y:S04]  /*74990*/  LDL.LU.64 R106, [R1+0x68] ;  /* 0x00006800016a7983 */ /* 0x000f280000300a00 */
        /* <DEDUP_REMOVED lines=16> */
[----:B------:R-:W4:Y:S04]  /*74aa0*/  LDL.LU R212, [R1] ;  /* 0x0000000001d47983 */ /* 0x000f280000300800 */
[----:B------:R-:W4:Y:S04]  /*74ab0*/  LDL.LU R213, [R1+0x4] ;  /* 0x0000040001d57983 */ /* 0x000f280000300800 */
[----:B------:R-:W4:Y:S04]  /*74ac0*/  LDL.LU R214, [R1+0x8] ;  /* 0x0000080001d67983 */ /* 0x000f280000300800 */
[----:B------:R-:W4:Y:S01]  /*74ad0*/  LDL.LU R215, [R1+0xc] ;  /* 0x00000c0001d77983 */ /* 0x000f220000300800 */
[----:B------:R-:W-:-:S02]  /*74ae0*/  IMAD.MOV.U32 R144, RZ, RZ, R246 ;  /* 0x000000ffff907224 */ /* 0x000fc400078e00f6 */
[----:B------:R-:W-:Y:S02]  /*74af0*/  IMAD.MOV.U32 R145, RZ, RZ, R247 ;  /* 0x000000ffff917224 */ /* 0x000fe400078e00f7 */
[----:B------:R-:W-:Y:S02]  /*74b00*/  IMAD.MOV.U32 R169, RZ, RZ, R250 ;  /* 0x000000ffffa97224 */ /* 0x000fe400078e00fa */
[----:B------:R-:W-:Y:S01]  /*74b10*/  IMAD.MOV.U32 R168, RZ, RZ, R251 ;  /* 0x000000ffffa87224 */ /* 0x000fe200078e00fb */
[C---:B--2---:R-:W-:Y:S08]  /*74b20*/  HMMA.1688.F32.TF32 R64, R240.reuse, R26, R68 ;  /* 0x0000001af040723c */ /* 0x044ff00000081044 */
[C---:B---3--:R-:W-:Y:S11]  /*74b30*/  HMMA.1688.F32.TF32 R68, R240.reuse, R22, R72 ;  /* 0x00000016f044723c */ /* 0x048ff60000081048 */
[----:B------:R-:W-:Y:S04]  /*74b40*/  STL.64 [R1+0x2300], R64 ;  /* 0x0023004001007387 */ /* 0x000fe80000100a00 */
[----:B------:R4:W-:Y:S02]  /*74b50*/  STL.64 [R1+0x2308], R66 ;  /* 0x0023084201007387 */ /* 0x0009e40000100a00 */
[----:B----4-:R-:W-:Y:S02]  /*74b60*/  HMMA.1688.F32.TF32 R64, R240, R82, R76 ;  /* 0x00000052f040723c */ /* 0x010fe4000008104c */
[----:B------:R-:W-:Y:S04]  /*74b70*/  STL.64 [R1+0x22f0], R68 ;  /* 0x0022f04401007387 */ /* 0x000fe80000100a00 */
[----:B------:R-:W-:-:S13]  /*74b80*/  STL.64 [R1+0x22f8], R70 ;  /* 0x0022f84601007387 */ /* 0x000fda0000100a00 */
        /* <DEDUP_REMOVED lines=17> */
[----:B------:R1:W-:Y:S04]  /*74ca0*/  STL.64 [R1+0x22a8], R66 ;  /* 0x0022a84201007387 */ /* 0x0003e80000100a00 */
[----:B------:R-:W2:Y:S04]  /*74cb0*/  LDL.LU.64 R246, [R1+0x65b8] ;  /* 0x0065b80001f67983 */ /* 0x000ea80000300a00 */
[----:B------:R-:W2:Y:S01]  /*74cc0*/  LDL.LU.64 R244, [R1+0x65b0] ;  /* 0x0065b00001f47983 */ /* 0x000ea20000300a00 */
[----:B-1----:R-:W-:-:S15]  /*74cd0*/  HMMA.1688.F32.TF32 R64, R240, R250, R112 ;  /* 0x000000faf040723c */ /* 0x002fde0000081070 */
[----:B------:R-:W-:-:S04]  /*74ce0*/  NOP ;  /* 0x0000000000007918 */ /* 0x000fc80000000000 */
[----:B------:R-:W-:Y:S04]  /*74cf0*/  STL.64 [R1+0x2290], R64 ;  /* 0x0022904001007387 */ /* 0x000fe80000100a00 */
[----:B------:R1:W-:Y:S04]  /*74d00*/  STL.64 [R1+0x2298], R66 ;  /* 0x0022984201007387 */ /* 0x0003e80000100a00 */
[----:B------:R-:W3:Y:S04]  /*74d10*/  LDL.LU.64 R250, [R1+0x65a8] ;  /* 0x0065a80001fa7983 */ /* 0x000ee80000300a00 */
[----:B------:R-:W3:Y:S04]  /*74d20*/  LDL.LU.64 R248, [R1+0x65a0] ;  /* 0x0065a00001f87983 */ /* 0x000ee80000300a00 */
[----:B------:R-:W-:Y:S04]  /*74d30*/  STL.64 [R1+0x6408], R10 ;  /* 0x0064080a01007387 */ /* 0x000fe80000100a00 */
[----:B------:R4:W-:Y:S01]  /*74d40*/  STL.64 [R1+0x6400], R8 ;  /* 0x0064000801007387 */ /* 0x0009e20000100a00 */
[C---:B-1----:R-:W-:Y:S08]  /*74d50*/  HMMA.1688.F32.TF32 R64, R240.reuse, R10, R116 ;  /* 0x0000000af040723c */ /* 0x042ff00000081074 */
[C---:B----4-:R-:W-:Y:S11]  /*74d60*/  HMMA.1688.F32.TF32 R8, R240.reuse, R14, R200 ;  /* 0x0000000ef008723c */ /* 0x050ff600000810c8 */
        /* <DEDUP_REMOVED lines=11> */
[C---:B-1----:R-:W-:Y:S08]  /*74e20*/  HMMA.1688.F32.TF32 R8, R4.reuse, R238, R208 ;  /* 0x000000ee0408723c */ /* 0x042ff000000810d0 */
[----:B------:R-:W-:Y:S01]  /*74e30*/  HMMA.1688.F32.TF32 R16, R4, R234, R212 ;  /* 0x000000ea0410723c */ /* 0x000fe200000810d4 */
[----:B------:R-:W-:-:S02]  /*74e40*/  IMAD.MOV.U32 R136, RZ, RZ, R106 ;  /* 0x000000ffff887224 */ /* 0x000fc400078e006a */
[----:B------:R-:W-:Y:S02]  /*74e50*/  IMAD.MOV.U32 R137, RZ, RZ, R107 ;  /* 0x000000ffff897224 */ /* 0x000fe400078e006b */
[----:B------:R-:W-:Y:S02]  /*74e60*/  IMAD.MOV.U32 R229, RZ, RZ, R98 ;  /* 0x000000ffffe57224 */ /* 0x000fe400078e0062 */
[----:B------:R-:W-:Y:S02]  /*74e70*/  IMAD.MOV.U32 R228, RZ, RZ, R99 ;  /* 0x000000ffffe47224 */ /* 0x000fe400078e0063 */
[----:B------:R-:W-:Y:S02]  /*74e80*/  IMAD.MOV.U32 R217, RZ, RZ, R90 ;  /* 0x000000ffffd97224 */ /* 0x000fe400078e005a */
[----:B------:R-:W-:Y:S02]  /*74e90*/  IMAD.MOV.U32 R216, RZ, RZ, R91 ;  /* 0x000000ffffd87224 */ /* 0x000fe400078e005b */
[----:B------:R-:W-:-:S02]  /*74ea0*/  IMAD.MOV.U32 R141, RZ, RZ, R82 ;  /* 0x000000ffff8d7224 */ /* 0x000fc400078e0052 */
[----:B------:R-:W-:Y:S01]  /*74eb0*/  IMAD.MOV.U32 R140, RZ, RZ, R83 ;  /* 0x000000ffff8c7224 */ /* 0x000fe200078e0053 */
[----:B------:R-:W-:Y:S04]  /*74ec0*/  LDS R238, [R252+UR7+0x22800] ;  /* 0x02280007fcee7984 */ /* 0x000fe80008000800 */
[----:B------:R-:W-:Y:S04]  /*74ed0*/  STL.64 [R1+0xc50], R8 ;  /* 0x000c500801007387 */ /* 0x000fe80000100a00 */
[----:B------:R2:W-:Y:S04]  /*74ee0*/  STL.64 [R1+0xc58], R10 ;  /* 0x000c580a01007387 */ /* 0x0005e80000100a00 */
[----:B------:R-:W-:Y:S04]  /*74ef0*/  STL.64 [R1+0xc40], R16 ;  /* 0x000c401001007387 */ /* 0x000fe80000100a00 */
[----:B------:R-:W-:Y:S04]  /*74f00*/  STL.64 [R1+0xc48], R18 ;  /* 0x000c481201007387 */ /* 0x000fe80000100a00 */
[----:B------:R-:W4:Y:S01]  /*74f10*/  LDL.LU R112, [R1+0x2040] ;  /* 0x0020400001707983 */ /* 0x000f220000300800 */
[C---:B--2---:R-:W-:Y:S08]  /*74f20*/  HMMA.1688.F32.TF32 R8, R4.reuse, R226, R244 ;  /* 0x000000e20408723c */ /* 0x044ff000000810f4 */
[----:B---3--:R-:W-:-:S15]  /*74f30*/  HMMA.1688.F32.TF32 R12, R4, R230, R248 ;  /* 0x000000e6040c723c */ /* 0x008fde00000810f8 */
[----:B------:R-:W-:-:S04]  /*74f40*/  NOP ;  /* 0x0000000000007918 */ /* 0x000fc80000000000 */
        /* <DEDUP_REMOVED lines=100> */
[----:B---3--:R-:W-:-:S15]  /*75590*/  HMMA.1688.F32.TF32 R200, R4, R222, R200 ;  /* 0x000000de04c8723c */ /* 0x008fde00000810c8 */
        /* <DEDUP_REMOVED lines=20> */
[----:B------:R-:W3:Y:S04]  /*756e0*/  LDL.LU.64 R204, [R1+0x6560] ;  /* 0x0065600001cc7983 */ /* 0x000ee80000300a00 */
[----:B--2---:R1:W-:Y:S04]  /*756f0*/  STL.64 [R1+0x6430], R208 ;  /* 0x006430d001007387 */ /* 0x0043e80000100a00 */
[----:B-1----:R-:W4:Y:S04]  /*75700*/  LDL.LU R208, [R1+0x1d70] ;  /* 0x001d700001d07983 */ /* 0x002f280000300800 */
[----:B------:R-:W4:Y:S04]  /*75710*/  LDL.LU R209, [R1+0x1d74] ;  /* 0x001d740001d17983 */ /* 0x000f280000300800 */
[----:B------:R-:W4:Y:S04]  /*75720*/  LDL.LU R210, [R1+0x1d78] ;  /* 0x001d780001d27983 */ /* 0x000f280000300800 */
[----:B------:R-:W4:Y:S04]  /*75730*/  LDL.LU R211, [R1+0x1d7c] ;  /* 0x001d7c0001d37983 */ /* 0x000f280000300800 */
[----:B---3--:R1:W-:Y:S01]  /*75740*/  STL.64 [R1+0x6438], R204 ;  /* 0x006438cc01007387 */ /* 0x0083e20000100a00 */
[C---:B----4-:R-:W-:Y:S08]  /*75750*/  HMMA.1688.F32.TF32 R208, R4.reuse, R206, R208 ;  /* 0x000000ce04d0723c */ /* 0x050ff000000810d0 */
[C---:B-1----:R-:W-:Y:S11]  /*75760*/  HMMA.1688.F32.TF32 R204, R4.reuse, R202, R244 ;  /* 0x000000ca04cc723c */ /* 0x042ff600000810f4 */
[----:B------:R-:W-:Y:S04]  /*75770*/  STL.64 [R1+0xbd0], R208 ;  /* 0x000bd0d001007387 */ /* 0x000fe80000100a00 */
[----:B------:R-:W-:Y:S04]  /*75780*/  STL.64 [R1+0xbd8], R210 ;  /* 0x000bd8d201007387 */ /* 0x000fe80000100a00 */
[----:B------:R1:W-:Y:S04]  /*75790*/  STL.64 [R1+0x6440], R200 ;  /* 0x006440c801007387 */ /* 0x0003e80000100a00 */
[----:B------:R-:W-:Y:S04]  /*757a0*/  STL.64 [R1+0xbc0], R204 ;  /* 0x000bc0cc01007387 */ /* 0x000fe80000100a00 */
[----:B------:R-:W-:Y:S04]  /*757b0*/  STL.64 [R1+0xbc8], R206 ;  /* 0x000bc8ce01007387 */ /* 0x000fe80000100a00 */
[----:B------:R2:W-:Y:S01]  /*757c0*/  STL.64 [R1+0x6448], R196 ;  /* 0x006448c401007387 */ /* 0x0005e20000100a00 */
[C---:B-1----:R-:W-:Y:S08]  /*757d0*/  HMMA.1688.F32.TF32 R200, R4.reuse, R198, R248 ;  /* 0x000000c604c8723c */ /* 0x042ff000000810f8 */
[C---:B--2---:R-:W-:Y:S08]  /*757e0*/  HMMA.1688.F32.TF32 R196, R4.reuse, R194, R16 ;  /* 0x000000c204c4723c */ /* 0x044ff00000081010 */
[C---:B------:R-:W-:Y:S03]  /*757f0*/  HMMA.1688.F32.TF32 R16, R4.reuse, R190, R240 ;  /* 0x000000be0410723c */ /* 0x040fe600000810f0 */
        /* <DEDUP_REMOVED lines=8> */
[C---:B-1----:R-:W-:Y:S08]  /*75880*/  HMMA.1688.F32.TF32 R188, R4.reuse, R186, R12 ;  /* 0x000000ba04bc723c */ /* 0x042ff0000008100c */
[C---:B------:R-:W-:Y:S08]  /*75890*/  HMMA.1688.F32.TF32 R12, R4.reuse, R182, R8 ;  /* 0x000000b6040c723c */ /* 0x040ff00000081008 */
[C---:B--2---:R-:W-:Y:S08]  /*758a0*/  HMMA.1688.F32.TF32 R16, R4.reuse, R178, R64 ;  /* 0x000000b20410723c */ /* 0x044ff00000081040 */
[C---:B------:R-:W-:Y:S01]  /*758b0*/  HMMA.1688.F32.TF32 R8, R4.reuse, R174, R68 ;  /* 0x000000ae0408723c */ /* 0x040fe20000081044 */
[----:B------:R-:W-:Y:S04]  /*758c0*/  STL.64 [R1+0xb80], R188 ;  /* 0x000b80bc01007387 */ /* 0x000fe80000100a00 */
[----:B------:R-:W-:Y:S04]  /*758d0*/  STL.64 [R1+0xb88], R190 ;  /* 0x000b88be01007387 */ /* 0x000fe80000100a00 */
[----:B------:R-:W-:Y:S04]  /*758e0*/  STL.64 [R1+0xb70], R12 ;  /* 0x000b700c01007387 */ /* 0x000fe80000100a00 */
[----:B------:R1:W-:Y:S04]  /*758f0*/  STL.64 [R1+0xb78], R14 ;  /* 0x000b780e01007387 */ /* 0x0003e80000100a00 */
[----:B------:R-:W-:Y:S04]  /*75900*/  STL.64 [R1+0xb60], R16 ;  /* 0x000b601001007387 */ /* 0x000fe80000100a00 */
[----:B------:R2:W-:Y:S04]  /*75910*/  STL.64 [R1+0xb68], R18 ;  /* 0x000b681201007387 */ /* 0x0005e80000100a00 */
[----:B------:R-:W-:Y:S04]  /*75920*/  STL.64 [R1+0xb50], R8 ;  /* 0x000b500801007387 */ /* 0x000fe80000100a00 */
[----:B------:R3:W-:Y:S01]  /*75930*/  STL.64 [R1+0xb58], R10 ;  /* 0x000b580a01007387 */ /* 0x0007e20000100a00 */
[C---:B-1----:R-:W-:Y:S08]  /*75940*/  HMMA.1688.F32.TF32 R12, R4.reuse, R170, R72 ;  /* 0x000000aa040c723c */ /* 0x042ff00000081048 */
[C---:B--2---:R-:W-:Y:S08]  /*75950*/  HMMA.1688.F32.TF32 R16, R4.reuse, R166, R76 ;  /* 0x000000a60410723c */ /* 0x044ff0000008104c */
[C---:B---3--:R-:W-:Y:S03]  /*75960*/  HMMA.1688.F32.TF32 R8, R4.reuse, R162, R80 ;  /* 0x000000a20408723c */ /* 0x048fe60000081050 */
        /* <DEDUP_REMOVED lines=27> */
[----:B------:R1:W-:Y:S04]  /*75b20*/  STL.64 [R1+0xab0], R12 ;  /* 0x000ab00c01007387 */ /* 0x0003e80000100a00 */
[----:B------:R2:W-:Y:S04]  /*75b30*/  STL.64 [R1+0xab8], R14 ;  /* 0x000ab80e01007387 */ /* 0x0005e80000100a00 */
[----:B-1----:R-:W3:Y:S04]  /*75b40*/  LDL.LU R12, [R1+0x1da0] ;  /* 0x001da000010c7983 */ /* 0x002ee80000300800 */
[----:B------:R1:W-:Y:S04]  /*75b50*/  STL.64 [R1+0xaa0], R16 ;  /* 0x000aa01001007387 */ /* 0x0003e80000100a00 */
[----:B------:R4:W-:Y:S04]  /*75b60*/  STL.64 [R1+0xaa8], R18 ;  /* 0x000aa81201007387 */ /* 0x0009e80000100a00 */
[----:B------:R1:W-:Y:S04]  /*75b70*/  STL.64 [R1+0xa90], R8 ;  /* 0x000a900801007387 */ /* 0x0003e80000100a00 */
[----:B------:R-:W-:Y:S04]  /*75b80*/  STL.64 [R1+0xa98], R10 ;  /* 0x000a980a01007387 */ /* 0x000fe80000100a00 */
        /* <DEDUP_REMOVED lines=97> */
[----:B----4-:R-:W4:Y:S04]  /*761a0*/  LDL.LU R18, [R1+0x1e08] ;  /* 0x001e080001127983 */ /* 0x010f280000300800 */
[----:B------:R-:W4:Y:S04]  /*761b0*/  LDL.LU R19, [R1+0x1e0c] ;  /* 0x001e0c0001137983 */ /* 0x000f280000300800 */
        /* <DEDUP_REMOVED lines=86> */
[----:B------:R-:W-:-:S02]  /*76720*/  IMAD.MOV.U32 R10, RZ, RZ, R2 ;  /* 0x000000ffff0a7224 */ /* 0x000fc400078e0002 */
[----:B------:R-:W-:Y:S01]  /*76730*/  IMAD.MOV.U32 R11, RZ, RZ, R0 ;  /* 0x000000ffff0b7224 */ /* 0x000fe200078e0000 */
[C---:B------:R-:W-:Y:S08]  /*76740*/  HMMA.1688.F32.TF32 R12, R4.reuse, R26, R12 ;  /* 0x0000001a040c723c */ /* 0x040ff0000008100c */
[C---:B------:R-:W-:Y:S08]  /*76750*/  HMMA.1688.F32.TF32 R8, R4.reuse, R22, R8 ;  /* 0x000000160408723c */ /* 0x040ff00000081008 */
[----:B---3--:R-:W-:-:S15]  /*76760*/  HMMA.1688.F32.TF32 R188, R4, R66, R188 ;  /* 0x0000004204bc723c */ /* 0x008fde00000810bc */
[----:B------:R-:W-:-:S04]  /*76770*/  NOP ;  /* 0x0000000000007918 */ /* 0x000fc80000000000 */
[----:B------:R-:W-:Y:S04]  /*76780*/  STL.64 [R1+0x9a0], R188 ;  /* 0x0009a0bc01007387 */ /* 0x000fe80000100a00 */
[----:B------:R1:W-:Y:S02]  /*76790*/  STL.64 [R1+0x9a8], R190 ;  /* 0x0009a8be01007387 */ /* 0x0003e40000100a00 */
[----:B-1----:R-:W-:-:S15]  /*767a0*/  HMMA.1688.F32.TF32 R188, R4, R62, R192 ;  /* 0x0000003e04bc723c */ /* 0x002fde00000810c0 */
[----:B------:R-:W-:-:S04]  /*767b0*/  NOP ;  /* 0x0000000000007918 */ /* 0x000fc80000000000 */
[----:B------:R-:W-:Y:S04]  /*767c0*/  STL.64 [R1+0x990], R188 ;  /* 0x000990bc01007387 */ /* 0x000fe80000100a00 */
[----:B------:R1:W-:Y:S01]  /*767d0*/  STL [R1+0x998], R190 ;  /* 0x000998be01007387 */ /* 0x0003e20000100800 */
[----:B------:R-:W-:Y:S02]  /*767e0*/  IMAD.MOV.U32 R2, RZ, RZ, R191 ;  /* 0x000000ffff027224 */ /* 0x000fe400078e00bf */
[C---:B-1----:R-:W-:Y:S08]  /*767f0*/  HMMA.1688.F32.TF32 R188, R4.reuse, R58, R196 ;  /* 0x0000003a04bc723c */ /* 0x042ff000000810c4 */
[C---:B------:R-:W-:Y:S01]  /*76800*/  HMMA.1688.F32.TF32 R196, R4.reuse, R54, R200 ;  /* 0x0000003604c4723c */ /* 0x040fe200000810c8 */
[----:B------:R-:W-:Y:S07]  /*76810*/  STL [R1+0x6188], R2 ;  /* 0x0061880201007387 */ /* 0x000fee0000100800 */
[----:B------:R-:W-:Y:S03]  /*76820*/  HMMA.1688.F32.TF32 R192, R4, R50, R204 ;  /* 0x0000003204c0723c */ /* 0x000fe600000810cc */
[----:B------:R-:W-:Y:S04]  /*76830*/  STL.64 [R1+0x980], R188 ;  /* 0x000980bc01007387 */ /* 0x000fe80000100a00 */
[----:B------:R1:W-:Y:S01]  /*76840*/  STL [R1+0x988], R190 ;  /* 0x000988be01007387 */ /* 0x0003e20000100800 */
[----:B------:R-:W-:-:S02]  /*76850*/  IMAD.MOV.U32 R0, RZ, RZ, R191 ;  /* 0x000000ffff007224 */ /* 0x000fc400078e00bf */
[C---:B-1----:R-:W-:Y:S03]  /*76860*/  HMMA.1688.F32.TF32 R188, R4.reuse, R46, R208 ;  /* 0x0000002e04bc723c */ /* 0x042fe600000810d0 */
[----:B------:R-:W-:Y:S04]  /*76870*/  STL [R1+0x618c], R0 ;  /* 0x00618c0001007387 */ /* 0x000fe80000100800 */
[----:B------:R-:W-:Y:S04]  /*76880*/  STL.64 [R1+0x970], R196 ;  /* 0x000970c401007387 */ /* 0x000fe80000100a00 */
[----:B------:R1:W-:Y:S04]  /*76890*/  STL.64 [R1+0x978], R198 ;  /* 0x000978c601007387 */ /* 0x0003e80000100a00 */
[----:B------:R-:W-:Y:S04]  /*768a0*/  STL.64 [R1+0x960], R192 ;  /* 0x000960c001007387 */ /* 0x000fe80000100a00 */
[----:B------:R3:W-:Y:S01]  /*768b0*/  STL.64 [R1+0x968], R194 ;  /* 0x000968c201007387 */ /* 0x0007e20000100a00 */
[C---:B-1----:R-:W-:Y:S08]  /*768c0*/  HMMA.1688.F32.TF32 R196, R4.reuse, R42, R244 ;  /* 0x0000002a04c4723c */ /* 0x042ff000000810f4 */
[C---:B---3--:R-:W-:Y:S01]  /*768d0*/  HMMA.1688.F32.TF32 R192, R4.reuse, R38, R248 ;  /* 0x0000002604c0723c */ /* 0x048fe200000810f8 */
[----:B------:R-:W-:Y:S04]  /*768e0*/  STL.64 [R1+0x950], R188 ;  /* 0x000950bc01007387 */ /* 0x000fe80000100a00 */
[----:B------:R4:W-:Y:S03]  /*768f0*/  STL.64 [R1+0x958], R190 ;  /* 0x000958be01007387 */ /* 0x0009e60000100a00 */
[C---:B----4-:R-:W-:Y:S08]  /*76900*/  HMMA.1688.F32.TF32 R188, R4.reuse, R34, R16 ;  /* 0x0000002204bc723c */ /* 0x050ff00000081010 */
[----:B------:R-:W-:Y:S01]  /*76910*/  HMMA.1688.F32.TF32 R16, R4, R30, R240 ;  /* 0x0000001e0410723c */ /* 0x000fe200000810f0 */
[----:B------:R-:W-:Y:S04]  /*76920*/  STL.64 [R1+0x940], R196 ;  /* 0x000940c401007387 */ /* 0x000fe80000100a00 */
[----:B------:R-:W-:Y:S04]  /*76930*/  STL.64 [R1+0x948], R198 ;  /* 0x000948c601007387 */ /* 0x000fe80000100a00 */
[----:B------:R-:W-:Y:S04]  /*76940*/  STL.64 [R1+0x930], R192 ;  /* 0x000930c001007387 */ /* 0x000fe80000100a00 */
[----:B------:R-:W-:Y:S01]  /*76950*/  STL.64 [R1+0x938], R194 ;  /* 0x000938c201007387 */ /* 0x000fe20000100a00 */
[----:B------:R-:W-:-:S02]  /*76960*/  IMAD.MOV.U32 R242, RZ, RZ, R144 ;  /* 0x000000fffff27224 */ /* 0x000fc400078e0090 */
[----:B------:R-:W-:Y:S01]  /*76970*/  IMAD.MOV.U32 R243, RZ, RZ, R145 ;  /* 0x000000fffff37224 */ /* 0x000fe200078e0091 */
[----:B------:R-:W-:Y:S04]  /*76980*/  STL.64 [R1+0x920], R188 ;  /* 0x000920bc01007387 */ /* 0x000fe80000100a00 */
[----:B------:R-:W-:Y:S04]  /*76990*/  STL.64 [R1+0x928], R190 ;  /* 0x000928be01007387 */ /* 0x000fe80000100a00 */
[----:B------:R-:W-:Y:S04]  /*769a0*/  STL.64 [R1+0x910], R16 ;  /* 0x0009101001007387 */ /* 0x000fe80000100a00 */
[----:B------:R-:W-:Y:S04]  /*769b0*/  STL.64 [R1+0x918], R18 ;  /* 0x0009181201007387 */ /* 0x000fe80000100a00 */
[----:B------:R-:W-:Y:S04]  /*769c0*/  STL.64 [R1+0x900], R12 ;  /* 0x0009000c01007387 */ /* 0x000fe80000100a00 */
[----:B------:R-:W-:Y:S04]  /*769d0*/  STL.64 [R1+0x908], R14 ;  /* 0x0009080e01007387 */ /* 0x000fe80000100a00 */
[----:B------:R-:W3:Y:S04]  /*769e0*/  LDL.LU R144, [R1+0x647c] ;  /* 0x00647c0001907983 */ /* 0x000ee80000300800 */
[----:B------:R1:W-:Y:S04]  /*769f0*/  STL.64 [R1+0x8f0], R8 ;  /* 0x0008f00801007387 */ /* 0x0003e80000100a00 */
[----:B------:R4:W-:Y:S04]  /*76a00*/  STL.64 [R1+0x8f8], R10 ;  /* 0x0008f80a01007387 */ /* 0x0009e80000100a00 */
[----:B------:R-:W2:Y:S01]  /*76a10*/  LDL.LU R145, [R1+0x6478] ;  /* 0x0064780001917983 */ /* 0x000ea20000300800 */
[----:B-1----:R-:W-:-:S02]  /*76a20*/  IMAD.MOV.U32 R8, RZ, RZ, R212 ;  /* 0x000000ffff087224 */ /* 0x002fc400078e00d4 */
[----:B------:R-:W-:Y:S01]  /*76a30*/  IMAD.MOV.U32 R9, RZ, RZ, R213 ;  /* 0x000000ffff097224 */ /* 0x000fe200078e00d5 */
[----:B------:R-:W2:Y:S04]  /*76a40*/  LDL.LU R212, [R1+0x6474] ;  /* 0x0064740001d47983 */ /* 0x000ea80000300800 */
[----:B------:R-:W2:Y:S01]  /*76a50*/  LDL.LU R213, [R1+0x6470] ;  /* 0x0064700001d57983 */ /* 0x000ea20000300800 */
[----:B----4-:R-:W-:Y:S02]  /*76a60*/  IMAD.MOV.U32 R10, RZ, RZ, R132 ;  /* 0x000000ffff0a7224 */ /* 0x010fe400078e0084 */
[----:B------:R-:W-:Y:S01]  /*76a70*/  IMAD.MOV.U32 R11, RZ, RZ, R133 ;  /* 0x000000ffff0b7224 */ /* 0x000fe200078e0085 */
[----:B------:R-:W4:Y:S04]  /*76a80*/  LDL.LU R132, [R1+0x646c] ;  /* 0x00646c0001847983 */ /* 0x000f280000300800 */
[----:B------:R-:W4:Y:S01]  /*76a90*/  LDL.LU R133, [R1+0x6468] ;  /* 0x0064680001857983 */ /* 0x000f220000300800 */
[----:B------:R-:W-:-:S02]  /*76aa0*/  IMAD.MOV.U32 R14, RZ, RZ, R136 ;  /* 0x000000ffff0e7224 */ /* 0x000fc400078e0088 */
[----:B------:R-:W-:Y:S01]  /*76ab0*/  IMAD.MOV.U32 R15, RZ, RZ, R137 ;  /* 0x000000ffff0f7224 */ /* 0x000fe200078e0089 */
[----:B------:R-:W4:Y:S04]  /*76ac0*/  LDL.LU R136, [R1+0x6464] ;  /* 0x0064640001887983 */ /* 0x000f280000300800 */
[----:B------:R-:W4:Y:S01]  /*76ad0*/  LDL.LU R137, [R1+0x6460] ;  /* 0x0064600001897983 */ /* 0x000f220000300800 */
[----:B------:R-:W-:Y:S02]  /*76ae0*/  IMAD.MOV.U32 R16, RZ, RZ, R237 ;  /* 0x000000ffff107224 */ /* 0x000fe400078e00ed */
[----:B------:R-:W1:Y:S01]  /*76af0*/  S2R R237, SR_TID.X ;  /* 0x0000000000ed7919 */ /* 0x000e620000002100 */
[----:B------:R-:W-:Y:S02]  /*76b00*/  IMAD.MOV.U32 R194, RZ, RZ, R141 ;  /* 0x000000ffffc27224 */ /* 0x000fe400078e008d */
[----:B------:R-:W-:Y:S01]  /*76b10*/  IMAD.MOV.U32 R195, RZ, RZ, R140 ;  /* 0x000000ffffc37224 */ /* 0x000fe200078e008c */
[C---:B-1----:R-:W-:Y:S01]  /*76b20*/  LOP3.LUT R0, R237.reuse, 0x7, RZ, 0xc0, !PT ;  /* 0x00000007ed007812 */ /* 0x042fe200078ec0ff */
[----:B------:R-:W-:-:S04]  /*76b30*/  IMAD.SHL.U32 R12, R237, 0x2, RZ ;  /* 0x00000002ed0c7824 */ /* 0x000fc800078e00ff */
[----:B------:R-:W-:-:S05]  /*76b40*/  IMAD R0, R0, 0x90, RZ ;  /* 0x0000009000007824 */ /* 0x000fca00078e02ff */
[----:B------:R-:W-:-:S04]  /*76b50*/  LOP3.LUT R0, R0, 0x30, R12, 0x78, !PT ;  /* 0x0000003000007812 */ /* 0x000fc800078e780c */
[----:B------:R-:W-:-:S05]  /*76b60*/  LOP3.LUT R0, R0, 0x40, RZ, 0x3c, !PT ;  /* 0x0000004000007812 */ /* 0x000fca00078e3cff */
[----:B------:R-:W1:Y:S04]  /*76b70*/  LDSM.16.M88.4 R140, [R0+UR8] ;  /* 0x00000008008c783b */ /* 0x000e680008000200 */
[----:B------:R-:W-:Y:S04]  /*76b80*/  LDSM.16.M88.4 R248, [R0+UR8+0x1000] ;  /* 0x0010000800f8783b */ /* 0x000fe80008000200 */
[----:B------:R-:W-:Y:S01]  /*76b90*/  LDSM.16.M88.4 R244, [R0+UR8+0x1400] ;  /* 0x0014000800f4783b */ /* 0x000fe20008000200 */
[----:B------:R-:W-:Y:S02]  /*76ba0*/  IMAD.MOV.U32 R210, RZ, RZ, R229 ;  /* 0x000000ffffd27224 */ /* 0x000fe400078e00e5 */
[----:B------:R-:W-:-:S02]  /*76bb0*/  IMAD.MOV.U32 R211, RZ, RZ, R228 ;  /* 0x000000ffffd37224 */ /* 0x000fc400078e00e4 */
[----:B------:R-:W-:Y:S01]  /*76bc0*/  IMAD.MOV.U32 R204, RZ, RZ, R225 ;  /* 0x000000ffffcc7224 */ /* 0x000fe200078e00e1 */
[----:B------:R-:W-:Y:S01]  /*76bd0*/  LDSM.16.M88.4 R228, [R0+UR8+0x1c00] ;  /* 0x001c000800e4783b */ /* 0x000fe20008000200 */
[----:B------:R-:W-:-:S03]  /*76be0*/  IMAD.MOV.U32 R205, RZ, RZ, R224 ;  /* 0x000000ffffcd7224 */ /* 0x000fc600078e00e0 */
[----:B------:R-:W-:Y:S01]  /*76bf0*/  LDSM.16.M88.4 R224, [R0+UR8+0x2000] ;  /* 0x0020000800e0783b */ /* 0x000fe20008000200 */
[----:B------:R-:W-:Y:S02]  /*76c00*/  IMAD.MOV.U32 R206, RZ, RZ, R221 ;  /* 0x000000ffffce7224 */ /* 0x000fe400078e00dd */
[----:B------:R-:W-:Y:S02]  /*76c10*/  IMAD.MOV.U32 R207, RZ, RZ, R220 ;  /* 0x000000ffffcf7224 */ /* 0x000fe400078e00dc */
[----:B------:R-:W-:Y:S01]  /*76c20*/  IMAD.MOV.U32 R202, RZ, RZ, R217 ;  /* 0x000000ffffca7224 */ /* 0x000fe200078e00d9 */
[----:B------:R-:W-:Y:S01]  /*76c30*/  LDSM.16.M88.4 R220, [R0+UR8+0x2400] ;  /* 0x0024000800dc783b */ /* 0x000fe20008000200 */
[----:B------:R-:W-:-:S03]  /*76c40*/  IMAD.MOV.U32 R203, RZ, RZ, R216 ;  /* 0x000000ffffcb7224 */ /* 0x000fc600078e00d8 */
[----:B------:R-:W-:Y:S01]  /*76c50*/  LDSM.16.M88.4 R216, [R0+UR8+0x2800] ;  /* 0x0028000800d8783b */ /* 0x000fe20008000200 */
[----:B------:R-:W-:-:S03]  /*76c60*/  LOP3.LUT R2, R252, 0x20, RZ, 0x3c, !PT ;  /* 0x00000020fc027812 */ /* 0x000fc600078e3cff */
[----:B------:R-:W-:Y:S04]  /*76c70*/  STL [R1+0x6388], R252 ;  /* 0x006388fc01007387 */ /* 0x000fe80000100800 */
[----:B------:R-:W-:Y:S01]  /*76c80*/  STL [R1+0x638c], R2 ;  /* 0x00638c0201007387 */ /* 0x000fe20000100800 */
[----:B------:R-:W-:Y:S02]  /*76c90*/  IMAD.MOV.U32 R17, RZ, RZ, R236 ;  /* 0x000000ffff117224 */ /* 0x000fe400078e00ec */
[----:B------:R-:W-:Y:S02]  /*76ca0*/  IMAD.MOV.U32 R18, RZ, RZ, R233 ;  /* 0x000000ffff127224 */ /* 0x000fe400078e00e9 */
[----:B------:R-:W-:Y:S01]  /*76cb0*/  IMAD.MOV.U32 R19, RZ, RZ, R232 ;  /* 0x000000ffff137224 */ /* 0x000fe200078e00e8 */
[C---:B------:R-:W-:Y:S08]  /*76cc0*/  HMMA.1688.F32.TF32 R208, R4.reuse, R210, R204 ;  /* 0x000000d204d0723c */ /* 0x040ff000000810cc */
[----:B------:R-:W-:Y:S01]  /*76cd0*/  HMMA.1688.F32.TF32 R240, R4, R242, R8 ;  /* 0x000000f204f0723c */ /* 0x000fe20000081008 */
[----:B------:R-:W-:-:S02]  /*76ce0*/  IMAD.MOV.U32 R174, RZ, RZ, R161 ;  /* 0x000000ffffae7224 */ /* 0x000fc400078e00a1 */
[----:B------:R-:W-:Y:S02]  /*76cf0*/  IMAD.MOV.U32 R175, RZ, RZ, R160 ;  /* 0x000000ffffaf7224 */ /* 0x000fe400078e00a0 */
[----:B------:R-:W-:Y:S02]  /*76d00*/  IMAD.MOV.U32 R154, RZ, RZ, R169 ;  /* 0x000000ffff9a7224 */ /* 0x000fe400078e00a9 */
[----:B------:R-:W-:Y:S01]  /*76d10*/  IMAD.MOV.U32 R155, RZ, RZ, R168 ;  /* 0x000000ffff9b7224 */ /* 0x000fe200078e00a8 */
[----:B------:R-:W-:Y:S04]  /*76d20*/  LDS R237, [R2+UR7+0x22000] ;  /* 0x0220000702ed7984 */ /* 0x000fe80008000800 */
[----:B------:R-:W-:Y:S04]  /*76d30*/  LDS R239, [R2+UR7+0x22800] ;  /* 0x0228000702ef7984 */ /* 0x000fe80008000800 */
[----:B-1----:R-:W-:Y:S04]  /*76d40*/  STL.64 [R1+0x30], R140 ;  /* 0x0000308c01007387 */ /* 0x002fe80000100a00 */
[----:B------:R-:W-:Y:S01]  /*76d50*/  STL.64 [R1+0x38], R142 ;  /* 0x0000388e01007387 */ /* 0x000fe20000100a00 */
[----:B------:R-:W-:Y:S03]  /*76d60*/  HMMA.1688.F32.TF32 R12, R4, R14, R16 ;  /* 0x0000000e040c723c */ /* 0x000fe60000081010 */
[----:B------:R-:W-:Y:S04]  /*76d70*/  LDS R236, [R252+UR7+0x22000] ;  /* 0x02200007fcec7984 */ /* 0x000fe80008000800 */
[----:B------:R-:W-:Y:S01]  /*76d80*/  LDSM.16.M88.4 R232, [R0+UR8+0x1800] ;  /* 0x0018000800e8783b */ /* 0x000fe20008000200 */
[----:B---3--:R-:W-:-:S02]  /*76d90*/  IMAD.MOV.U32 R199, RZ, RZ, R144 ;  /* 0x000000ffffc77224 */ /* 0x008fc400078e0090 */
[----:B--2---:R-:W-:Y:S02]  /*76da0*/  IMAD.MOV.U32 R198, RZ, RZ, R145 ;  /* 0x000000ffffc67224 */ /* 0x004fe400078e0091 */
[----:B------:R-:W1:Y:S01]  /*76db0*/  LDSM.16.M88.4 R144, [R0+UR8+0x400] ;  /* 0x000400080090783b */ /* 0x000e620008000200 */
[----:B----4-:R-:W-:Y:S02]  /*76dc0*/  IMAD.MOV.U32 R191, RZ, RZ, R132 ;  /* 0x000000ffffbf7224 */ /* 0x010fe400078e0084 */
[----:B------:R-:W-:Y:S02]  /*76dd0*/  IMAD.MOV.U32 R190, RZ, RZ, R133 ;  /* 0x000000ffffbe7224 */ /* 0x000fe400078e0085 */
[----:B------:R-:W-:Y:S01]  /*76de0*/  LDSM.16.M88.4 R132, [R0+UR8+0xc00] ;  /* 0x000c00080084783b */ /* 0x000fe20008000200 */
[----:B------:R-:W-:Y:S02]  /*76df0*/  IMAD.MOV.U32 R189, RZ, RZ, R136 ;  /* 0x000000ffffbd7224 */ /* 0x000fe400078e0088 */
[----:B------:R-:W-:-:S02]  /*76e00*/  IMAD.MOV.U32 R188, RZ, RZ, R137 ;  /* 0x000000ffffbc7224 */ /* 0x000fc400078e0089 */
[----:B------:R-:W2:Y:S01]  /*76e10*/  LDSM.16.M88.4 R136, [R0+UR8+0x800] ;  /* 0x000800080088783b */ /* 0x000ea20008000200 */
[----:B------:R-:W-:Y:S02]  /*76e20*/  IMAD.MOV.U32 R196, RZ, RZ, R213 ;  /* 0x000000ffffc47224 */ /* 0x000fe400078e00d5 */
[----:B------:R-:W-:Y:S02]  /*76e30*/  IMAD.MOV.U32 R197, RZ, RZ, R212 ;  /* 0x000000ffffc57224 */ /* 0x000fe400078e00d4 */
[----:B------:R-:W3:Y:S01]  /*76e40*/  LDSM.16.M88.4 R212, [R0+UR8+0x2c00] ;  /* 0x002c000800d4783b */ /* 0x000ee20008000200 */
[C---:B------:R-:W-:Y:S08]  /*76e50*/  HMMA.1688.F32.TF32 R192, R4.reuse, R194, R188 ;  /* 0x000000c204c0723c */ /* 0x040ff000000810bc */
[----:B------:R-:W-:Y:S01]  /*76e60*/  HMMA.1688.F32.TF32 R200, R4, R202, R196 ;  /* 0x000000ca04c8723c */ /* 0x000fe200000810c4 */
[----:B-1----:R-:W-:Y:S04]  /*76e70*/  STL.64 [R1+0x20], R144 ;  /* 0x0000209001007387 */ /* 0x002fe80000100a00 */
[----:B------:R-:W-:Y:S04]  /*76e80*/  STL.64 [R1+0x28], R146 ;  /* 0x0000289201007387 */ /* 0x000fe80000100a00 */
[----:B------:R-:W-:Y:S04]  /*76e90*/  STL [R1+0x5a48], R250 ;  /* 0x005a48fa01007387 */ /* 0x000fe80000100800 */
[----:B--2---:R-:W-:Y:S04]  /*76ea0*/  STL.64 [R1+0x10], R136 ;  /* 0x0000108801007387 */ /* 0x004fe80000100a00 */
[----:B------:R-:W-:Y:S04]  /*76eb0*/  STL.64 [R1+0x18], R138 ;  /* 0x0000188a01007387 */ /* 0x000fe80000100a00 */
[----:B------:R-:W-:Y:S04]  /*76ec0*/  STL [R1+0x5a44], R251 ;  /* 0x005a44fb01007387 */ /* 0x000fe80000100800 */
[----:B------:R-:W-:Y:S04]  /*76ed0*/  STL.64 [R1], R132 ;  /* 0x0000008401007387 */ /* 0x000fe80000100a00 */
[----:B------:R-:W-:Y:S04]  /*76ee0*/  STL.64 [R1+0x8], R134 ;  /* 0x0000088601007387 */ /* 0x000fe80000100a00 */
        /* <DEDUP_REMOVED lines=10> */
[----:B---3--:R-:W-:Y:S04]  /*76f90*/  STL [R1+0x5a6c], R214 ;  /* 0x005a6cd601007387 */ /* 0x008fe80000100800 */
[----:B------:R-:W-:Y:S04]  /*76fa0*/  STL [R1+0x5a68], R215 ;  /* 0x005a68d701007387 */ /* 0x000fe80000100800 */
[----:B------:R-:W2:Y:S04]  /*76fb0*/  LDL.LU.64 R188, [R1+0x6458] ;  /* 0x0064580001bc7983 */ /* 0x000ea80000300a00 */
[----:B------:R1:W-:Y:S04]  /*76fc0*/  STL.64 [R1+0x700], R192 ;  /* 0x000700c001007387 */ /* 0x0003e80000100a00 */
[----:B------:R-:W-:Y:S04]  /*76fd0*/  STL.64 [R1+0x708], R194 ;  /* 0x000708c201007387 */ /* 0x000fe80000100a00 */
[----:B-1----:R-:W3:Y:S04]  /*76fe0*/  LDL.LU.64 R192, [R1+0x6450] ;  /* 0x0064500001c07983 */ /* 0x002ee80000300a00 */
[----:B------:R-:W4:Y:S04]  /*76ff0*/  LDL.LU.64 R196, [R1+0x6448] ;  /* 0x0064480001c47983 */ /* 0x000f280000300a00 */
[----:B------:R1:W-:Y:S04]  /*77000*/  STL.64 [R1+0x6f0], R200 ;  /* 0x0006f0c801007387 */ /* 0x0003e80000100a00 */
[----:B------:R-:W-:Y:S04]  /*77010*/  STL.64 [R1+0x6f8], R202 ;  /* 0x0006f8ca01007387 */ /* 0x000fe80000100a00 */
[----:B-1----:R-:W2:Y:S04]  /*77020*/  LDL.LU.64 R200, [R1+0x6440] ;  /* 0x0064400001c87983 */ /* 0x002ea80000300a00 */
[----:B------:R-:W2:Y:S04]  /*77030*/  LDL.LU.64 R204, [R1+0x6438] ;  /* 0x0064380001cc7983 */ /* 0x000ea80000300a00 */
[----:B------:R1:W-:Y:S04]  /*77040*/  STL.64 [R1+0x6e0], R208 ;  /* 0x0006e0d001007387 */ /* 0x0003e80000100a00 */
[----:B------:R1:W-:Y:S04]  /*77050*/  STL.64 [R1+0x6e8], R210 ;  /* 0x0006e8d201007387 */ /* 0x0003e80000100a00 */
[----:B-1----:R-:W2:Y:S04]  /*77060*/  LDL.LU.64 R208, [R1+0x6430] ;  /* 0x0064300001d07983 */ /* 0x002ea80000300a00 */
[----:B------:R-:W2:Y:S04]  /*77070*/  LDL.LU.64 R18, [R1+0x6428] ;  /* 0x0064280001127983 */ /* 0x000ea80000300a00 */
[----:B------:R-:W2:Y:S04]  /*77080*/  LDL.LU.64 R16, [R1+0x6420] ;  /* 0x0064200001107983 */ /* 0x000ea80000300a00 */
[----:B------:R-:W-:Y:S04]  /*77090*/  STL.64 [R1+0x6d0], R12 ;  /* 0x0006d00c01007387 */ /* 0x000fe80000100a00 */
[----:B------:R1:W-:Y:S01]  /*770a0*/  STL.64 [R1+0x6d8], R14 ;  /* 0x0006d80e01007387 */ /* 0x0003e20000100a00 */
[----:B------:R-:W-:-:S02]  /*770b0*/  IMAD.MOV.U32 R210, RZ, RZ, R173 ;  /* 0x000000ffffd27224 */ /* 0x000fc400078e00ad */
[----:B------:R-:W-:Y:S02]  /*770c0*/  IMAD.MOV.U32 R211, RZ, RZ, R172 ;  /* 0x000000ffffd37224 */ /* 0x000fe400078e00ac */
[----:B------:R-:W-:Y:S02]  /*770d0*/  IMAD.MOV.U32 R202, RZ, RZ, R148 ;  /* 0x000000ffffca7224 */ /* 0x000fe400078e0094 */
[----:B------:R-:W-:Y:S01]  /*770e0*/  IMAD.MOV.U32 R203, RZ, RZ, R149 ;  /* 0x000000ffffcb7224 */ /* 0x000fe200078e0095 */
[----:B-1----:R-:W2:Y:S04]  /*770f0*/  LDL.LU.64 R14, [R1+0x6418] ;  /* 0x00641800010e7983 */ /* 0x002ea80000300a00 */
[----:B------:R-:W2:Y:S04]  /*77100*/  LDL.LU.64 R12, [R1+0x6410] ;  /* 0x00641000010c7983 */ /* 0x000ea80000300a00 */
[----:B------:R-:W2:Y:S04]  /*77110*/  LDL.LU.64 R10, [R1+0x6408] ;  /* 0x00640800010a7983 */ /* 0x000ea80000300a00 */
[----:B------:R-:W2:Y:S04]  /*77120*/  LDL.LU.64 R8, [R1+0x6400] ;  /* 0x0064000001087983 */ /* 0x000ea80000300a00 */
[----:B------:R1:W-:Y:S04]  /*77130*/  STL.64 [R1+0x6c0], R240 ;  /* 0x0006c0f001007387 */ /* 0x0003e80000100a00 */
[----:B------:R1:W-:Y:S04]  /*77140*/  STL.64 [R1+0x6c8], R242 ;  /* 0x0006c8f201007387 */ /* 0x0003e80000100a00 */
[----:B------:R-:W2:Y:S04]  /*77150*/  LDL.LU R173, [R1+0x63fc] ;  /* 0x0063fc0001ad7983 */ /* 0x000ea80000300800 */
[----:B------:R-:W2:Y:S04]  /*77160*/  LDL.LU R172, [R1+0x63f8] ;  /* 0x0063f80001ac7983 */ /* 0x000ea80000300800 */
[----:B------:R-:W2:Y:S04]  /*77170*/  LDL.LU R148, [R1+0x63f4] ;  /* 0x0063f40001947983 */ /* 0x000ea80000300800 */
[----:B------:R-:W3:Y:S01]  /*77180*/  LDL.LU R149, [R1+0x63f0] ;  /* 0x0063f00001957983 */ /* 0x000ee20000300800 */
[----:B------:R-:W-:-:S02]  /*77190*/  IMAD.MOV.U32 R194, RZ, RZ, R165 ;  /* 0x000000ffffc27224 */ /* 0x000fc400078e00a5 */
[----:B------:R-:W-:Y:S01]  /*771a0*/  IMAD.MOV.U32 R195, RZ, RZ, R164 ;  /* 0x000000ffffc37224 */ /* 0x000fe200078e00a4 */
[----:B------:R-:W4:Y:S04]  /*771b0*/  LDL.LU R165, [R1+0x63ec] ;  /* 0x0063ec0001a57983 */ /* 0x000f280000300800 */
[----:B------:R-:W4:Y:S01]  /*771c0*/  LDL.LU R164, [R1+0x63e8] ;  /* 0x0063e80001a47983 */ /* 0x000f220000300800 */
[----:B------:R-:W-:Y:S02]  /*771d0*/  IMAD.MOV.U32 R190, RZ, RZ, R157 ;  /* 0x000000ffffbe7224 */ /* 0x000fe400078e009d */
[----:B------:R-:W-:Y:S01]  /*771e0*/  IMAD.MOV.U32 R191, RZ, RZ, R156 ;  /* 0x000000ffffbf7224 */ /* 0x000fe200078e009c */
[----:B------:R-:W4:Y:S04]  /*771f0*/  LDL.LU R157, [R1+0x63e4] ;  /* 0x0063e400019d7983 */ /* 0x000f280000300800 */
[----:B------:R-:W4:Y:S04]  /*77200*/  LDL.LU R156, [R1+0x63e0] ;  /* 0x0063e000019c7983 */ /* 0x000f280000300800 */
[----:B------:R-:W4:Y:S04]  /*77210*/  LDL.LU R161, [R1+0x63dc] ;  /* 0x0063dc0001a17983 */ /* 0x000f280000300800 */
[----:B------:R-:W4:Y:S01]  /*77220*/  LDL.LU R160, [R1+0x63d8] ;  /* 0x0063d80001a07983 */ /* 0x000f220000300800 */
[----:B--2---:R-:W-:-:S02]  /*77230*/  IMAD.MOV.U32 R167, RZ, RZ, R148 ;  /* 0x000000ffffa77224 */ /* 0x004fc400078e0094 */
[----:B---3--:R-:W-:Y:S02]  /*77240*/  IMAD.MOV.U32 R166, RZ, RZ, R149 ;  /* 0x000000ffffa67224 */ /* 0x008fe400078e0095 */
[----:B------:R-:W2:Y:S04]  /*77250*/  LDL.LU R149, [R1+0x63d4] ;  /* 0x0063d40001957983 */ /* 0x000ea80000300800 */
[----:B------:R-:W2:Y:S04]  /*77260*/  LDL.LU R148, [R1+0x63d0] ;  /* 0x0063d00001947983 */ /* 0x000ea80000300800 */
[----:B------:R-:W4:Y:S04]  /*77270*/  LDL.LU R158, [R1+0x2078] ;  /* 0x00207800019e7983 */ /* 0x000f280000300800 */
[----:B------:R-:W4:Y:S04]  /*77280*/  LDL.LU R159, [R1+0x207c] ;  /* 0x00207c00019f7983 */ /* 0x000f280000300800 */
[----:B------:R-:W3:Y:S04]  /*77290*/  LDL.LU R169, [R1+0x63cc] ;  /* 0x0063cc0001a97983 */ /* 0x000ee80000300800 */
[----:B------:R-:W3:Y:S04]  /*772a0*/  LDL.LU R168, [R1+0x63c8] ;  /* 0x0063c80001a87983 */ /* 0x000ee80000300800 */
        /* <DEDUP_REMOVED lines=16> */
[----:B-1----:R-:W3:Y:S01]  /*773b0*/  LDL.LU R240, [R1+0x1bb0] ;  /* 0x001bb00001f07983 */ /* 0x002ee20000300800 */
[----:B------:R-:W-:-:S02]  /*773c0*/  IMAD.MOV.U32 R241, RZ, RZ, R153 ;  /* 0x000000fffff17224 */ /* 0x000fc400078e0099 */
[----:B------:R-:W-:Y:S02]  /*773d0*/  IMAD.MOV.U32 R242, RZ, RZ, R152 ;  /* 0x000000fffff27224 */ /* 0x000fe400078e0098 */
[----:B------:R-:W-:Y:S02]  /*773e0*/  IMAD.MOV.U32 R243, RZ, RZ, R3 ;  /* 0x000000fffff37224 */ /* 0x000fe400078e0003 */
[----:B------:R-:W-:Y:S02]  /*773f0*/  IMAD.MOV.U32 R223, RZ, RZ, R136 ;  /* 0x000000ffffdf7224 */ /* 0x000fe400078e0088 */
[----:B------:R-:W-:Y:S01]  /*77400*/  IMAD.MOV.U32 R222, RZ, RZ, R137 ;  /* 0x000000ffffde7224 */ /* 0x000fe200078e0089 */
[C---:B--2---:R-:W-:Y:S08]  /*77410*/  HMMA.1688.F32.TF32 R148, R4.reuse, R154, R148 ;  /* 0x0000009a0494723c */ /* 0x044ff00000081094 */
[C---:B----4-:R-:W-:Y:S08]  /*77420*/  HMMA.1688.F32.TF32 R156, R4.reuse, R10, R156 ;  /* 0x0000000a049c723c */ /* 0x050ff0000008109c */
[C---:B---3--:R-:W-:Y:S03]  /*77430*/  HMMA.1688.F32.TF32 R152, R4.reuse, R14, R160 ;  /* 0x0000000e0498723c */ /* 0x048fe600000810a0 */
[----:B------:R-:W-:Y:S04]  /*77440*/  STL.64 [R1+0x6b0], R148 ;  /* 0x0006b09401007387 */ /* 0x000fe80000100a00 */
[----:B------:R1:W-:Y:S02]  /*77450*/  STL.64 [R1+0x6b8], R150 ;  /* 0x0006b89601007387 */ /* 0x0003e40000100a00 */
[----:B-1----:R-:W-:Y:S02]  /*77460*/  HMMA.1688.F32.TF32 R148, R4, R18, R164 ;  /* 0x000000120494723c */ /* 0x002fe400000810a4 */
[----:B------:R-:W-:Y:S04]  /*77470*/  STL.64 [R1+0x6a0], R156 ;  /* 0x0006a09c01007387 */ /* 0x000fe80000100a00 */
[----:B------:R-:W-:-:S13]  /*77480*/  STL.64 [R1+0x6a8], R158 ;  /* 0x0006a89e01007387 */ /* 0x000fda0000100a00 */
[----:B------:R-:W-:Y:S04]  /*77490*/  STL.64 [R1+0x4a0], R148 ;  /* 0x0004a09401007387 */ /* 0x000fe80000100a00 */
[----:B------:R-:W-:Y:S04]  /*774a0*/  STL.64 [R1+0x690], R152 ;  /* 0x0006909801007387 */ /* 0x000fe80000100a00 */
[----:B------:R-:W-:Y:S04]  /*774b0*/  STL.64 [R1+0x698], R154 ;  /* 0x0006989a01007387 */ /* 0x000fe80000100a00 */
[----:B------:R1:W-:Y:S04]  /*774c0*/  STL [R1+0x4a8], R150 ;  /* 0x0004a89601007387 */ /* 0x0003e80000100800 */
[----:B------:R-:W2:Y:S01]  /*774d0*/  LDL R7, [R1+0x4684] ;  /* 0x0046840001077983 */ /* 0x000ea20000100800 */
[----:B------:R-:W-:-:S02]  /*774e0*/  IMAD.MOV.U32 R3, RZ, RZ, R151 ;  /* 0x000000ffff037224 */ /* 0x000fc400078e0097 */
[C---:B-1----:R-:W-:Y:S08]  /*774f0*/  HMMA.1688.F32.TF32 R148, R236.reuse, R140, R168 ;  /* 0x0000008cec94723c */ /* 0x042ff000000810a8 */
[----:B------:R-:W-:Y:S01]  /*77500*/  HMMA.1688.F32.TF32 R140, R236, R144, R172 ;  /* 0x00000090ec8c723c */ /* 0x000fe200000810ac */
[----:B------:R1:W-:Y:S10]  /*77510*/  STL [R1+0x5b80], R3 ;  /* 0x005b800301007387 */ /* 0x0003f40000100800 */
[----:B------:R-:W-:Y:S04]  /*77520*/  STL.64 [R1+0x490], R148 ;  /* 0x0004909401007387 */ /* 0x000fe80000100a00 */
[----:B------:R-:W-:Y:S04]  /*77530*/  STL.64 [R1+0x498], R150 ;  /* 0x0004989601007387 */ /* 0x000fe80000100a00 */
[----:B------:R-:W-:Y:S04]  /*77540*/  STL.64 [R1+0x480], R140 ;  /* 0x0004808c01007387 */ /* 0x000fe80000100a00 */
[----:B------:R3:W-:Y:S01]  /*77550*/  STL [R1+0x488], R142 ;  /* 0x0004888e01007387 */ /* 0x0007e20000100800 */
[----:B-1----:R-:W-:-:S02]  /*77560*/  IMAD.MOV.U32 R3, RZ, RZ, R143 ;  /* 0x000000ffff037224 */ /* 0x002fc400078e008f */
[C---:B---3--:R-:W-:Y:S08]  /*77570*/  HMMA.1688.F32.TF32 R140, R236.reuse, R136, R176 ;  /* 0x00000088ec8c723c */ /* 0x048ff000000810b0 */
[----:B------:R-:W-:Y:S01]  /*77580*/  HMMA.1688.F32.TF32 R136, R236, R132, R180 ;  /* 0x00000084ec88723c */ /* 0x000fe200000810b4 */
[----:B------:R1:W-:Y:S01]  /*77590*/  STL [R1+0x6198], R3 ;  /* 0x0061980301007387 */ /* 0x0003e20000100800 */
[----:B------:R-:W-:-:S02]  /*775a0*/  IMAD.MOV.U32 R0, RZ, RZ, R133 ;  /* 0x000000ffff007224 */ /* 0x000fc400078e0085 */
[----:B-1----:R-:W-:-:S07]  /*775b0*/  IMAD.MOV.U32 R3, RZ, RZ, R132 ;  /* 0x000000ffff037224 */ /* 0x002fce00078e0084 */
[----:B------:R-:W-:Y:S04]  /*775c0*/  STL.64 [R1+0x470], R140 ;  /* 0x0004708c01007387 */ /* 0x000fe80000100a00 */
[----:B------:R1:W-:Y:S04]  /*775d0*/  STL.64 [R1+0x478], R142 ;  /* 0x0004788e01007387 */ /* 0x0003e80000100a00 */
[----:B------:R-:W-:Y:S04]  /*775e0*/  STL.64 [R1+0x460], R136 ;  /* 0x0004608801007387 */ /* 0x000fe80000100a00 */
[----:B------:R3:W-:Y:S01]  /*775f0*/  STL.64 [R1+0x468], R138 ;  /* 0x0004688a01007387 */ /* 0x0007e20000100a00 */
[C---:B------:R-:W-:Y:S08]  /*77600*/  HMMA.1688.F32.TF32 R132, R236.reuse, R232, R192 ;  /* 0x000000e8ec84723c */ /* 0x040ff000000810c0 */
[C---:B-1----:R-:W-:Y:S08]  /*77610*/  HMMA.1688.F32.TF32 R140, R236.reuse, R248, R184 ;  /* 0x000000f8ec8c723c */ /* 0x042ff000000810b8 */
[C---:B---3--:R-:W-:Y:S11]  /*77620*/  HMMA.1688.F32.TF32 R136, R236.reuse, R244, R188 ;  /* 0x000000f4ec88723c */ /* 0x048ff600000810bc */
[----:B------:R-:W-:Y:S04]  /*77630*/  STL.64 [R1+0x450], R140 ;  /* 0x0004508c01007387 */ /* 0x000fe80000100a00 */
[----:B------:R1:W-:Y:S04]  /*77640*/  STL.64 [R1+0x458], R142 ;  /* 0x0004588e01007387 */ /* 0x0003e80000100a00 */
[----:B------:R-:W-:Y:S04]  /*77650*/  STL.64 [R1+0x6350], R234 ;  /* 0x006350ea01007387 */ /* 0x000fe80000100a00 */
[----:B------:R-:W-:Y:S04]  /*77660*/  STL.64 [R1+0x440], R136 ;  /* 0x0004408801007387 */ /* 0x000fe80000100a00 */
[----:B------:R3:W-:Y:S04]  /*77670*/  STL.64 [R1+0x448], R138 ;  /* 0x0004488a01007387 */ /* 0x0007e80000100a00 */
[----:B------:R-:W-:Y:S04]  /*77680*/  STL.64 [R1+0x6348], R232 ;  /* 0x006348e801007387 */ /* 0x000fe80000100a00 */
[----:B------:R-:W-:Y:S04]  /*77690*/  STL.64 [R1+0x430], R132 ;  /* 0x0004308401007387 */ /* 0x000fe80000100a00 */
[----:B------:R4:W-:Y:S01]  /*776a0*/  STL.64 [R1+0x438], R134 ;  /* 0x0004388601007387 */ /* 0x0009e20000100a00 */
[C---:B-1----:R-:W-:Y:S08]  /*776b0*/  HMMA.1688.F32.TF32 R140, R236.reuse, R228, R196 ;  /* 0x000000e4ec8c723c */ /* 0x042ff000000810c4 */
[C---:B---3--:R-:W-:Y:S08]  /*776c0*/  HMMA.1688.F32.TF32 R136, R236.reuse, R224, R200 ;  /* 0x000000e0ec88723c */ /* 0x048ff000000810c8 */
[C---:B----4-:R-:W-:Y:S03]  /*776d0*/  HMMA.1688.F32.TF32 R132, R236.reuse, R220, R204 ;  /* 0x000000dcec84723c */ /* 0x050fe600000810cc */
[----:B------:R-:W-:Y:S04]  /*776e0*/  STL.64 [R1+0x420], R140 ;  /* 0x0004208c01007387 */ /* 0x000fe80000100a00 */
[----:B------:R-:W-:Y:S04]  /*776f0*/  STL.64 [R1+0x428], R142 ;  /* 0x0004288e01007387 */ /* 0x000fe80000100a00 */
[----:B------:R-:W-:Y:S04]  /*77700*/  STL.64 [R1+0x6358], R220 ;  /* 0x006358dc01007387 */ /* 0x000fe80000100a00 */
[----:B------:R-:W-:Y:S04]  /*77710*/  STL.64 [R1+0x410], R136 ;  /* 0x0004108801007387 */ /* 0x000fe80000100a00 */
[----:B------:R1:W-:Y:S04]  /*77720*/  STL.64 [R1+0x418], R138 ;  /* 0x0004188a01007387 */ /* 0x0003e80000100a00 */
[----:B------:R-:W-:Y:S04]  /*77730*/  STL.64 [R1+0x6390], R222 ;  /* 0x006390de01007387 */ /* 0x000fe80000100a00 */
[----:B------:R-:W-:Y:S04]  /*77740*/  STL.64 [R1+0x400], R132 ;  /* 0x0004008401007387 */ /* 0x000fe80000100a00 */
[----:B------:R3:W-:Y:S01]  /*77750*/  STL.64 [R1+0x408], R134 ;  /* 0x0004088601007387 */ /* 0x0007e20000100a00 */
[C---:B-1----:R-:W-:Y:S08]  /*77760*/  HMMA.1688.F32.TF32 R136, R236.reuse, R216, R208 ;  /* 0x000000d8ec88723c */ /* 0x042ff000000810d0 */
[----:B---3--:R-:W-:Y:S01]  /*77770*/  HMMA.1688.F32.TF32 R132, R236, R212, R240 ;  /* 0x000000d4ec84723c */ /* 0x008fe200000810f0 */
[----:B------:R-:W-:-:S02]  /*77780*/  IMAD.MOV.U32 R2, RZ, RZ, R144 ;  /* 0x000000ffff027224 */ /* 0x000fc400078e0090 */
[----:B------:R-:W-:Y:S02]  /*77790*/  IMAD.MOV.U32 R252, RZ, RZ, R145 ;  /* 0x000000fffffc7224 */ /* 0x000fe400078e0091 */
[----:B------:R-:W-:Y:S02]  /*777a0*/  IMAD.MOV.U32 R240, RZ, RZ, R129 ;  /* 0x000000fffff07224 */ /* 0x000fe400078e0081 */
[----:B------:R-:W-:Y:S02]  /*777b0*/  IMAD.MOV.U32 R241, RZ, RZ, R128 ;  /* 0x000000fffff17224 */ /* 0x000fe400078e0080 */
[----:B------:R-:W-:Y:S02]  /*777c0*/  IMAD.MOV.U32 R242, RZ, RZ, R125 ;  /* 0x000000fffff27224 */ /* 0x000fe400078e007d */
[----:B------:R-:W-:Y:S01]  /*777d0*/  IMAD.MOV.U32 R243, RZ, RZ, R124 ;  /* 0x000000fffff37224 */ /* 0x000fe200078e007c */
[----:B------:R-:W-:Y:S04]  /*777e0*/  STL.64 [R1+0x3f0], R136 ;  /* 0x0003f08801007387 */ /* 0x000fe80000100a00 */
[----:B------:R-:W-:Y:S04]  /*777f0*/  STL.64 [R1+0x3f8], R138 ;  /* 0x0003f88a01007387 */ /* 0x000fe80000100a00 */
[----:B------:R-:W-:Y:S04]  /*77800*/  STL.64 [R1+0x3e0], R132 ;  /* 0x0003e08401007387 */ /* 0x000fe80000100a00 */
[----:B------:R-:W-:Y:S01]  /*77810*/  STL.64 [R1+0x3e8], R134 ;  /* 0x0003e88601007387 */ /* 0x000fe20000100a00 */
[----:B------:R-:W-:-:S02]  /*77820*/  IMAD.MOV.U32 R220, RZ, RZ, R113 ;  /* 0x000000ffffdc7224 */ /* 0x000fc400078e0071 */
[----:B------:R-:W-:Y:S02]  /*77830*/  IMAD.MOV.U32 R221, RZ, RZ, R112 ;  /* 0x000000ffffdd7224 */ /* 0x000fe400078e0070 */
[----:B------:R-:W-:Y:S02]  /*77840*/  IMAD.MOV.U32 R222, RZ, RZ, R109 ;  /* 0x000000ffffde7224 */ /* 0x000fe400078e006d */
[----:B------:R-:W-:Y:S01]  /*77850*/  IMAD.MOV.U32 R223, RZ, RZ, R108 ;  /* 0x000000ffffdf7224 */ /* 0x000fe200078e006c */
[----:B--2---:R-:W1:Y:S04]  /*77860*/  LDSM.16.M88.4 R208, [R7+UR8+0x3000] ;  /* 0x0030000807d0783b */ /* 0x004e680008000200 */
[----:B------:R-:W2:Y:S04]  /*77870*/  LDSM.16.M88.4 R204, [R7+UR8+0x3400] ;  /* 0x0034000807cc783b */ /* 0x000ea80008000200 */
[----:B------:R-:W3:Y:S04]  /*77880*/  LDSM.16.M88.4 R180, [R7+UR8+0x4c00] ;  /* 0x004c000807b4783b */ /* 0x000ee80008000200 */
[----:B------:R-:W4:Y:S04]  /*77890*/  LDSM.16.M88.4 R164, [R7+UR8+0x5c00] ;  /* 0x005c000807a4783b */ /* 0x000f280008000200 */
[----:B------:R-:W1:Y:S04]  /*778a0*/  LDSM.16.M88.4 R156, [R7+UR8+0x6400] ;  /* 0x00640008079c783b */ /* 0x000e680008000200 */
[----:B------:R-:W1:Y:S04]  /*778b0*/  LDSM.16.M88.4 R152, [R7+UR8+0x6800] ;  /* 0x006800080798783b */ /* 0x000e680008000200 */
[----:B------:R-:W1:Y:S04]  /*778c0*/  LDSM.16.M88.4 R148, [R7+UR8+0x6c00] ;  /* 0x006c00080794783b */ /* 0x000e680008000200 */
[----:B------:R-:W1:Y:S04]  /*778d0*/  LDSM.16.M88.4 R144, [R7+UR8+0x7000] ;  /* 0x007000080790783b */ /* 0x000e680008000200 */
[----:B------:R-:W1:Y:S04]  /*778e0*/  LDSM.16.M88.4 R132, [R7+UR8+0x7c00] ;  /* 0x007c00080784783b */ /* 0x000e680008000200 */
[----:B------:R-:W1:Y:S04]  /*778f0*/  LDSM.16.M88.4 R128, [R7+UR8+0x8000] ;  /* 0x008000080780783b */ /* 0x000e680008000200 */
[----:B------:R-:W1:Y:S01]  /*77900*/  LDSM.16.M88.4 R124, [R7+UR8+0x8400] ;  /* 0x00840008077c783b */ /* 0x000e620008000200 */
[----:B------:R-:W-:-:S02]  /*77910*/  IMAD.MOV.U32 R232, RZ, RZ, R121 ;  /* 0x000000ffffe87224 */ /* 0x000fc400078e0079 */
[----:B------:R-:W-:Y:S02]  /*77920*/  IMAD.MOV.U32 R233, RZ, RZ, R120 ;  /* 0x000000ffffe97224 */ /* 0x000fe400078e0078 */
[----:B------:R-:W-:Y:S02]  /*77930*/  IMAD.MOV.U32 R234, RZ, RZ, R117 ;  /* 0x000000ffffea7224 */ /* 0x000fe400078e0075 */
[----:B------:R-:W-:Y:S01]  /*77940*/  IMAD.MOV.U32 R235, RZ, RZ, R116 ;  /* 0x000000ffffeb7224 */ /* 0x000fe200078e0074 */
[----:B------:R-:W1:Y:S04]  /*77950*/  LDSM.16.M88.4 R200, [R7+UR8+0x3800] ;  /* 0x0038000807c8783b */ /* 0x000e680008000200 */
[----:B------:R-:W1:Y:S04]  /*77960*/  LDSM.16.M88.4 R196, [R7+UR8+0x3c00] ;  /* 0x003c000807c4783b */ /* 0x000e680008000200 */
[----:B------:R-:W1:Y:S04]  /*77970*/  LDSM.16.M88.4 R192, [R7+UR8+0x4000] ;  /* 0x0040000807c0783b */ /* 0x000e680008000200 */
[----:B------:R-:W1:Y:S04]  /*77980*/  LDSM.16.M88.4 R188, [R7+UR8+0x4400] ;  /* 0x0044000807bc783b */ /* 0x000e680008000200 */
[----:B------:R-:W1:Y:S04]  /*77990*/  LDSM.16.M88.4 R184, [R7+UR8+0x4800] ;  /* 0x0048000807b8783b */ /* 0x000e680008000200 */
[----:B------:R-:W1:Y:S04]  /*779a0*/  LDSM.16.M88.4 R176, [R7+UR8+0x5000] ;  /* 0x0050000807b0783b */ /* 0x000e680008000200 */
[----:B------:R-:W2:Y:S04]  /*779b0*/  LDSM.16.M88.4 R172, [R7+UR8+0x5400] ;  /* 0x0054000807ac783b */ /* 0x000ea80008000200 */
[----:B------:R-:W2:Y:S04]  /*779c0*/  LDSM.16.M88.4 R168, [R7+UR8+0x5800] ;  /* 0x0058000807a8783b */ /* 0x000ea80008000200 */
[----:B------:R-:W3:Y:S04]  /*779d0*/  LDSM.16.M88.4 R160, [R7+UR8+0x6000] ;  /* 0x0060000807a0783b */ /* 0x000ee80008000200 */
[----:B------:R-:W-:Y:S04]  /*779e0*/  LDSM.16.M88.4 R140, [R7+UR8+0x7400] ;  /* 0x00740008078c783b */ /* 0x000fe80008000200 */
[----:B------:R-:W-:Y:S04]  /*779f0*/  LDSM.16.M88.4 R136, [R7+UR8+0x7800] ;  /* 0x007800080788783b */ /* 0x000fe80008000200 */
[----:B------:R-:W4:Y:S04]  /*77a00*/  LDSM.16.M88.4 R120, [R7+UR8+0x8800] ;  /* 0x008800080778783b */ /* 0x000f280008000200 */
[----:B------:R-:W4:Y:S04]  /*77a10*/  LDSM.16.M88.4 R116, [R7+UR8+0x8c00] ;  /* 0x008c00080774783b */ /* 0x000f280008000200 */
[----:B------:R-:W4:Y:S04]  /*77a20*/  LDSM.16.M88.4 R112, [R7+UR8+0x9000] ;  /* 0x009000080770783b */ /* 0x000f280008000200 */
[----:B------:R-:W4:Y:S04]  /*77a30*/  LDSM.16.M88.4 R108, [R7+UR8+0x9400] ;  /* 0x00940008076c783b */ /* 0x000f280008000200 */
[----:B-1----:R-:W-:Y:S04]  /*77a40*/  STL [R1+0x61a0], R210 ;  /* 0x0061a0d201007387 */ /* 0x002fe80000100800 */
[----:B------:R-:W-:Y:S04]  /*77a50*/  STL [R1+0x619c], R211 ;  /* 0x00619cd301007387 */ /* 0x000fe80000100800 */
[----:B--2---:R-:W-:Y:S01]  /*77a60*/  STL [R1+0x61a4], R207 ;  /* 0x0061a4cf01007387 */ /* 0x004fe20000100800 */
[C---:B------:R-:W-:Y:S03]  /*77a70*/  HMMA.1688.F32.TF32 R220, R236.reuse, R208, R220 ;  /* 0x000000d0ecdc723c */ /* 0x040fe600000810dc */
[----:B---3--:R-:W-:Y:S04]  /*77a80*/  STL [R1+0x5a74], R182 ;  /* 0x005a74b601007387 */ /* 0x008fe80000100800 */
[----:B------:R-:W-:Y:S04]  /*77a90*/  STL [R1+0x5a70], R183 ;  /* 0x005a70b701007387 */ /* 0x000fe80000100800 */
[----:B----4-:R-:W-:Y:S04]  /*77aa0*/  STL [R1+0x5a7c], R166 ;  /* 0x005a7ca601007387 */ /* 0x010fe80000100800 */
        /* <DEDUP_REMOVED lines=15> */
[----:B------:R1:W-:Y:S04]  /*77ba0*/  STL.64 [R1+0x3d0], R220 ;  /* 0x0003d0dc01007387 */ /* 0x0003e80000100a00 */
[----:B------:R2:W-:Y:S04]  /*77bb0*/  STL.64 [R1+0x3d8], R222 ;  /* 0x0003d8de01007387 */ /* 0x0005e80000100a00 */
[----:B-1----:R-:W3:Y:S04]  /*77bc0*/  LDL.LU R220, [R1+0x1bc0] ;  /* 0x001bc00001dc7983 */ /* 0x002ee80000300800 */
[----:B------:R-:W3:Y:S04]  /*77bd0*/  LDL.LU R221, [R1+0x1bc4] ;  /* 0x001bc40001dd7983 */ /* 0x000ee80000300800 */
[----:B--2---:R-:W3:Y:S04]  /*77be0*/  LDL.LU R222, [R1+0x1bc8] ;  /* 0x001bc80001de7983 */ /* 0x004ee80000300800 */
[----:B------:R-:W3:Y:S01]  /*77bf0*/  LDL.LU R223, [R1+0x1bcc] ;  /* 0x001bcc0001df7983 */ /* 0x000ee20000300800 */
[----:B------:R-:W-:Y:S03]  /*77c00*/  HMMA.1688.F32.TF32 R232, R236, R204, R232 ;  /* 0x000000ccece8723c */ /* 0x000fe600000810e8 */
[----:B------:R1:W-:-:S15]  /*77c10*/  STL.64 [R1+0x6360], R208 ;  /* 0x006360d001007387 */ /* 0x0003de0000100a00 */
[----:B------:R-:W-:Y:S01]  /*77c20*/  NOP ;  /* 0x0000000000007918 */ /* 0x000fe20000000000 */
[----:B------:R-:W-:Y:S02]  /*77c30*/  IMAD.MOV.U32 R146, RZ, RZ, R232 ;  /* 0x000000ffff927224 */ /* 0x000fe400078e00e8 */
[----:B------:R-:W-:Y:S01]  /*77c40*/  IMAD.MOV.U32 R147, RZ, RZ, R233 ;  /* 0x000000ffff937224 */ /* 0x000fe200078e00e9 */
[----:B------:R-:W2:Y:S01]  /*77c50*/  LDL.LU R232, [R1+0x1ba0] ;  /* 0x001ba00001e87983 */ /* 0x000ea20000300800 */
[----:B------:R-:W-:-:S03]  /*77c60*/  IMAD.MOV.U32 R150, RZ, RZ, R234 ;  /* 0x000000ffff967224 */ /* 0x000fc600078e00ea */
[----:B------:R-:W2:Y:S01]  /*77c70*/  LDL.LU R233, [R1+0x1ba4] ;  /* 0x001ba40001e97983 */ /* 0x000ea20000300800 */
[----:B------:R-:W-:-:S03]  /*77c80*/  IMAD.MOV.U32 R151, RZ, RZ, R235 ;  /* 0x000000ffff977224 */ /* 0x000fc600078e00eb */
[----:B------:R-:W2:Y:S04]  /*77c90*/  LDL.LU R234, [R1+0x1ba8] ;  /* 0x001ba80001ea7983 */ /* 0x000ea80000300800 */
[----:B------:R-:W2:Y:S04]  /*77ca0*/  LDL.LU R235, [R1+0x1bac] ;  /* 0x001bac0001eb7983 */ /* 0x000ea80000300800 */
[----:B------:R-:W-:Y:S04]  /*77cb0*/  STL [R1+0x6370], R206 ;  /* 0x006370ce01007387 */ /* 0x000fe80000100800 */
[----:B------:R3:W-:Y:S04]  /*77cc0*/  STL.64 [R1+0x6368], R204 ;  /* 0x006368cc01007387 */ /* 0x0007e80000100a00 */
[----:B------:R-:W-:Y:S04]  /*77cd0*/  STL [R1+0x5abc], R151 ;  /* 0x005abc9701007387 */ /* 0x000fe80000100800 */
[----:B------:R-:W-:Y:S04]  /*77ce0*/  STL [R1+0x5ab8], R150 ;  /* 0x005ab89601007387 */ /* 0x000fe80000100800 */
[----:B------:R-:W-:Y:S04]  /*77cf0*/  STL [R1+0x5ab4], R146 ;  /* 0x005ab49201007387 */ /* 0x000fe80000100800 */
[----:B------:R-:W-:Y:S01]  /*77d00*/  STL [R1+0x5ab0], R147 ;  /* 0x005ab09301007387 */ /* 0x000fe20000100800 */
[----:B-1----:R-:W-:Y:S03]  /*77d10*/  HMMA.1688.F32.TF32 R208, R236, R200, R240 ;  /* 0x000000c8ecd0723c */ /* 0x002fe600000810f0 */
[----:B------:R-:W4:Y:S04]  /*77d20*/  LDL.LU R240, [R1+0x1b90] ;  /* 0x001b900001f07983 */ /* 0x000f280000300800 */
[----:B------:R-:W4:Y:S04]  /*77d30*/  LDL.LU R241, [R1+0x1b94] ;  /* 0x001b940001f17983 */ /* 0x000f280000300800 */
[----:B------:R-:W4:Y:S04]  /*77d40*/  LDL.LU R242, [R1+0x1b98] ;  /* 0x001b980001f27983 */ /* 0x000f280000300800 */
[----:B------:R-:W4:Y:S04]  /*77d50*/  LDL.LU R243, [R1+0x1b9c] ;  /* 0x001b9c0001f37983 */ /* 0x000f280000300800 */
[----:B------:R-:W-:Y:S04]  /*77d60*/  STL.64 [R1+0x6380], R202 ;  /* 0x006380ca01007387 */ /* 0x000fe80000100a00 */
[----:B------:R2:W-:Y:S01]  /*77d70*/  STL.64 [R1+0x6378], R200 ;  /* 0x006378c801007387 */ /* 0x0005e20000100a00 */
[----:B------:R-:W-:-:S02]  /*77d80*/  IMAD.MOV.U32 R135, RZ, RZ, R211 ;  /* 0x000000ffff877224 */ /* 0x000fc400078e00d3 */
[----:B------:R-:W-:Y:S02]  /*77d90*/  IMAD.MOV.U32 R134, RZ, RZ, R210 ;  /* 0x000000ffff867224 */ /* 0x000fe400078e00d2 */
[----:B------:R-:W-:Y:S02]  /*77da0*/  IMAD.MOV.U32 R130, RZ, RZ, R208 ;  /* 0x000000ffff827224 */ /* 0x000fe400078e00d0 */
[----:B------:R-:W-:Y:S01]  /*77db0*/  IMAD.MOV.U32 R131, RZ, RZ, R209 ;  /* 0x000000ffff837224 */ /* 0x000fe200078e00d1 */
[----:B------:R-:W-:Y:S04]  /*77dc0*/  STL [R1+0x5acc], R135 ;  /* 0x005acc8701007387 */ /* 0x000fe80000100800 */
[----:B------:R-:W-:Y:S04]  /*77dd0*/  STL [R1+0x5ac8], R134 ;  /* 0x005ac88601007387 */ /* 0x000fe80000100800 */
[----:B------:R-:W-:Y:S04]  /*77de0*/  STL [R1+0x5ac4], R130 ;  /* 0x005ac48201007387 */ /* 0x000fe80000100800 */
[----:B------:R-:W-:Y:S01]  /*77df0*/  STL [R1+0x5ac0], R131 ;  /* 0x005ac08301007387 */ /* 0x000fe20000100800 */
[----:B---3--:R-:W-:Y:S03]  /*77e00*/  HMMA.1688.F32.TF32 R204, R236, R196, R220 ;  /* 0x000000c4eccc723c */ /* 0x008fe600000810dc */
[----:B------:R-:W3:Y:S04]  /*77e10*/  LDL.LU R220, [R1+0x1b80] ;  /* 0x001b800001dc7983 */ /* 0x000ee80000300800 */
[----:B------:R-:W3:Y:S04]  /*77e20*/  LDL.LU R221, [R1+0x1b84] ;  /* 0x001b840001dd7983 */ /* 0x000ee80000300800 */
[----:B------:R-:W3:Y:S04]  /*77e30*/  LDL.LU R222, [R1+0x1b88] ;  /* 0x001b880001de7983 */ /* 0x000ee80000300800 */
[----:B------:R-:W3:Y:S04]  /*77e40*/  LDL.LU R223, [R1+0x1b8c] ;  /* 0x001b8c0001df7983 */ /* 0x000ee80000300800 */
[----:B------:R-:W-:Y:S04]  /*77e50*/  STL.64 [R1+0x63a0], R198 ;  /* 0x0063a0c601007387 */ /* 0x000fe80000100a00 */
[----:B------:R4:W-:Y:S01]  /*77e60*/  STL.64 [R1+0x6398], R196 ;  /* 0x006398c401007387 */ /* 0x0009e20000100a00 */
[----:B------:R-:W-:-:S02]  /*77e70*/  IMAD.MOV.U32 R159, RZ, RZ, R207 ;  /* 0x000000ffff9f7224 */ /* 0x000fc400078e00cf */
[----:B------:R-:W-:Y:S02]  /*77e80*/  IMAD.MOV.U32 R158, RZ, RZ, R206 ;  /* 0x000000ffff9e7224 */ /* 0x000fe400078e00ce */
[----:B------:R-:W-:Y:S02]  /*77e90*/  IMAD.MOV.U32 R155, RZ, RZ, R205 ;  /* 0x000000ffff9b7224 */ /* 0x000fe400078e00cd */
[----:B------:R-:W-:Y:S01]  /*77ea0*/  IMAD.MOV.U32 R154, RZ, RZ, R204 ;  /* 0x000000ffff9a7224 */ /* 0x000fe200078e00cc */
[C---:B--2---:R-:W-:Y:S01]  /*77eb0*/  HMMA.1688.F32.TF32 R200, R236.reuse, R192, R232 ;  /* 0x000000c0ecc8723c */ /* 0x044fe200000810e8 */
[----:B------:R-:W-:Y:S04]  /*77ec0*/  STL [R1+0x5adc], R159 ;  /* 0x005adc9f01007387 */ /* 0x000fe80000100800 */
[----:B------:R-:W-:Y:S04]  /*77ed0*/  STL [R1+0x5ad8], R158 ;  /* 0x005ad89e01007387 */ /* 0x000fe80000100800 */
[----:B------:R-:W-:Y:S04]  /*77ee0*/  STL [R1+0x5ad4], R155 ;  /* 0x005ad49b01007387 */ /* 0x000fe80000100800 */
[----:B------:R-:W-:Y:S04]  /*77ef0*/  STL [R1+0x5ad0], R154 ;  /* 0x005ad09a01007387 */ /* 0x000fe80000100800 */
[----:B------:R-:W2:Y:S04]  /*77f00*/  LDL.LU R232, [R1+0x1b70] ;  /* 0x001b700001e87983 */ /* 0x000ea80000300800 */
[----:B------:R-:W2:Y:S04]  /*77f10*/  LDL.LU R233, [R1+0x1b74] ;  /* 0x001b740001e97983 */ /* 0x000ea80000300800 */
[----:B------:R-:W2:Y:S04]  /*77f20*/  LDL.LU R234, [R1+0x1b78] ;  /* 0x001b780001ea7983 */ /* 0x000ea80000300800 */
[----:B------:R-:W2:Y:S04]  /*77f30*/  LDL.LU R235, [R1+0x1b7c] ;  /* 0x001b7c0001eb7983 */ /* 0x000ea80000300800 */
[----:B------:R-:W-:Y:S01]  /*77f40*/  STL.64 [R1+0x63b0], R194 ;  /* 0x0063b0c201007387 */ /* 0x000fe20000100a00 */
[----:B----4-:R-:W-:Y:S03]  /*77f50*/  HMMA.1688.F32.TF32 R196, R236, R188, R240 ;  /* 0x000000bcecc4723c */ /* 0x010fe600000810f0 */
        /* <DEDUP_REMOVED lines=8> */
[----:B------:R-:W-:Y:S04]  /*77fe0*/  STL [R1+0x5ae0], R151 ;  /* 0x005ae09701007387 */ /* 0x000fe80000100800 */
[----:B------:R-:W4:Y:S04]  /*77ff0*/  LDL.LU R240, [R1+0x1b60] ;  /* 0x001b600001f07983 */ /* 0x000f280000300800 */
[----:B------:R-:W4:Y:S04]  /*78000*/  LDL.LU R241, [R1+0x1b64] ;  /* 0x001b640001f17983 */ /* 0x000f280000300800 */
[----:B------:R-:W4:Y:S04]  /*78010*/  LDL.LU R242, [R1+0x1b68] ;  /* 0x001b680001f27983 */ /* 0x000f280000300800 */
[----:B------:R-:W4:Y:S01]  /*78020*/  LDL.LU R243, [R1+0x1b6c] ;  /* 0x001b6c0001f37983 */ /* 0x000f220000300800 */
[----:B------:R-:W-:-:S02]  /*78030*/  IMAD.MOV.U32 R131, RZ, RZ, R199 ;  /* 0x000000ffff837224 */ /* 0x000fc400078e00c7 */
[----:B------:R-:W-:Y:S02]  /*78040*/  IMAD.MOV.U32 R130, RZ, RZ, R198 ;  /* 0x000000ffff827224 */ /* 0x000fe400078e00c6 */
[----:B------:R-:W-:Y:S02]  /*78050*/  IMAD.MOV.U32 R134, RZ, RZ, R197 ;  /* 0x000000ffff867224 */ /* 0x000fe400078e00c5 */
[----:B------:R-:W-:Y:S01]  /*78060*/  IMAD.MOV.U32 R135, RZ, RZ, R196 ;  /* 0x000000ffff877224 */ /* 0x000fe200078e00c4 */
[----:B------:R-:W-:Y:S04]  /*78070*/  STL.64 [R1+0x63c0], R190 ;  /* 0x0063c0be01007387 */ /* 0x000fe80000100a00 */
[----:B------:R2:W-:Y:S04]  /*78080*/  STL.64 [R1+0x63b8], R188 ;  /* 0x0063b8bc01007387 */ /* 0x0005e80000100a00 */
[----:B------:R-:W-:Y:S04]  /*78090*/  STL [R1+0x5afc], R131 ;  /* 0x005afc8301007387 */ /* 0x000fe80000100800 */
[----:B------:R-:W-:Y:S04]  /*780a0*/  STL [R1+0x5af8], R130 ;  /* 0x005af88201007387 */ /* 0x000fe80000100800 */
[----:B------:R-:W-:Y:S04]  /*780b0*/  STL [R1+0x5af4], R134 ;  /* 0x005af48601007387 */ /* 0x000fe80000100800 */
[----:B------:R1:W-:Y:S01]  /*780c0*/  STL [R1+0x5af0], R135 ;  /* 0x005af08701007387 */ /* 0x0003e20000100800 */
[----:B---3--:R-:W-:Y:S03]  /*780d0*/  HMMA.1688.F32.TF32 R192, R236, R184, R220 ;  /* 0x000000b8ecc0723c */ /* 0x008fe600000810dc */
[----:B------:R-:W3:Y:S04]  /*780e0*/  LDL.LU R220, [R1+0x1b50] ;  /* 0x001b500001dc7983 */ /* 0x000ee80000300800 */
[----:B------:R-:W3:Y:S04]  /*780f0*/  LDL.LU R221, [R1+0x1b54] ;  /* 0x001b540001dd7983 */ /* 0x000ee80000300800 */
[----:B------:R-:W3:Y:S04]  /*78100*/  LDL.LU R222, [R1+0x1b58] ;  /* 0x001b580001de7983 */ /* 0x000ee80000300800 */
[----:B------:R-:W3:Y:S04]  /*78110*/  LDL.LU R223, [R1+0x1b5c] ;  /* 0x001b5c0001df7983 */ /* 0x000ee80000300800 */
[----:B------:R-:W-:-:S02]  /*78120*/  IMAD.MOV.U32 R154, RZ, RZ, R195 ;  /* 0x000000ffff9a7224 */ /* 0x000fc400078e00c3 */
[----:B------:R-:W-:Y:S02]  /*78130*/  IMAD.MOV.U32 R155, RZ, RZ, R194 ;  /* 0x000000ffff9b7224 */ /* 0x000fe400078e00c2 */
[----:B------:R-:W-:Y:S02]  /*78140*/  IMAD.MOV.U32 R158, RZ, RZ, R193 ;  /* 0x000000ffff9e7224 */ /* 0x000fe400078e00c1 */
[----:B------:R-:W-:Y:S01]  /*78150*/  IMAD.MOV.U32 R159, RZ, RZ, R192 ;  /* 0x000000ffff9f7224 */ /* 0x000fe200078e00c0 */
[----:B------:R1:W-:Y:S04]  /*78160*/  STL [R1+0x5b0c], R154 ;  /* 0x005b0c9a01007387 */ /* 0x0003e80000100800 */
[----:B------:R1:W-:Y:S01]  /*78170*/  STL [R1+0x5b08], R155 ;  /* 0x005b089b01007387 */ /* 0x0003e20000100800 */
[----:B--2---:R-:W-:Y:S03]  /*78180*/  HMMA.1688.F32.TF32 R188, R236, R180, R232 ;  /* 0x000000b4ecbc723c */ /* 0x004fe600000810e8 */
[----:B------:R2:W-:Y:S04]  /*78190*/  STL [R1+0x5b04], R158 ;  /* 0x005b049e01007387 */ /* 0x0005e80000100800 */
[----:B------:R1:W-:Y:S04]  /*781a0*/  STL [R1+0x5b00], R159 ;  /* 0x005b009f01007387 */ /* 0x0003e80000100800 */
[----:B------:R-:W2:Y:S04]  /*781b0*/  LDL.LU R232, [R1+0x1b40] ;  /* 0x001b400001e87983 */ /* 0x000ea80000300800 */
[----:B------:R-:W2:Y:S04]  /*781c0*/  LDL.LU R233, [R1+0x1b44] ;  /* 0x001b440001e97983 */ /* 0x000ea80000300800 */
[----:B------:R-:W2:Y:S04]  /*781d0*/  LDL.LU R234, [R1+0x1b48] ;  /* 0x001b480001ea7983 */ /* 0x000ea80000300800 */
[----:B------:R-:W2:Y:S01]  /*781e0*/  LDL.LU R235, [R1+0x1b4c] ;  /* 0x001b4c0001eb7983 */ /* 0x000ea20000300800 */
[----:B------:R-:W-:-:S02]  /*781f0*/  IMAD.MOV.U32 R166, RZ, RZ, R188 ;  /* 0x000000ffffa67224 */ /* 0x000fc400078e00bc */
[----:B------:R-:W-:Y:S02]  /*78200*/  IMAD.MOV.U32 R167, RZ, RZ, R189 ;  /* 0x000000ffffa77224 */ /* 0x000fe400078e00bd */
[----:B------:R-:W-:Y:S02]  /*78210*/  IMAD.MOV.U32 R182, RZ, RZ, R190 ;  /* 0x000000ffffb67224 */ /* 0x000fe400078e00be */
[----:B------:R-:W-:Y:S02]  /*78220*/  IMAD.MOV.U32 R183, RZ, RZ, R191 ;  /* 0x000000ffffb77224 */ /* 0x000fe400078e00bf */
[----:B----4-:R-:W-:Y:S03]  /*78230*/  HMMA.1688.F32.TF32 R188, R236, R176, R240 ;  /* 0x000000b0ecbc723c */ /* 0x010fe600000810f0 */
[----:B------:R4:W-:Y:S04]  /*78240*/  STL [R1+0x5b1c], R183 ;  /* 0x005b1cb701007387 */ /* 0x0009e80000100800 */
[----:B------:R1:W-:Y:S04]  /*78250*/  STL [R1+0x5b18], R182 ;  /* 0x005b18b601007387 */ /* 0x0003e80000100800 */
[----:B------:R1:W-:Y:S04]  /*78260*/  STL [R1+0x5b14], R167 ;  /* 0x005b14a701007387 */ /* 0x0003e80000100800 */
[----:B------:R1:W-:Y:S04]  /*78270*/  STL [R1+0x5b10], R166 ;  /* 0x005b10a601007387 */ /* 0x0003e80000100800 */
[----:B------:R-:W4:Y:S04]  /*78280*/  LDL.LU R240, [R1+0x1b30] ;  /* 0x001b300001f07983 */ /* 0x000f280000300800 */
[----:B------:R-:W4:Y:S04]  /*78290*/  LDL.LU R241, [R1+0x1b34] ;  /* 0x001b340001f17983 */ /* 0x000f280000300800 */
[----:B------:R-:W4:Y:S04]  /*782a0*/  LDL.LU R242, [R1+0x1b38] ;  /* 0x001b380001f27983 */ /* 0x000f280000300800 */
[----:B------:R-:W4:Y:S01]  /*782b0*/  LDL.LU R243, [R1+0x1b3c] ;  /* 0x001b3c0001f37983 */ /* 0x000f220000300800 */
[----:B------:R-:W-:-:S02]  /*782c0*/  IMAD.MOV.U32 R147, RZ, RZ, R188 ;  /* 0x000000ffff937224 */ /* 0x000fc400078e00bc */
[----:B------:R-:W-:Y:S02]  /*782d0*/  IMAD.MOV.U32 R146, RZ, RZ, R189 ;  /* 0x000000ffff927224 */ /* 0x000fe400078e00bd */
[----:B------:R-:W-:Y:S02]  /*782e0*/  IMAD.MOV.U32 R150, RZ, RZ, R190 ;  /* 0x000000ffff967224 */ /* 0x000fe400078e00be */
[----:B------:R-:W-:-:S05]  /*782f0*/  IMAD.MOV.U32 R151, RZ, RZ, R191 ;  /* 0x000000ffff977224 */ /* 0x000fca00078e00bf */
[----:B------:R-:W-:Y:S04]  /*78300*/  STL [R1+0x5b2c], R151 ;  /* 0x005b2c9701007387 */ /* 0x000fe80000100800 */
[----:B------:R-:W-:Y:S04]  /*78310*/  STL [R1+0x5b28], R150 ;  /* 0x005b289601007387 */ /* 0x000fe80000100800 */
[----:B------:R-:W-:Y:S04]  /*78320*/  STL [R1+0x5b24], R146 ;  /* 0x005b249201007387 */ /* 0x000fe80000100800 */
[----:B------:R1:W-:Y:S04]  /*78330*/  STL [R1+0x5b20], R147 ;  /* 0x005b209301007387 */ /* 0x0003e80000100800 */
[----:B------:R-:W4:Y:S04]  /*78340*/  LDL.LU R204, [R1+0x1b20] ;  /* 0x001b200001cc7983 */ /* 0x000f280000300800 */
[----:B------:R-:W4:Y:S04]  /*78350*/  LDL.LU R205, [R1+0x1b24] ;  /* 0x001b240001cd7983 */ /* 0x000f280000300800 */
[----:B------:R-:W4:Y:S04]  /*78360*/  LDL.LU R206, [R1+0x1b28] ;  /* 0x001b280001ce7983 */ /* 0x000f280000300800 */
[----:B------:R-:W4:Y:S01]  /*78370*/  LDL.LU R207, [R1+0x1b2c] ;  /* 0x001b2c0001cf7983 */ /* 0x000f220000300800 */
[----:B---3--:R-:W-:-:S15]  /*78380*/  HMMA.1688.F32.TF32 R188, R236, R172, R220 ;  /* 0x000000acecbc723c */ /* 0x008fde00000810dc */
[----:B------:R-:W-:-:S04]  /*78390*/  NOP ;  /* 0x0000000000007918 */ /* 0x000fc80000000000 */
[----:B-1----:R-:W-:Y:S02]  /*783a0*/  IMAD.MOV.U32 R135, RZ, RZ, R191 ;  /* 0x000000ffff877224 */ /* 0x002fe400078e00bf */
[----:B------:R-:W-:Y:S02]  /*783b0*/  IMAD.MOV.U32 R134, RZ, RZ, R190 ;  /* 0x000000ffff867224 */ /* 0x000fe400078e00be */
[----:B------:R-:W-:Y:S02]  /*783c0*/  IMAD.MOV.U32 R130, RZ, RZ, R189 ;  /* 0x000000ffff827224 */ /* 0x000fe400078e00bd */
[----:B------:R-:W-:Y:S01]  /*783d0*/  IMAD.MOV.U32 R131, RZ, RZ, R188 ;  /* 0x000000ffff837224 */ /* 0x000fe200078e00bc */
[----:B------:R1:W-:Y:S04]  /*783e0*/  STL [R1+0x5b3c], R135 ;  /* 0x005b3c8701007387 */ /* 0x0003e80000100800 */
[----:B------:R3:W-:Y:S04]  /*783f0*/  STL [R1+0x5b38], R134 ;  /* 0x005b388601007387 */ /* 0x0007e80000100800 */
[----:B------:R1:W-:Y:S04]  /*78400*/  STL [R1+0x5b34], R130 ;  /* 0x005b348201007387 */ /* 0x0003e80000100800 */
[----:B------:R1:W-:Y:S04]  /*78410*/  STL [R1+0x5b30], R131 ;  /* 0x005b308301007387 */ /* 0x0003e80000100800 */
[----:B------:R-:W3:Y:S04]  /*78420*/  LDL.LU R208, [R1+0x1b10] ;  /* 0x001b100001d07983 */ /* 0x000ee80000300800 */
[----:B------:R-:W3:Y:S04]  /*78430*/  LDL.LU R209, [R1+0x1b14] ;  /* 0x001b140001d17983 */ /* 0x000ee80000300800 */
[----:B------:R-:W3:Y:S04]  /*78440*/  LDL.LU R210, [R1+0x1b18] ;  /* 0x001b180001d27983 */ /* 0x000ee80000300800 */
[----:B------:R-:W3:Y:S01]  /*78450*/  LDL.LU R211, [R1+0x1b1c] ;  /* 0x001b1c0001d37983 */ /* 0x000ee20000300800 */
[----:B--2---:R-:W-:-:S15]  /*78460*/  HMMA.1688.F32.TF32 R188, R236, R168, R232 ;  /* 0x000000a8ecbc723c */ /* 0x004fde00000810e8 */
[----:B------:R-:W-:-:S04]  /*78470*/  NOP ;  /* 0x0000000000007918 */ /* 0x000fc80000000000 */
[----:B------:R-:W-:Y:S02]  /*78480*/  IMAD.MOV.U32 R154, RZ, RZ, R188 ;  /* 0x000000ffff9a7224 */ /* 0x000fe400078e00bc */
[----:B------:R-:W-:Y:S02]  /*78490*/  IMAD.MOV.U32 R155, RZ, RZ, R189 ;  /* 0x000000ffff9b7224 */ /* 0x000fe400078e00bd */
[----:B------:R-:W-:Y:S02]  /*784a0*/  IMAD.MOV.U32 R158, RZ, RZ, R190 ;  /* 0x000000ffff9e7224 */ /* 0x000fe400078e00be */
[----:B------:R-:W-:Y:S02]  /*784b0*/  IMAD.MOV.U32 R159, RZ, RZ, R191 ;  /* 0x000000ffff9f7224 */ /* 0x000fe400078e00bf */
[----:B----4-:R-:W-:Y:S03]  /*784c0*/  HMMA.1688.F32.TF32 R188, R236, R164, R240 ;  /* 0x000000a4ecbc723c */ /* 0x010fe600000810f0 */
        /* <DEDUP_REMOVED lines=20> */
[----:B------:R-:W-:Y:S03]  /*78610*/  HMMA.1688.F32.TF32 R188, R236, R160, R204 ;  /* 0x000000a0ecbc723c */ /* 0x000fe600000810cc */
[----:B------:R1:W-:-:S15]  /*78620*/  STL [R1+0x5b5c], R219 ;  /* 0x005b5cdb01007387 */ /* 0x0003de0000100800 */
[----:B------:R-:W-:Y:S01]  /*78630*/  NOP ;  /* 0x0000000000007918 */ /* 0x000fe20000000000 */
[----:B------:R-:W-:Y:S02]  /*78640*/  IMAD.MOV.U32 R183, RZ, RZ, R188 ;  /* 0x000000ffffb77224 */ /* 0x000fe400078e00bc */
[----:B------:R-:W-:Y:S02]  /*78650*/  IMAD.MOV.U32 R182, RZ, RZ, R189 ;  /* 0x000000ffffb67224 */ /* 0x000fe400078e00bd */
[----:B------:R-:W-:Y:S02]  /*78660*/  IMAD.MOV.U32 R167, RZ, RZ, R190 ;  /* 0x000000ffffa77224 */ /* 0x000fe400078e00be */
[----:B------:R-:W-:Y:S01]  /*78670*/  IMAD.MOV.U32 R166, RZ, RZ, R191 ;  /* 0x000000ffffa67224 */ /* 0x000fe200078e00bf */
[----:B------:R1:W-:Y:S04]  /*78680*/  STL [R1+0x5b58], R218 ;  /* 0x005b58da01007387 */ /* 0x0003e80000100800 */
[----:B------:R1:W-:Y:S04]  /*78690*/  STL [R1+0x5b54], R215 ;  /* 0x005b54d701007387 */ /* 0x0003e80000100800 */
[----:B------:R1:W-:Y:S04]  /*786a0*/  STL [R1+0x5b50], R214 ;  /* 0x005b50d601007387 */ /* 0x0003e80000100800 */
[----:B------:R1:W-:Y:S04]  /*786b0*/  STL [R1+0x5b6c], R166 ;  /* 0x005b6ca601007387 */ /* 0x0003e80000100800 */
[----:B------:R1:W-:Y:S04]  /*786c0*/  STL [R1+0x5b68], R167 ;  /* 0x005b68a701007387 */ /* 0x0003e80000100800 */
[----:B------:R1:W-:Y:S04]  /*786d0*/  STL [R1+0x5b64], R182 ;  /* 0x005b64b601007387 */ /* 0x0003e80000100800 */
[----:B------:R1:W-:Y:S01]  /*786e0*/  STL [R1+0x5b60], R183 ;  /* 0x005b60b701007387 */ /* 0x0003e20000100800 */
[----:B---3--:R-:W-:-:S15]  /*786f0*/  HMMA.1688.F32.TF32 R188, R236, R156, R208 ;  /* 0x0000009cecbc723c */ /* 0x008fde00000810d0 */
[----:B------:R-:W-:-:S04]  /*78700*/  NOP ;  /* 0x0000000000007918 */ /* 0x000fc80000000000 */
        /* <DEDUP_REMOVED lines=26> */
[----:B-1----:R-:W-:Y:S02]  /*788b0*/  IMAD.MOV.U32 R135, RZ, RZ, R188 ;  /* 0x000000ffff877224 */ /* 0x002fe400078e00bc */
        /* <DEDUP_REMOVED lines=9> */
[----:B------:R-:W-:Y:S01]  /*78950*/  HMMA.1688.F32.TF32 R188, R236, R144, R240 ;  /* 0x00000090ecbc723c */ /* 0x000fe200000810f0 */
[----:B------:R-:W-:Y:S02]  /*78960*/  IMAD.MOV.U32 R242, RZ, RZ, R65 ;  /* 0x000000fffff27224 */ /* 0x000fe400078e0041 */
[----:B------:R-:W-:-:S02]  /*78970*/  IMAD.MOV.U32 R243, RZ, RZ, R64 ;  /* 0x000000fffff37224 */ /* 0x000fc400078e0040 */
[----:B------:R-:W-:Y:S02]  /*78980*/  IMAD.MOV.U32 R240, RZ, RZ, R69 ;  /* 0x000000fffff07224 */ /* 0x000fe400078e0045 */
[----:B------:R-:W-:Y:S01]  /*78990*/  IMAD.MOV.U32 R241, RZ, RZ, R68 ;  /* 0x000000fffff17224 */ /* 0x000fe200078e0044 */
[----:B------:R-:W-:Y:S01]  /*789a0*/  STL.64 [R1+0x6340], R122 ;  /* 0x0063407a01007387 */ /* 0x000fe20000100a00 */
[----:B------:R-:W-:Y:S02]  /*789b0*/  IMAD.MOV.U32 R232, RZ, RZ, R61 ;  /* 0x000000ffffe87224 */ /* 0x000fe400078e003d */
[----:B------:R-:W-:Y:S02]  /*789c0*/  IMAD.MOV.U32 R233, RZ, RZ, R60 ;  /* 0x000000ffffe97224 */ /* 0x000fe400078e003c */
        /* <DEDUP_REMOVED lines=14> */
[----:B------:R-:W-:Y:S02]  /*78ab0*/  IMAD.MOV.U32 R197, RZ, RZ, R20 ;  /* 0x000000ffffc57224 */ /* 0x000fe400078e0014 */
[----:B------:R-:W-:Y:S02]  /*78ac0*/  IMAD.MOV.U32 R198, RZ, RZ, R17 ;  /* 0x000000ffffc67224 */ /* 0x000fe400078e0011 */
[----:B------:R-:W-:Y:S01]  /*78ad0*/  IMAD.MOV.U32 R199, RZ, RZ, R16 ;  /* 0x000000ffffc77224 */ /* 0x000fe200078e0010 */
[----:B------:R-:W-:Y:S04]  /*78ae0*/  LDSM.16.M88.4 R20, [R7+UR8+0xec00] ;  /* 0x00ec00080714783b */ /* 0x000fe80008000200 */
[----:B------:R-:W-:Y:S01]  /*78af0*/  LDSM.16.M88.4 R16, [R7+UR8+0xf000] ;  /* 0x00f000080710783b */ /* 0x000fe20008000200 */
        /* <DEDUP_REMOVED lines=14> */
[----:B------:R-:W-:Y:S04]  /*78be0*/  LDSM.16.M88.4 R8, [R7+UR8+0xf800] ;  /* 0x00f800080708783b */ /* 0x000fe80008000200 */
[----:B------:R-:W-:Y:S04]  /*78bf0*/  LDSM.16.M88.4 R52, [R7+UR8+0xcc00] ;  /* 0x00cc00080734783b */ /* 0x000fe80008000200 */
[----:B------:R-:W-:Y:S04]  /*78c00*/  LDSM.16.M88.4 R48, [R7+UR8+0xd000] ;  /* 0x00d000080730783b */ /* 0x000fe80008000200 */
[----:B------:R-:W-:Y:S04]  /*78c10*/  LDSM.16.M88.4 R44, [R7+UR8+0xd400] ;  /* 0x00d40008072c783b */ /* 0x000fe80008000200 */
[----:B------:R-:W-:Y:S04]  /*78c20*/  LDSM.16.M88.4 R40, [R7+UR8+0xd800] ;  /* 0x00d800080728783b */ /* 0x000fe80008000200 */
[----:B------:R-:W-:Y:S04]  /*78c30*/  LDSM.16.M88.4 R36, [R7+UR8+0xdc00] ;  /* 0x00dc00080724783b */ /* 0x000fe80008000200 */
[----:B------:R-:W-:Y:S01]  /*78c40*/  LDSM.16.M88.4 R12, [R7+UR8+0xf400] ;  /* 0x00f40008070c783b */ /* 0x000fe20008000200 */
[----:B---3--:R-:W-:Y:S03]  /*78c50*/  HMMA.1688.F32.TF32 R64, R236, R140, R72 ;  /* 0x0000008cec40723c */ /* 0x008fe60000081048 */
[----:B------:R-:W-:-:S15]  /*78c60*/  LDSM.16.M88.4 R72, [R7+UR8+0xb800] ;  /* 0x00b800080748783b */ /* 0x000fde0008000200 */
[----:B------:R-:W-:Y:S01]  /*78c70*/  NOP ;  /* 0x0000000000007918 */ /* 0x000fe20000000000 */
[----:B------:R-:W-:Y:S02]  /*78c80*/  IMAD.MOV.U32 R219, RZ, RZ, R64 ;  /* 0x000000ffffdb7224 */ /* 0x000fe400078e0040 */
[----:B------:R-:W-:Y:S02]  /*78c90*/  IMAD.MOV.U32 R218, RZ, RZ, R65 ;  /* 0x000000ffffda7224 */ /* 0x000fe400078e0041 */
[----:B------:R-:W-:Y:S02]  /*78ca0*/  IMAD.MOV.U32 R215, RZ, RZ, R66 ;  /* 0x000000ffffd77224 */ /* 0x000fe400078e0042 */
[----:B------:R-:W-:Y:S02]  /*78cb0*/  IMAD.MOV.U32 R214, RZ, RZ, R67 ;  /* 0x000000ffffd67224 */ /* 0x000fe400078e0043 */
[C---:B------:R-:W-:Y:S08]  /*78cc0*/  HMMA.1688.F32.TF32 R64, R236.reuse, R136, R76 ;  /* 0x00000088ec40723c */ /* 0x040ff0000008104c */
[----:B------:R-:W-:Y:S01]  /*78cd0*/  HMMA.1688.F32.TF32 R68, R236, R124, R88 ;  /* 0x0000007cec44723c */ /* 0x000fe20000081058 */
[----:B------:R-:W-:Y:S04]  /*78ce0*/  LDSM.16.M88.4 R76, [R7+UR8+0xb400] ;  /* 0x00b40008074c783b */ /* 0x000fe80008000200 */
[----:B------:R-:W-:Y:S06]  /*78cf0*/  LDSM.16.M88.4 R88, [R7+UR8+0xa800] ;  /* 0x00a800080758783b */ /* 0x000fec0008000200 */
[----:B------:R-:W-:-:S02]  /*78d00*/  IMAD.MOV.U32 R166, RZ, RZ, R64 ;  /* 0x000000ffffa67224 */ /* 0x000fc400078e0040 */
[----:B------:R-:W-:Y:S02]  /*78d10*/  IMAD.MOV.U32 R167, RZ, RZ, R65 ;  /* 0x000000ffffa77224 */ /* 0x000fe400078e0041 */
[----:B------:R-:W-:Y:S02]  /*78d20*/  IMAD.MOV.U32 R182, RZ, RZ, R66 ;  /* 0x000000ffffb67224 */ /* 0x000fe400078e0042 */
[----:B------:R-:W-:Y:S02]  /*78d30*/  IMAD.MOV.U32 R183, RZ, RZ, R67 ;  /* 0x000000ffffb77224 */ /* 0x000fe400078e0043 */
[----:B------:R-:W-:Y:S01]  /*78d40*/  HMMA.1688.F32.TF32 R64, R236, R132, R80 ;  /* 0x00000084ec40723c */ /* 0x000fe20000081050 */
[----:B------:R-:W-:Y:S04]  /*78d50*/  STL.64 [R1+0x680], R68 ;  /* 0x0006804401007387 */ /* 0x000fe80000100a00 */
[----:B------:R-:W-:-:S14]  /*78d60*/  LDSM.16.M88.4 R80, [R7+UR8+0xb000] ;  /* 0x00b000080750783b */ /* 0x000fdc0008000200 */
[----:B------:R-:W-:Y:S02]  /*78d70*/  IMAD.MOV.U32 R246, RZ, RZ, R64 ;  /* 0x000000fffff67224 */ /* 0x000fe400078e0040 */
[----:B------:R-:W-:Y:S02]  /*78d80*/  IMAD.MOV.U32 R250, RZ, RZ, R65 ;  /* 0x000000fffffa7224 */ /* 0x000fe400078e0041 */
[----:B------:R-:W-:Y:S02]  /*78d90*/  IMAD.MOV.U32 R251, RZ, RZ, R66 ;  /* 0x000000fffffb7224 */ /* 0x000fe400078e0042 */
[----:B------:R-:W-:Y:S02]  /*78da0*/  IMAD.MOV.U32 R247, RZ, RZ, R67 ;  /* 0x000000fffff77224 */ /* 0x000fe400078e0043 */
[----:B------:R-:W-:Y:S01]  /*78db0*/  HMMA.1688.F32.TF32 R64, R236, R128, R84 ;  /* 0x00000080ec40723c */ /* 0x000fe20000081054 */
[----:B------:R-:W-:Y:S04]  /*78dc0*/  STL.64 [R1+0x688], R70 ;  /* 0x0006884601007387 */ /* 0x000fe80000100a00 */
[----:B------:R-:W1:-:S14]  /*78dd0*/  LDSM.16.M88.4 R84, [R7+UR8+0xac00] ;  /* 0x00ac00080754783b */ /* 0x000e5c0008000200 */
[----:B------:R-:W-:Y:S02]  /*78de0*/  IMAD.MOV.U32 R147, RZ, RZ, R64 ;  /* 0x000000ffff937224 */ /* 0x000fe400078e0040 */
[----:B------:R-:W-:Y:S02]  /*78df0*/  IMAD.MOV.U32 R146, RZ, RZ, R65 ;  /* 0x000000ffff927224 */ /* 0x000fe400078e0041 */
[----:B------:R-:W-:Y:S02]  /*78e00*/  IMAD.MOV.U32 R150, RZ, RZ, R66 ;  /* 0x000000ffff967224 */ /* 0x000fe400078e0042 */
[----:B------:R-:W-:Y:S01]  /*78e10*/  IMAD.MOV.U32 R151, RZ, RZ, R67 ;  /* 0x000000ffff977224 */ /* 0x000fe200078e0043 */
[----:B------:R-:W2:Y:S01]  /*78e20*/  LDSM.16.M88.4 R68, [R7+UR8+0xbc00] ;  /* 0x00bc00080744783b */ /* 0x000ea20008000200 */
[----:B------:R-:W-:Y:S03]  /*78e30*/  HMMA.1688.F32.TF32 R64, R236, R120, R92 ;  /* 0x00000078ec40723c */ /* 0x000fe6000008105c */
[----:B------:R-:W-:Y:S04]  /*78e40*/  STL.64 [R1+0x6338], R120 ;  /* 0x0063387801007387 */ /* 0x000fe80000100a00 */
[----:B------:R-:W-:-:S12]  /*78e50*/  LDSM.16.M88.4 R92, [R7+UR8+0xa400] ;  /* 0x00a40008075c783b */ /* 0x000fd80008000200 */
[----:B------:R-:W-:Y:S04]  /*78e60*/  STL.64 [R1+0x670], R64 ;  /* 0x0006704001007387 */ /* 0x000fe80000100a00 */
[----:B------:R3:W-:Y:S02]  /*78e70*/  STL.64 [R1+0x678], R66 ;  /* 0x0006784201007387 */ /* 0x0007e40000100a00 */
[C---:B---3--:R-:W-:Y:S02]  /*78e80*/  HMMA.1688.F32.TF32 R64, R236.reuse, R116, R96 ;  /* 0x00000074ec40723c */ /* 0x048fe40000081060 */
[----:B------:R-:W-:Y:S04]  /*78e90*/  STL.64 [R1+0x6330], R118 ;  /* 0x0063307601007387 */ /* 0x000fe80000100a00 */
[----:B------:R-:W-:Y:S04]  /*78ea0*/  STL.64 [R1+0x6328], R116 ;  /* 0x0063287401007387 */ /* 0x000fe80000100a00 */
[----:B------:R-:W-:Y:S09]  /*78eb0*/  LDSM.16.M88.4 R96, [R7+UR8+0xa000] ;  /* 0x00a000080760783b */ /* 0x000ff20008000200 */
        /* <DEDUP_REMOVED lines=11> */
[----:B------:R-:W-:Y:S04]  /*78f70*/  LDS R240, [R104+UR7+0x22000] ;  /* 0x0220000768f07984 */ /* 0x000fe80008000800 */
[----:B------:R-:W-:Y:S04]  /*78f80*/  LDS R242, [R104+UR7+0x22800] ;  /* 0x0228000768f27984 */ /* 0x000fe80008000800 */
[----:B------:R-:W-:Y:S04]  /*78f90*/  LDS R241, [R105+UR7+0x22000] ;  /* 0x0220000769f17984 */ /* 0x000fe80008000800 */
[----:B------:R-:W-:Y:S04]  /*78fa0*/  LDS R243, [R105+UR7+0x22800] ;  /* 0x0228000769f37984 */ /* 0x000fe80008000800 */
[----:B------:R-:W3:Y:S04]  /*78fb0*/  LDSM.16.M88.4 R104, [R7+UR8+0x9800] ;  /* 0x009800080768783b */ /* 0x000ee80008000200 */
[----:B------:R-:W-:Y:S04]  /*78fc0*/  STL.64 [R1+0x640], R64 ;  /* 0x0006404001007387 */ /* 0x000fe80000100a00 */
[----:B------:R-:W-:Y:S04]  /*78fd0*/  STL.64 [R1+0x648], R66 ;  /* 0x0006484201007387 */ /* 0x000fe80000100a00 */
[----:B------:R-:W4:Y:S04]  /*78fe0*/  LDSM.16.M88.4 R64, [R7+UR8+0xc000] ;  /* 0x00c000080740783b */ /* 0x000f280008000200 */
[----:B------:R-:W3:Y:S04]  /*78ff0*/  LDSM.16.M88.4 R4, [R7+UR8+0xfc00] ;  /* 0x00fc00080704783b */ /* 0x000ee80008000200 */
[----:B-1----:R-:W-:Y:S04]  /*79000*/  STL [R1+0x5924], R86 ;  /* 0x0059245601007387 */ /* 0x002fe80000100800 */
[----:B------:R-:W-:Y:S04]  /*79010*/  STL [R1+0x5920], R87 ;  /* 0x0059205701007387 */ /* 0x000fe80000100800 */
[----:B------:R-:W-:Y:S04]  /*79020*/  STL [R1+0x592c], R82 ;  /* 0x00592c5201007387 */ /* 0x000fe80000100800 */
[----:B------:R-:W-:Y:S04]  /*79030*/  STL [R1+0x5928], R83 ;  /* 0x0059285301007387 */ /* 0x000fe80000100800 */
[----:B------:R-:W-:Y:S04]  /*79040*/  STL [R1+0x593c], R78 ;  /* 0x00593c4e01007387 */ /* 0x000fe80000100800 */
[----:B------:R-:W-:Y:S04]  /*79050*/  STL [R1+0x5938], R79 ;  /* 0x0059384f01007387 */ /* 0x000fe80000100800 */
[----:B------:R-:W-:Y:S04]  /*79060*/  STL [R1+0x5944], R74 ;  /* 0x0059444a01007387 */ /* 0x000fe80000100800 */
[----:B------:R-:W-:Y:S04]  /*79070*/  STL [R1+0x5940], R75 ;  /* 0x0059404b01007387 */ /* 0x000fe80000100800 */
[----:B--2---:R-:W-:Y:S04]  /*79080*/  STL [R1+0x594c], R70 ;  /* 0x00594c4601007387 */ /* 0x004fe80000100800 */
[----:B------:R-:W-:Y:S01]  /*79090*/  STL [R1+0x5948], R71 ;  /* 0x0059484701007387 */ /* 0x000fe20000100800 */
[C---:B---3--:R-:W-:Y:S03]  /*790a0*/  HMMA.1688.F32.TF32 R108, R236.reuse, R104, R192 ;  /* 0x00000068ec6c723c */ /* 0x048fe600000810c0 */
        /* <DEDUP_REMOVED lines=19> */
[----:B------:R-:W-:Y:S04]  /*791e0*/  STL.64 [R1+0x6300], R106 ;  /* 0x0063006a01007387 */ /* 0x000fe80000100a00 */
[----:B------:R1:W-:Y:S01]  /*791f0*/  STL.64 [R1+0x62f8], R104 ;  /* 0x0062f86801007387 */ /* 0x0003e20000100a00 */
[C---:B------:R-:W-:Y:S03]  /*79200*/  HMMA.1688.F32.TF32 R112, R236.reuse, R100, R196 ;  /* 0x00000064ec70723c */ /* 0x040fe600000810c4 */
[----:B------:R-:W-:Y:S04]  /*79210*/  STL.64 [R1+0x630], R108 ;  /* 0x0006306c01007387 */ /* 0x000fe80000100a00 */
[----:B------:R2:W-:Y:S01]  /*79220*/  STL.64 [R1+0x638], R110 ;  /* 0x0006386e01007387 */ /* 0x0005e20000100a00 */
[C---:B-1----:R-:W-:Y:S08]  /*79230*/  HMMA.1688.F32.TF32 R104, R236.reuse, R92, R204 ;  /* 0x0000005cec68723c */ /* 0x042ff000000810cc */
[----:B--2---:R-:W-:Y:S03]  /*79240*/  HMMA.1688.F32.TF32 R108, R236, R96, R200 ;  /* 0x00000060ec6c723c */ /* 0x004fe600000810c8 */
[----:B------:R-:W-:Y:S04]  /*79250*/  STL.64 [R1+0x620], R112 ;  /* 0x0006207001007387 */ /* 0x000fe80000100a00 */
[----:B------:R1:W-:-:S12]  /*79260*/  STL.64 [R1+0x628], R114 ;  /* 0x0006287201007387 */ /* 0x0003d80000100a00 */
[----:B------:R-:W-:Y:S01]  /*79270*/  STL.64 [R1+0x610], R108 ;  /* 0x0006106c01007387 */ /* 0x000fe20000100a00 */
[C---:B-1----:R-:W-:Y:S03]  /*79280*/  HMMA.1688.F32.TF32 R112, R236.reuse, R88, R208 ;  /* 0x00000058ec70723c */ /* 0x042fe600000810d0 */
        /* <DEDUP_REMOVED lines=8> */
[----:B------:R-:W-:Y:S04]  /*79310*/  STL.64 [R1+0x5e0], R108 ;  /* 0x0005e06c01007387 */ /* 0x000fe80000100a00 */
[----:B------:R-:W-:Y:S04]  /*79320*/  STL.64 [R1+0x5e8], R110 ;  /* 0x0005e86e01007387 */ /* 0x000fe80000100a00 */
        /* <DEDUP_REMOVED lines=21> */
[----:B----4-:R-:W4:Y:S04]  /*79480*/  LDL.LU R104, [R1+0x2bd0] ;  /* 0x002bd00001687983 */ /* 0x010f280000300800 */
[----:B------:R-:W4:Y:S04]  /*79490*/  LDL.LU R105, [R1+0x2bd4] ;  /* 0x002bd40001697983 */ /* 0x000f280000300800 */
[----:B------:R-:W4:Y:S01]  /*794a0*/  LDL.LU R106, [R1+0x2bd8] ;  /* 0x002bd800016a7983 */ /* 0x000f220000300800 */
[----:B------:R-:W-:-:S03]  /*794b0*/  IMAD.MOV.U32 R159, RZ, RZ, R188 ;  /* 0x000000ffff9f7224 */ /* 0x000fc600078e00bc */
[----:B------:R-:W4:Y:S01]  /*794c0*/  LDL.LU R107, [R1+0x2bdc] ;  /* 0x002bdc00016b7983 */ /* 0x000f220000300800 */
[----:B------:R-:W-:-:S03]  /*794d0*/  IMAD.MOV.U32 R158, RZ, RZ, R189 ;  /* 0x000000ffff9e7224 */ /* 0x000fc600078e00bd */
[----:B------:R-:W3:Y:S01]  /*794e0*/  LDL.LU R188, [R1+0x2c10] ;  /* 0x002c100001bc7983 */ /* 0x000ee20000300800 */
[----:B------:R-:W-:-:S03]  /*794f0*/  IMAD.MOV.U32 R155, RZ, RZ, R190 ;  /* 0x000000ffff9b7224 */ /* 0x000fc600078e00be */
[----:B------:R-:W3:Y:S01]  /*79500*/  LDL.LU R189, [R1+0x2c14] ;  /* 0x002c140001bd7983 */ /* 0x000ee20000300800 */
[----:B------:R-:W-:-:S03]  /*79510*/  IMAD.MOV.U32 R154, RZ, RZ, R191 ;  /* 0x000000ffff9a7224 */ /* 0x000fc600078e00bf */
        /* <DEDUP_REMOVED lines=31> */
[----:B------:R-:W-:Y:S01]  /*79710*/  HMMA.1688.F32.TF32 R196, R236, R64, R196 ;  /* 0x00000040ecc4723c */ /* 0x000fe200000810c4 */
[----:B------:R-:W-:-:S02]  /*79720*/  IMAD.MOV.U32 R70, RZ, RZ, R208 ;  /* 0x000000ffff467224 */ /* 0x000fc400078e00d0 */
[----:B------:R-:W-:Y:S01]  /*79730*/  IMAD.MOV.U32 R71, RZ, RZ, R209 ;  /* 0x000000ffff477224 */ /* 0x000fe200078e00d1 */
[----:B------:R-:W2:Y:S01]  /*79740*/  LDL.LU R208, [R1+0x2b50] ;  /* 0x002b500001d07983 */ /* 0x000ea20000300800 */
[----:B------:R-:W-:-:S03]  /*79750*/  IMAD.MOV.U32 R74, RZ, RZ, R210 ;  /* 0x000000ffff4a7224 */ /* 0x000fc600078e00d2 */
[----:B------:R-:W2:Y:S01]  /*79760*/  LDL.LU R209, [R1+0x2b54] ;  /* 0x002b540001d17983 */ /* 0x000ea20000300800 */
[----:B------:R-:W-:-:S03]  /*79770*/  IMAD.MOV.U32 R75, RZ, RZ, R211 ;  /* 0x000000ffff4b7224 */ /* 0x000fc600078e00d3 */
[----:B------:R-:W2:Y:S04]  /*79780*/  LDL.LU R210, [R1+0x2b58] ;  /* 0x002b580001d27983 */ /* 0x000ea80000300800 */
[----:B------:R-:W2:Y:S01]  /*79790*/  LDL.LU R211, [R1+0x2b5c] ;  /* 0x002b5c0001d37983 */ /* 0x000ea20000300800 */
[----:B------:R-:W-:Y:S02]  /*797a0*/  IMAD.MOV.U32 R126, RZ, RZ, R190 ;  /* 0x000000ffff7e7224 */ /* 0x000fe400078e00be */
[----:B------:R-:W-:Y:S02]  /*797b0*/  IMAD.MOV.U32 R127, RZ, RZ, R191 ;  /* 0x000000ffff7f7224 */ /* 0x000fe400078e00bf */
[----:B------:R-:W-:Y:S02]  /*797c0*/  IMAD.MOV.U32 R78, RZ, RZ, R188 ;  /* 0x000000ffff4e7224 */ /* 0x000fe400078e00bc */
[----:B------:R-:W-:Y:S01]  /*797d0*/  IMAD.MOV.U32 R79, RZ, RZ, R189 ;  /* 0x000000ffff4f7224 */ /* 0x000fe200078e00bd */
[----:B------:R-:W3:Y:S04]  /*797e0*/  LDL.LU.64 R190, [R1+0x63c0] ;  /* 0x0063c00001be7983 */ /* 0x000ee80000300a00 */
[----:B------:R-:W4:Y:S01]  /*797f0*/  LDL.LU.64 R188, [R1+0x63b8] ;  /* 0x0063b80001bc7983 */ /* 0x000f220000300a00 */
[----:B------:R-:W-:-:S02]  /*79800*/  IMAD.MOV.U32 R86, RZ, RZ, R194 ;  /* 0x000000ffff567224 */ /* 0x000fc400078e00c2 */
[----:B------:R-:W-:Y:S02]  /*79810*/  IMAD.MOV.U32 R87, RZ, RZ, R195 ;  /* 0x000000ffff577224 */ /* 0x000fe400078e00c3 */
[----:B------:R-:W-:Y:S02]  /*79820*/  IMAD.MOV.U32 R82, RZ, RZ, R192 ;  /* 0x000000ffff527224 */ /* 0x000fe400078e00c0 */
[----:B------:R-:W-:Y:S01]  /*79830*/  IMAD.MOV.U32 R83, RZ, RZ, R193 ;  /* 0x000000ffff537224 */ /* 0x000fe200078e00c1 */
[----:B------:R-:W3:Y:S04]  /*79840*/  LDL.LU.64 R194, [R1+0x63b0] ;  /* 0x0063b00001c27983 */ /* 0x000ee80000300a00 */
[----:B------:R-:W3:Y:S04]  /*79850*/  LDL.LU.64 R192, [R1+0x63a8] ;  /* 0x0063a80001c07983 */ /* 0x000ee80000300a00 */
[----:B------:R-:W-:Y:S04]  /*79860*/  STL.64 [R1+0x590], R196 ;  /* 0x000590c401007387 */ /* 0x000fe80000100a00 */
[----:B------:R1:W-:Y:S04]  /*79870*/  STL.64 [R1+0x598], R198 ;  /* 0x000598c601007387 */ /* 0x0003e80000100a00 */
[----:B-1----:R-:W3:Y:S04]  /*79880*/  LDL.LU.64 R198, [R1+0x63a0] ;  /* 0x0063a00001c67983 */ /* 0x002ee80000300a00 */
[----:B------:R-:W3:Y:S04]  /*79890*/  LDL.LU.64 R196, [R1+0x6398] ;  /* 0x0063980001c47983 */ /* 0x000ee80000300a00 */
[----:B------:R-:W-:Y:S04]  /*798a0*/  STL.64 [R1+0x580], R220 ;  /* 0x000580dc01007387 */ /* 0x000fe80000100a00 */
[----:B------:R1:W-:Y:S04]  /*798b0*/  STL.64 [R1+0x588], R222 ;  /* 0x000588de01007387 */ /* 0x0003e80000100a00 */
[----:B-1----:R-:W3:Y:S04]  /*798c0*/  LDL.LU.64 R222, [R1+0x6390] ;  /* 0x0063900001de7983 */ /* 0x002ee80000300a00 */
[----:B------:R-:W-:Y:S04]  /*798d0*/  STL.64 [R1+0x570], R104 ;  /* 0x0005706801007387 */ /* 0x000fe80000100a00 */
[----:B------:R1:W-:Y:S02]  /*798e0*/  STL.64 [R1+0x578], R106 ;  /* 0x0005786a01007387 */ /* 0x0003e40000100a00 */
[----:B-1----:R-:W-:Y:S02]  /*798f0*/  HMMA.1688.F32.TF32 R104, R236, R52, R232 ;  /* 0x00000034ec68723c */ /* 0x002fe400000810e8 */
[----:B------:R-:W3:-:S15]  /*79900*/  LDL.LU R232, [R1+0x2b40] ;  /* 0x002b400001e87983 */ /* 0x000ede0000300800 */
[----:B------:R-:W-:Y:S02]  /*79910*/  NOP ;  /* 0x0000000000007918 */ /* 0x000fe40000000000 */
[----:B------:R-:W-:Y:S04]  /*79920*/  STL.64 [R1+0x560], R104 ;  /* 0x0005606801007387 */ /* 0x000fe80000100a00 */
[----:B------:R1:W-:Y:S04]  /*79930*/  STL.64 [R1+0x568], R106 ;  /* 0x0005686a01007387 */ /* 0x0003e80000100a00 */
[----:B------:R-:W3:Y:S04]  /*79940*/  LDL.LU R233, [R1+0x2b44] ;  /* 0x002b440001e97983 */ /* 0x000ee80000300800 */
[----:B------:R-:W3:Y:S04]  /*79950*/  LDL.LU R234, [R1+0x2b48] ;  /* 0x002b480001ea7983 */ /* 0x000ee80000300800 */
[----:B------:R-:W3:Y:S01]  /*79960*/  LDL.LU R235, [R1+0x2b4c] ;  /* 0x002b4c0001eb7983 */ /* 0x000ee20000300800 */
        /* <DEDUP_REMOVED lines=11> */
[----:B-1----:R-:W-:Y:S02]  /*79a20*/  HMMA.1688.F32.TF32 R104, R236, R28, R204 ;  /* 0x0000001cec68723c */ /* 0x002fe400000810cc */
[----:B------:R-:W-:Y:S04]  /*79a30*/  STL.64 [R1+0x520], R112 ;  /* 0x0005207001007387 */ /* 0x000fe80000100a00 */
[----:B------:R-:W-:Y:S04]  /*79a40*/  STL.64 [R1+0x528], R114 ;  /* 0x0005287201007387 */ /* 0x000fe80000100a00 */
[----:B------:R-:W-:Y:S04]  /*79a50*/  STL.64 [R1+0x510], R108 ;  /* 0x0005106c01007387 */ /* 0x000fe80000100a00 */
[----:B------:R-:W-:Y:S05]  /*79a60*/  STL.64 [R1+0x518], R110 ;  /* 0x0005186e01007387 */ /* 0x000fea0000100a00 */
[----:B------:R-:W-:-:S02]  /*79a70*/  IMAD.MOV.U32 R31, RZ, RZ, R104 ;  /* 0x000000ffff1f7224 */ /* 0x000fc400078e0068 */
[----:B------:R-:W-:Y:S02]  /*79a80*/  IMAD.MOV.U32 R27, RZ, RZ, R105 ;  /* 0x000000ffff1b7224 */ /* 0x000fe400078e0069 */
[----:B------:R-:W-:Y:S02]  /*79a90*/  IMAD.MOV.U32 R23, RZ, RZ, R106 ;  /* 0x000000ffff177224 */ /* 0x000fe400078e006a */
[----:B------:R-:W-:-:S05]  /*79aa0*/  IMAD.MOV.U32 R19, RZ, RZ, R107 ;  /* 0x000000ffff137224 */ /* 0x000fca00078e006b */
[----:B------:R-:W-:Y:S04]  /*79ab0*/  STL [R1+0x581c], R19 ;  /* 0x00581c1301007387 */ /* 0x000fe80000100800 */
[----:B------:R-:W-:Y:S04]  /*79ac0*/  STL [R1+0x5818], R27 ;  /* 0x0058181b01007387 */ /* 0x000fe80000100800 */
[----:B------:R-:W-:Y:S04]  /*79ad0*/  STL [R1+0x5814], R31 ;  /* 0x0058141f01007387 */ /* 0x000fe80000100800 */
        /* <DEDUP_REMOVED lines=10> */
[----:B------:R-:W-:Y:S02]  /*79b80*/  IMAD.MOV.U32 R35, RZ, RZ, R107 ;  /* 0x000000ffff237224 */ /* 0x000fe400078e006b */
        /* <DEDUP_REMOVED lines=8> */
[----:B------:R-:W2:Y:S04]  /*79c10*/  LDL R232, [R1+0x30] ;  /* 0x0000300001e87983 */ /* 0x000ea80000100800 */
[----:B------:R-:W2:Y:S04]  /*79c20*/  LDL R233, [R1+0x34] ;  /* 0x0000340001e97983 */ /* 0x000ea80000100800 */
        /* <DEDUP_REMOVED lines=11> */
[----:B------:R-:W2:Y:S01]  /*79ce0*/  LDL.LU R207, [R1+0x19ac] ;  /* 0x0019ac0001cf7983 */ /* 0x000ea20000300800 */
        /* <DEDUP_REMOVED lines=9> */
[----:B------:R-:W-:Y:S01]  /*79d80*/  STL [R1+0x5848], R7 ;  /* 0x0058480701007387 */ /* 0x000fe20000100800 */
[C---:B----4-:R-:W-:Y:S08]  /*79d90*/  HMMA.1688.F32.TF32 R104, R236.reuse, R16, R116 ;  /* 0x00000010ec68723c */ /* 0x050ff00000081074 */
[----:B-1----:R-:W-:Y:S11]  /*79da0*/  HMMA.1688.F32.TF32 R20, R236, R12, R120 ;  /* 0x0000000cec14723c */ /* 0x002ff60000081078 */
[----:B------:R-:W-:-:S02]  /*79db0*/  IMAD.MOV.U32 R6, RZ, RZ, R107 ;  /* 0x000000ffff067224 */ /* 0x000fc400078e006b */
[----:B------:R-:W-:Y:S02]  /*79dc0*/  IMAD.MOV.U32 R31, RZ, RZ, R106 ;  /* 0x000000ffff1f7224 */ /* 0x000fe400078e006a */
[----:B------:R-:W-:Y:S02]  /*79dd0*/  IMAD.MOV.U32 R27, RZ, RZ, R105 ;  /* 0x000000ffff1b7224 */ /* 0x000fe400078e0069 */
[----:B------:R-:W-:Y:S02]  /*79de0*/  IMAD.MOV.U32 R19, RZ, RZ, R104 ;  /* 0x000000ffff137224 */ /* 0x000fe400078e0068 */
[----:B------:R-:W-:Y:S01]  /*79df0*/  IMAD.MOV.U32 R30, RZ, RZ, R20 ;  /* 0x000000ffff1e7224 */ /* 0x000fe200078e0014 */
[----:B------:R-:W-:Y:S04]  /*79e00*/  STL [R1+0x5874], R6 ;  /* 0x0058740601007387 */ /* 0x000fe80000100800 */
[----:B------:R-:W-:Y:S01]  /*79e10*/  STL [R1+0x5870], R31 ;  /* 0x0058701f01007387 */ /* 0x000fe20000100800 */
[----:B------:R-:W-:-:S02]  /*79e20*/  IMAD.MOV.U32 R58, RZ, RZ, R21 ;  /* 0x000000ffff3a7224 */ /* 0x000fc400078e0015 */
[----:B------:R-:W-:Y:S02]  /*79e30*/  IMAD.MOV.U32 R59, RZ, RZ, R22 ;  /* 0x000000ffff3b7224 */ /* 0x000fe400078e0016 */
[----:B------:R-:W-:Y:S01]  /*79e40*/  IMAD.MOV.U32 R26, RZ, RZ, R23 ;  /* 0x000000ffff1a7224 */ /* 0x000fe200078e0017 */
[----:B------:R-:W-:Y:S04]  /*79e50*/  STL [R1+0x586c], R27 ;  /* 0x00586c1b01007387 */ /* 0x000fe80000100800 */
[----:B------:R-:W-:Y:S04]  /*79e60*/  STL [R1+0x5868], R19 ;  /* 0x0058681301007387 */ /* 0x000fe80000100800 */
[----:B------:R-:W-:Y:S04]  /*79e70*/  STL.64 [R1+0x62a0], R14 ;  /* 0x0062a00e01007387 */ /* 0x000fe80000100a00 */
[----:B------:R2:W-:Y:S04]  /*79e80*/  STL.64 [R1+0x6298], R12 ;  /* 0x0062980c01007387 */ /* 0x0005e80000100a00 */
[----:B------:R-:W-:Y:S04]  /*79e90*/  STL [R1+0x5884], R26 ;  /* 0x0058841a01007387 */ /* 0x000fe80000100800 */
[----:B------:R-:W-:Y:S04]  /*79ea0*/  STL [R1+0x5880], R59 ;  /* 0x0058803b01007387 */ /* 0x000fe80000100800 */
[----:B------:R-:W-:Y:S04]  /*79eb0*/  STL [R1+0x587c], R58 ;  /* 0x00587c3a01007387 */ /* 0x000fe80000100800 */
[----:B------:R-:W-:Y:S01]  /*79ec0*/  STL [R1+0x5878], R30 ;  /* 0x0058781e01007387 */ /* 0x000fe20000100800 */
[C---:B---3--:R-:W-:Y:S08]  /*79ed0*/  HMMA.1688.F32.TF32 R20, R236.reuse, R8, R200 ;  /* 0x00000008ec14723c */ /* 0x048ff000000810c8 */
[----:B--2---:R-:W-:Y:S11]  /*79ee0*/  HMMA.1688.F32.TF32 R12, R236, R4, R204 ;  /* 0x00000004ec0c723c */ /* 0x004ff600000810cc */
        /* <DEDUP_REMOVED lines=8> */
[----:B------:R-:W-:Y:S01]  /*79f70*/  STL.64 [R1+0x62f0], R34 ;  /* 0x0062f02201007387 */ /* 0x000fe20000100a00 */
[----:B------:R-:W-:Y:S03]  /*79f80*/  HMMA.1688.F32.TF32 R12, R240, R232, R208 ;  /* 0x000000e8f00c723c */ /* 0x000fe600000810d0 */
[----:B------:R1:W-:Y:S04]  /*79f90*/  STL.64 [R1+0x62e8], R32 ;  /* 0x0062e82001007387 */ /* 0x0003e80000100a00 */
[----:B------:R-:W-:Y:S04]  /*79fa0*/  STL [R1+0x588c], R7 ;  /* 0x00588c0701007387 */ /* 0x000fe80000100800 */
[----:B------:R-:W-:Y:S04]  /*79fb0*/  STL [R1+0x5888], R10 ;  /* 0x0058880a01007387 */ /* 0x000fe80000100800 */
        /* <DEDUP_REMOVED lines=14> */
[----:B------:R-:W2:Y:S01]  /*7a0a0*/  LDL.LU R22, [R1+0x18f8] ;  /* 0x0018f80001167983 */ /* 0x000ea20000300800 */
[----:B------:R-:W-:-:S03]  /*7a0b0*/  IMAD.MOV.U32 R27, RZ, RZ, R12 ;  /* 0x000000ffff1b7224 */ /* 0x000fc600078e000c */
[----:B------:R-:W2:Y:S01]  /*7a0c0*/  LDL.LU R23, [R1+0x18fc] ;  /* 0x0018fc0001177983 */ /* 0x000ea20000300800 */
[----:B------:R-:W-:-:S03]  /*7a0d0*/  IMAD.MOV.U32 R19, RZ, RZ, R13 ;  /* 0x000000ffff137224 */ /* 0x000fc600078e000d */
[----:B------:R-:W2:Y:S01]  /*7a0e0*/  LDL.LU R12, [R1+0x1900] ;  /* 0x00190000010c7983 */ /* 0x000ea20000300800 */
[----:B------:R-:W-:-:S03]  /*7a0f0*/  IMAD.MOV.U32 R66, RZ, RZ, R14 ;  /* 0x000000ffff427224 */ /* 0x000fc600078e000e */
[----:B------:R-:W2:Y:S01]  /*7a100*/  LDL.LU R13, [R1+0x1904] ;  /* 0x00190400010d7983 */ /* 0x000ea20000300800 */
[----:B------:R-:W-:-:S03]  /*7a110*/  IMAD.MOV.U32 R67, RZ, RZ, R15 ;  /* 0x000000ffff437224 */ /* 0x000fc600078e000f */
[----:B------:R-:W2:Y:S04]  /*7a120*/  LDL.LU R14, [R1+0x1908] ;  /* 0x00190800010e7983 */ /* 0x000ea80000300800 */
[----:B------:R-:W2:Y:S01]  /*7a130*/  LDL.LU R15, [R1+0x190c] ;  /* 0x00190c00010f7983 */ /* 0x000ea20000300800 */
[----:B------:R-:W-:Y:S02]  /*7a140*/  IMAD.MOV.U32 R204, RZ, RZ, R2 ;  /* 0x000000ffffcc7224 */ /* 0x000fe400078e0002 */
[----:B------:R-:W-:Y:S01]  /*7a150*/  IMAD.MOV.U32 R205, RZ, RZ, R252 ;  /* 0x000000ffffcd7224 */ /* 0x000fe200078e00fc */
[----:B------:R-:W2:Y:S04]  /*7a160*/  LDL.LU R2, [R1+0x638c] ;  /* 0x00638c0001027983 */ /* 0x000ea80000300800 */
[----:B------:R-:W2:Y:S04]  /*7a170*/  LDL.LU R252, [R1+0x6388] ;  /* 0x0063880001fc7983 */ /* 0x000ea80000300800 */
        /* <DEDUP_REMOVED lines=29> */
[----:B------:R-:W-:Y:S01]  /*7a350*/  IMAD.MOV.U32 R221, RZ, RZ, R222 ;  /* 0x000000ffffdd7224 */ /* 0x000fe200078e00de */
[----:B------:R-:W-:Y:S04]  /*7a360*/  STL.64 [R1+0x62b0], R18 ;  /* 0x0062b01201007387 */ /* 0x000fe80000100a00 */
[----:B------:R1:W-:Y:S04]  /*7a370*/  STL.64 [R1+0x62a8], R16 ;  /* 0x0062a81001007387 */ /* 0x0003e80000100a00 */
[----:B-1----:R-:W4:Y:S04]  /*7a380*/  LDL.LU R16, [R1+0x1930] ;  /* 0x0019300001107983 */ /* 0x002f280000300800 */
[----:B------:R-:W4:Y:S04]  /*7a390*/  LDL.LU R17, [R1+0x1934] ;  /* 0x0019340001117983 */ /* 0x000f280000300800 */
[----:B------:R-:W4:Y:S04]  /*7a3a0*/  LDL.LU R18, [R1+0x1938] ;  /* 0x0019380001127983 */ /* 0x000f280000300800 */
[----:B------:R-:W4:Y:S01]  /*7a3b0*/  LDL.LU R19, [R1+0x193c] ;  /* 0x00193c0001137983 */ /* 0x000f220000300800 */
[C---:B--2---:R-:W-:Y:S03]  /*7a3c0*/  HMMA.1688.F32.TF32 R204, R240.reuse, R204, R200 ;  /* 0x000000ccf0cc723c */ /* 0x044fe600000810c8 */
[----:B------:R-:W2:Y:S04]  /*7a3d0*/  LDL.LU.64 R202, [R1+0x6380] ;  /* 0x0063800001ca7983 */ /* 0x000ea80000300a00 */
[----:B------:R-:W2:Y:S01]  /*7a3e0*/  LDL.LU.64 R200, [R1+0x6378] ;  /* 0x0063780001c87983 */ /* 0x000ea20000300a00 */
[----:B---3--:R-:W-:Y:S11]  /*7a3f0*/  HMMA.1688.F32.TF32 R220, R240, R220, R208 ;  /* 0x000000dcf0dc723c */ /* 0x008ff600000810d0 */
[----:B------:R-:W-:-:S02]  /*7a400*/  IMAD.MOV.U32 R30, RZ, RZ, R205 ;  /* 0x000000ffff1e7224 */ /* 0x000fc400078e00cd */
[----:B------:R-:W-:Y:S02]  /*7a410*/  IMAD.MOV.U32 R31, RZ, RZ, R207 ;  /* 0x000000ffff1f7224 */ /* 0x000fe400078e00cf */
[----:B------:R-:W-:Y:S02]  /*7a420*/  IMAD.MOV.U32 R6, RZ, RZ, R206 ;  /* 0x000000ffff067224 */ /* 0x000fe400078e00ce */
[----:B------:R-:W-:Y:S01]  /*7a430*/  IMAD.MOV.U32 R58, RZ, RZ, R204 ;  /* 0x000000ffff3a7224 */ /* 0x000fe200078e00cc */
[----:B------:R-:W3:Y:S04]  /*7a440*/  LDL.LU R206, [R1+0x6370] ;  /* 0x0063700001ce7983 */ /* 0x000ee80000300800 */
[----:B------:R-:W2:Y:S04]  /*7a450*/  LDL.LU.64 R204, [R1+0x6368] ;  /* 0x0063680001cc7983 */ /* 0x000ea80000300a00 */
[----:B------:R-:W-:Y:S04]  /*7a460*/  STL.64 [R1+0x62e0], R30 ;  /* 0x0062e01e01007387 */ /* 0x000fe80000100a00 */
[----:B------:R1:W-:Y:S01]  /*7a470*/  STL.64 [R1+0x62d8], R28 ;  /* 0x0062d81c01007387 */ /* 0x0003e20000100a00 */
[----:B------:R-:W-:-:S02]  /*7a480*/  IMAD.MOV.U32 R10, RZ, RZ, R221 ;  /* 0x000000ffff0a7224 */ /* 0x000fc400078e00dd */
[----:B------:R-:W-:Y:S01]  /*7a490*/  IMAD.MOV.U32 R7, RZ, RZ, R220 ;  /* 0x000000ffff077224 */ /* 0x000fe200078e00dc */
[----:B-1----:R-:W2:Y:S04]  /*7a4a0*/  LDL.LU R28, [R1+0x1940] ;  /* 0x00194000011c7983 */ /* 0x002ea80000300800 */
[----:B------:R-:W2:Y:S04]  /*7a4b0*/  LDL.LU R29, [R1+0x1944] ;  /* 0x00194400011d7983 */ /* 0x000ea80000300800 */
[----:B------:R-:W2:Y:S04]  /*7a4c0*/  LDL.LU R30, [R1+0x1948] ;  /* 0x00194800011e7983 */ /* 0x000ea80000300800 */
[----:B------:R-:W2:Y:S04]  /*7a4d0*/  LDL.LU R31, [R1+0x194c] ;  /* 0x00194c00011f7983 */ /* 0x000ea80000300800 */
[----:B------:R-:W3:Y:S04]  /*7a4e0*/  LDL.LU.64 R208, [R1+0x6360] ;  /* 0x0063600001d07983 */ /* 0x000ee80000300a00 */
[----:B------:R-:W3:Y:S04]  /*7a4f0*/  LDL.LU.64 R220, [R1+0x6358] ;  /* 0x0063580001dc7983 */ /* 0x000ee80000300a00 */
[----:B------:R-:W-:Y:S04]  /*7a500*/  STL.64 [R1+0x62d0], R10 ;  /* 0x0062d00a01007387 */ /* 0x000fe80000100a00 */
[----:B------:R1:W-:Y:S04]  /*7a510*/  STL.64 [R1+0x62c8], R8 ;  /* 0x0062c80801007387 */ /* 0x0003e80000100a00 */
[----:B-1----:R-:W3:Y:S04]  /*7a520*/  LDL.LU R8, [R1+0x1950] ;  /* 0x0019500001087983 */ /* 0x002ee80000300800 */
[----:B------:R-:W3:Y:S04]  /*7a530*/  LDL.LU R9, [R1+0x1954] ;  /* 0x0019540001097983 */ /* 0x000ee80000300800 */
[----:B------:R-:W3:Y:S04]  /*7a540*/  LDL.LU R10, [R1+0x1958] ;  /* 0x00195800010a7983 */ /* 0x000ee80000300800 */
[----:B------:R-:W3:Y:S04]  /*7a550*/  LDL.LU R11, [R1+0x195c] ;  /* 0x00195c00010b7983 */ /* 0x000ee80000300800 */
[----:B------:R-:W-:Y:S04]  /*7a560*/  STL.64 [R1+0x6290], R6 ;  /* 0x0062900601007387 */ /* 0x000fe80000100a00 */
[----:B------:R1:W-:Y:S02]  /*7a570*/  STL.64 [R1+0x6288], R4 ;  /* 0x0062880401007387 */ /* 0x0003e40000100a00 */
[----:B-1----:R-:W-:-:S02]  /*7a580*/  IMAD.MOV.U32 R4, RZ, RZ, R3 ;  /* 0x000000ffff047224 */ /* 0x002fc400078e0003 */
[----:B------:R-:W-:-:S07]  /*7a590*/  IMAD.MOV.U32 R5, RZ, RZ, R0 ;  /* 0x000000ffff057224 */ /* 0x000fce00078e0000 */
[----:B----4-:R-:W-:Y:S01]  /*7a5a0*/  HMMA.1688.F32.TF32 R4, R240, R4, R232 ;  /* 0x00000004f004723c */ /* 0x010fe200000810e8 */
[----:B------:R-:W4:Y:S04]  /*7a5b0*/  LDL.LU.64 R234, [R1+0x6350] ;  /* 0x0063500001ea7983 */ /* 0x000f280000300a00 */
[----:B------:R-:W4:-:S14]  /*7a5c0*/  LDL.LU.64 R232, [R1+0x6348] ;  /* 0x0063480001e87983 */ /* 0x000f1c0000300a00 */
[----:B------:R-:W-:Y:S04]  /*7a5d0*/  STL.64 [R1+0x240], R4 ;  /* 0x0002400401007387 */ /* 0x000fe80000100a00 */
[----:B------:R3:W-:Y:S01]  /*7a5e0*/  STL.64 [R1+0x248], R6 ;  /* 0x0002480601007387 */ /* 0x0007e20000100a00 */
[C---:B--2---:R-:W-:Y:S08]  /*7a5f0*/  HMMA.1688.F32.TF32 R28, R240.reuse, R244, R28 ;  /* 0x000000f4f01c723c */ /* 0x044ff0000008101c */
[----:B---3--:R-:W-:-:S15]  /*7a600*/  HMMA.1688.F32.TF32 R4, R240, R248, R8 ;  /* 0x000000f8f004723c */ /* 0x008fde0000081008 */
[----:B------:R-:W-:-:S04]  /*7a610*/  NOP ;  /* 0x0000000000007918 */ /* 0x000fc80000000000 */
[----:B------:R-:W-:Y:S04]  /*7a620*/  STL.64 [R1+0x230], R4 ;  /* 0x0002300401007387 */ /* 0x000fe80000100a00 */
[----:B------:R1:W-:Y:S01]  /*7a630*/  STL.64 [R1+0x238], R6 ;  /* 0x0002380601007387 */ /* 0x0003e20000100a00 */
[C---:B----4-:R-:W-:Y:S08]  /*7a640*/  HMMA.1688.F32.TF32 R8, R240.reuse, R232, R16 ;  /* 0x000000e8f008723c */ /* 0x050ff00000081010 */
[C---:B-1----:R-:W-:Y:S01]  /*7a650*/  HMMA.1688.F32.TF32 R4, R240.reuse, R228, R236 ;  /* 0x000000e4f004723c */ /* 0x042fe200000810ec */
[----:B------:R-:W-:Y:S04]  /*7a660*/  STL.64 [R1+0x220], R28 ;  /* 0x0002201c01007387 */ /* 0x000fe80000100a00 */
[----:B------:R-:W-:Y:S03]  /*7a670*/  STL.64 [R1+0x228], R30 ;  /* 0x0002281e01007387 */ /* 0x000fe60000100a00 */
        /* <DEDUP_REMOVED lines=15> */
[C---:B-1----:R-:W-:Y:S08]  /*7a770*/  HMMA.1688.F32.TF32 R4, R240.reuse, R212, R104 ;  /* 0x000000d4f004723c */ /* 0x042ff00000081068 */
[C---:B------:R-:W-:Y:S01]  /*7a780*/  HMMA.1688.F32.TF32 R12, R240.reuse, R208, R108 ;  /* 0x000000d0f00c723c */ /* 0x040fe2000008106c */
[----:B------:R-:W-:Y:S04]  /*7a790*/  STL.64 [R1+0x6260], R214 ;  /* 0x006260d601007387 */ /* 0x000fe80000100a00 */
[----:B------:R-:W-:Y:S03]  /*7a7a0*/  STL.64 [R1+0x6258], R212 ;  /* 0x006258d401007387 */ /* 0x000fe60000100a00 */
        /* <DEDUP_REMOVED lines=85> */
[----:B------:R-:W3:Y:S04]  /*7ad00*/  LDL.LU R199, [R1+0x189c] ;  /* 0x00189c0001c77983 */ /* 0x000ee80000300800 */
[----:B------:R-:W-:Y:S04]  /*7ad10*/  STL.64 [R1+0x6210], R194 ;  /* 0x006210c201007387 */ /* 0x000fe80000100a00 */
[----:B------:R1:W-:Y:S01]  /*7ad20*/  STL.64 [R1+0x6208], R192 ;  /* 0x006208c001007387 */ /* 0x0003e20000100a00 */
[C---:B--2---:R-:W-:Y:S08]  /*7ad30*/  HMMA.1688.F32.TF32 R4, R240.reuse, R176, R4 ;  /* 0x000000b0f004723c */ /* 0x044ff00000081004 */
[C---:B---3--:R-:W-:Y:S08]  /*7ad40*/  HMMA.1688.F32.TF32 R196, R240.reuse, R192, R196 ;  /* 0x000000c0f0c4723c */ /* 0x048ff000000810c4 */
[C---:B-1----:R-:W-:Y:S11]  /*7ad50*/  HMMA.1688.F32.TF32 R192, R240.reuse, R188, R200 ;  /* 0x000000bcf0c0723c */ /* 0x042ff600000810c8 */
[----:B------:R-:W-:Y:S04]  /*7ad60*/  STL.64 [R1+0x170], R196 ;  /* 0x000170c401007387 */ /* 0x000fe80000100a00 */
[----:B------:R-:W-:Y:S04]  /*7ad70*/  STL.64 [R1+0x178], R198 ;  /* 0x000178c601007387 */ /* 0x000fe80000100a00 */
[----:B------:R-:W-:Y:S04]  /*7ad80*/  STL.64 [R1+0x6200], R190 ;  /* 0x006200be01007387 */ /* 0x000fe80000100a00 */
[----:B------:R1:W-:Y:S04]  /*7ad90*/  STL.64 [R1+0x61f8], R188 ;  /* 0x0061f8bc01007387 */ /* 0x0003e80000100a00 */
[----:B------:R-:W-:Y:S04]  /*7ada0*/  STL.64 [R1+0x160], R192 ;  /* 0x000160c001007387 */ /* 0x000fe80000100a00 */
[----:B------:R-:W-:Y:S04]  /*7adb0*/  STL.64 [R1+0x168], R194 ;  /* 0x000168c201007387 */ /* 0x000fe80000100a00 */
        /* <DEDUP_REMOVED lines=20> */
[C---:B-1----:R-:W-:Y:S08]  /*7af00*/  HMMA.1688.F32.TF32 R4, R240.reuse, R164, R16 ;  /* 0x000000a4f004723c */ /* 0x042ff00000081010 */
[C---:B------:R-:W-:Y:S01]  /*7af10*/  HMMA.1688.F32.TF32 R16, R240.reuse, R160, R236 ;  /* 0x000000a0f010723c */ /* 0x040fe200000810ec */
[----:B------:R-:W-:Y:S04]  /*7af20*/  STL.64 [R1+0x110], R8 ;  /* 0x0001100801007387 */ /* 0x000fe80000100a00 */
[----:B------:R1:W-:Y:S04]  /*7af30*/  STL.64 [R1+0x118], R10 ;  /* 0x0001180a01007387 */ /* 0x0003e80000100a00 */
[----:B------:R-:W-:Y:S04]  /*7af40*/  LDS R236, [R252+UR7+0x22080] ;  /* 0x02208007fcec7984 */ /* 0x000fe80008000800 */
[----:B------:R-:W-:Y:S04]  /*7af50*/  LDS R238, [R252+UR7+0x22880] ;  /* 0x02288007fcee7984 */ /* 0x000fe80008000800 */
[----:B------:R-:W-:Y:S04]  /*7af60*/  LDS R237, [R2+UR7+0x22080] ;  /* 0x0220800702ed7984 */ /* 0x000fe80008000800 */
[----:B------:R-:W2:Y:S01]  /*7af70*/  LDS R239, [R2+UR7+0x22880] ;  /* 0x0228800702ef7984 */ /* 0x000ea20008000800 */
[C---:B-1----:R-:W-:Y:S03]  /*7af80*/  HMMA.1688.F32.TF32 R8, R240.reuse, R156, R32 ;  /* 0x0000009cf008723c */ /* 0x042fe60000081020 */
[----:B------:R-:W-:Y:S04]  /*7af90*/  STL.64 [R1+0x100], R4 ;  /* 0x0001000401007387 */ /* 0x000fe80000100a00 */
[----:B------:R1:W-:Y:S02]  /*7afa0*/  STL.64 [R1+0x108], R6 ;  /* 0x0001080601007387 */ /* 0x0003e40000100a00 */
[C---:B-1----:R-:W-:Y:S02]  /*7afb0*/  HMMA.1688.F32.TF32 R4, R240.reuse, R152, R12 ;  /* 0x00000098f004723c */ /* 0x042fe4000008100c */
[----:B------:R-:W-:Y:S04]  /*7afc0*/  STL.64 [R1+0xf0], R16 ;  /* 0x0000f01001007387 */ /* 0x000fe80000100a00 */
[----:B------:R-:W-:Y:S02]  /*7afd0*/  STL.64 [R1+0xf8], R18 ;  /* 0x0000f81201007387 */ /* 0x000fe40000100a00 */
[C---:B------:R-:W-:Y:S02]  /*7afe0*/  HMMA.1688.F32.TF32 R12, R240.reuse, R148, R20 ;  /* 0x00000094f00c723c */ /* 0x040fe40000081014 */
[----:B------:R-:W-:Y:S04]  /*7aff0*/  STL.64 [R1+0xe0], R8 ;  /* 0x0000e00801007387 */ /* 0x000fe80000100a00 */
[----:B------:R1:W-:Y:S02]  /*7b000*/  STL.64 [R1+0xe8], R10 ;  /* 0x0000e80a01007387 */ /* 0x0003e40000100a00 */
        /* <DEDUP_REMOVED lines=8> */
[C---:B----4-:R-:W-:Y:S08]  /*7b090*/  HMMA.1688.F32.TF32 R12, R240.reuse, R136, R112 ;  /* 0x00000088f00c723c */ /* 0x050ff00000081070 */
[C---:B-1----:R-:W-:Y:S01]  /*7b0a0*/  HMMA.1688.F32.TF32 R8, R240.reuse, R132, R116 ;  /* 0x00000084f008723c */ /* 0x042fe20000081074 */
[----:B------:R-:W-:Y:S04]  /*7b0b0*/  STL.64 [R1+0x90], R4 ;  /* 0x0000900401007387 */ /* 0x000fe80000100a00 */
[----:B------:R1:W-:Y:S03]  /*7b0c0*/  STL.64 [R1+0x98], R6 ;  /* 0x0000980601007387 */ /* 0x0003e60000100a00 */
[C---:B-1----:R-:W-:Y:S03]  /*7b0d0*/  HMMA.1688.F32.TF32 R4, R240.reuse, R128, R120 ;  /* 0x00000080f004723c */ /* 0x042fe60000081078 */
        /* <DEDUP_REMOVED lines=133> */
[----:B------:R1:W-:Y:S04]  /*7b930*/  STL.64 [R1+0x898], R174 ;  /* 0x000898ae01007387 */ /* 0x0003e80000100a00 */
[----:B------:R-:W-:Y:S04]  /*7b940*/  STL.64 [R1+0x880], R176 ;  /* 0x000880b001007387 */ /* 0x000fe80000100a00 */
[----:B------:R2:W-:Y:S01]  /*7b950*/  STL.64 [R1+0x888], R178 ;  /* 0x000888b201007387 */ /* 0x0005e20000100a00 */
[C---:B-1----:R-:W-:Y:S08]  /*7b960*/  HMMA.1688.F32.TF32 R172, R240.reuse, R92, R184 ;  /* 0x0000005cf0ac723c */ /* 0x042ff000000810b8 */
[C---:B--2---:R-:W-:Y:S11]  /*7b970*/  HMMA.1688.F32.TF32 R176, R240.reuse, R84, R192 ;  /* 0x00000054f0b0723c */ /* 0x044ff600000810c0 */
        /* <DEDUP_REMOVED lines=37> */
[----:B------:R4:W-:Y:S01]  /*7bbd0*/  STL.64 [R1+0x7d8], R6 ;  /* 0x0007d80601007387 */ /* 0x0009e20000100a00 */
[C---:B-1----:R-:W-:Y:S08]  /*7bbe0*/  HMMA.1688.F32.TF32 R8, R240.reuse, R44, R12 ;  /* 0x0000002cf008723c */ /* 0x042ff0000008100c */
[C---:B----4-:R-:W-:Y:S01]  /*7bbf0*/  HMMA.1688.F32.TF32 R4, R240.reuse, R40, R20 ;  /* 0x00000028f004723c */ /* 0x050fe20000081014 */
        /* <DEDUP_REMOVED lines=59> */
[----:B------:R-:W3:Y:S04]  /*7bfb0*/  LDL.64 R176, [R1+0x20] ;  /* 0x0000200001b07983 */ /* 0x000ee80000100a00 */
[----:B------:R-:W3:Y:S04]  /*7bfc0*/  LDL.64 R184, [R1+0x10] ;  /* 0x0000100001b87983 */ /* 0x000ee80000100a00 */
[----:B------:R-:W3:Y:S04]  /*7bfd0*/  LDL.LU R188, [R1+0x1740] ;  /* 0x0017400001bc7983 */ /* 0x000ee80000300800 */
[----:B------:R-:W3:Y:S04]  /*7bfe0*/  LDL.LU R189, [R1+0x1744] ;  /* 0x0017440001bd7983 */ /* 0x000ee80000300800 */
[----:B------:R-:W3:Y:S04]  /*7bff0*/  LDL.LU R190, [R1+0x1748] ;  /* 0x0017480001be7983 */ /* 0x000ee80000300800 */
[----:B------:R-:W3:Y:S04]  /*7c000*/  LDL.LU R191, [R1+0x174c] ;  /* 0x00174c0001bf7983 */ /* 0x000ee80000300800 */
[----:B------:R-:W3:Y:S04]  /*7c010*/  LDL.64 R192, [R1] ;  /* 0x0000000001c07983 */ /* 0x000ee80000100a00 */
        /* <DEDUP_REMOVED lines=24> */
[C---:B------:R-:W-:Y:S08]  /*7c1a0*/  HMMA.1688.F32.TF32 R20, R240.reuse, R24, R20 ;  /* 0x00000018f014723c */ /* 0x040ff00000081014 */
[----:B---3--:R-:W-:-:S15]  /*7c1b0*/  HMMA.1688.F32.TF32 R8, R240, R28, R8 ;  /* 0x0000001cf008723c */ /* 0x008fde0000081008 */
[----:B------:R-:W-:-:S04]  /*7c1c0*/  NOP ;  /* 0x0000000000007918 */ /* 0x000fc80000000000 */
[----:B------:R-:W-:Y:S04]  /*7c1d0*/  STL.64 [R1+0x770], R8 ;  /* 0x0007700801007387 */ /* 0x000fe80000100a00 */
[----:B------:R1:W-:Y:S04]  /*7c1e0*/  STL.64 [R1+0x778], R10 ;  /* 0x0007780a01007387 */ /* 0x0003e80000100a00 */
[----:B-1----:R-:W3:Y:S04]  /*7c1f0*/  LDL.LU.64 R10, [R1+0x62d0] ;  /* 0x0062d000010a7983 */ /* 0x002ee80000300a00 */
[----:B------:R-:W2:Y:S04]  /*7c200*/  LDL.LU.64 R8, [R1+0x62c8] ;  /* 0x0062c80001087983 */ /* 0x000ea80000300a00 */
        /* <DEDUP_REMOVED lines=25> */
[----:B------:R1:W-:Y:S02]  /*7c3a0*/  STL.64 [R1+0x728], R70 ;  /* 0x0007284601007387 */ /* 0x0003e40000100a00 */
[----:B-1----:R-:W-:Y:S01]  /*7c3b0*/  HMMA.1688.F32.TF32 R68, R236, R80, R76 ;  /* 0x00000050ec44723c */ /* 0x002fe2000008104c */
[----:B------:R-:W-:Y:S02]  /*7c3c0*/  IMAD.MOV.U32 R211, RZ, RZ, R184 ;  /* 0x000000ffffd37224 */ /* 0x000fe400078e00b8 */
[----:B------:R-:W-:Y:S02]  /*7c3d0*/  IMAD.MOV.U32 R3, RZ, RZ, R185 ;  /* 0x000000ffff037224 */ /* 0x000fe400078e00b9 */
[----:B------:R-:W-:-:S02]  /*7c3e0*/  IMAD.MOV.U32 R207, RZ, RZ, R192 ;  /* 0x000000ffffcf7224 */ /* 0x000fc400078e00c0 */
[----:B------:R-:W-:Y:S02]  /*7c3f0*/  IMAD.MOV.U32 R210, RZ, RZ, R193 ;  /* 0x000000ffffd27224 */ /* 0x000fe400078e00c1 */
[----:B------:R-:W-:Y:S02]  /*7c400*/  IMAD.MOV.U32 R26, RZ, RZ, R222 ;  /* 0x000000ffff1a7224 */ /* 0x000fe400078e00de */
[----:B------:R-:W-:Y:S02]  /*7c410*/  IMAD.MOV.U32 R59, RZ, RZ, R223 ;  /* 0x000000ffff3b7224 */ /* 0x000fe400078e00df */
[----:B------:R-:W-:Y:S02]  /*7c420*/  IMAD.MOV.U32 R222, RZ, RZ, R176 ;  /* 0x000000ffffde7224 */ /* 0x000fe400078e00b0 */
[----:B------:R-:W-:Y:S01]  /*7c430*/  IMAD.MOV.U32 R223, RZ, RZ, R177 ;  /* 0x000000ffffdf7224 */ /* 0x000fe200078e00b1 */
[----:B--2---:R-:W-:-:S15]  /*7c440*/  HMMA.1688.F32.TF32 R72, R240, R4, R72 ;  /* 0x00000004f048723c */ /* 0x004fde0000081048 */
[----:B------:R-:W-:-:S04]  /*7c450*/  NOP ;  /* 0x0000000000007918 */ /* 0x000fc80000000000 */
        /* <DEDUP_REMOVED lines=99> */
[----:B------:R-:W4:Y:S04]  /*7ca90*/  LDL.LU R72, [R1+0x1600] ;  /* 0x0016000001487983 */ /* 0x000f280000300800 */
[----:B------:R-:W4:Y:S04]  /*7caa0*/  LDL.LU R73, [R1+0x1604] ;  /* 0x0016040001497983 */ /* 0x000f280000300800 */
[----:B------:R-:W4:Y:S01]  /*7cab0*/  LDL.LU R74, [R1+0x1608] ;  /* 0x00160800014a7983 */ /* 0x000f220000300800 */
[----:B------:R-:W-:-:S03]  /*7cac0*/  IMAD.MOV.U32 R0, RZ, RZ, R80 ;  /* 0x000000ffff007224 */ /* 0x000fc600078e0050 */
[----:B------:R-:W4:Y:S01]  /*7cad0*/  LDL.LU R75, [R1+0x160c] ;  /* 0x00160c00014b7983 */ /* 0x000f220000300800 */
[----:B------:R-:W-:-:S03]  /*7cae0*/  IMAD.MOV.U32 R2, RZ, RZ, R81 ;  /* 0x000000ffff027224 */ /* 0x000fc600078e0051 */
[----:B------:R-:W4:Y:S04]  /*7caf0*/  LDL.LU R80, [R1+0x15e0] ;  /* 0x0015e00001507983 */ /* 0x000f280000300800 */
[----:B------:R-:W4:Y:S04]  /*7cb00*/  LDL.LU R81, [R1+0x15e4] ;  /* 0x0015e40001517983 */ /* 0x000f280000300800 */
[----:B------:R-:W4:Y:S04]  /*7cb10*/  LDL.LU R82, [R1+0x15e8] ;  /* 0x0015e80001527983 */ /* 0x000f280000300800 */
[----:B------:R-:W4:Y:S04]  /*7cb20*/  LDL.LU R83, [R1+0x15ec] ;  /* 0x0015ec0001537983 */ /* 0x000f280000300800 */
[----:B------:R-:W-:Y:S04]  /*7cb30*/  STL.64 [R1+0x6180], R230 ;  /* 0x006180e601007387 */ /* 0x000fe80000100a00 */
[----:B------:R1:W-:Y:S04]  /*7cb40*/  STL.64 [R1+0x6178], R228 ;  /* 0x006178e401007387 */ /* 0x0003e80000100a00 */
[----:B-1----:R-:W4:Y:S04]  /*7cb50*/  LDL.LU R228, [R1+0x1660] ;  /* 0x0016600001e47983 */ /* 0x002f280000300800 */
        /* <DEDUP_REMOVED lines=70> */
[----:B------:R3:W-:Y:S02]  /*7cfc0*/  STL.64 [R1+0x6138], R176 ;  /* 0x006138b001007387 */ /* 0x0007e40000100a00 */
[C---:B---3--:R-:W-:Y:S03]  /*7cfd0*/  HMMA.1688.F32.TF32 R176, R236.reuse, R172, R248 ;  /* 0x000000acecb0723c */ /* 0x048fe600000810f8 */
        /* <DEDUP_REMOVED lines=26> */
[----:B------:R-:W2:-:S15]  /*7d180*/  LDL.LU R80, [R1+0x2210] ;  /* 0x0022100001507983 */ /* 0x000e9e0000300800 */
[----:B------:R-:W-:Y:S02]  /*7d190*/  NOP ;  /* 0x0000000000007918 */ /* 0x000fe40000000000 */
        /* <DEDUP_REMOVED lines=66> */
[----:B------:R-:W2:Y:S04]  /*7d5c0*/  LDL.LU R155, [R1+0x15dc] ;  /* 0x0015dc00019b7983 */ /* 0x000ea80000300800 */
[----:B------:R-:W-:Y:S04]  /*7d5d0*/  STL.64 [R1+0x60d0], R150 ;  /* 0x0060d09601007387 */ /* 0x000fe80000100a00 */
[----:B------:R1:W-:Y:S01]  /*7d5e0*/  STL.64 [R1+0x60c8], R148 ;  /* 0x0060c89401007387 */ /* 0x0003e20000100a00 */
[C---:B--2---:R-:W-:Y:S08]  /*7d5f0*/  HMMA.1688.F32.TF32 R152, R236.reuse, R148, R152 ;  /* 0x00000094ec98723c */ /* 0x044ff00000081098 */
        /* <DEDUP_REMOVED lines=9> */
[----:B------:R1:W-:Y:S02]  /*7d690*/  STL.64 [R1+0x60a8], R140 ;  /* 0x0060a88c01007387 */ /* 0x0003e40000100a00 */
        /* <DEDUP_REMOVED lines=23> */
[----:B------:R1:W-:Y:S04]  /*7d810*/  STL.64 [R1+0x1d58], R134 ;  /* 0x001d588601007387 */ /* 0x0003e80000100a00 */
[----:B------:R-:W-:Y:S04]  /*7d820*/  STL.64 [R1+0x1d40], R136 ;  /* 0x001d408801007387 */ /* 0x000fe80000100a00 */
[----:B------:R3:W-:Y:S01]  /*7d830*/  STL.64 [R1+0x1d48], R138 ;  /* 0x001d488a01007387 */ /* 0x0007e20000100a00 */
[C---:B-1----:R-:W-:Y:S08]  /*7d840*/  HMMA.1688.F32.TF32 R132, R236.reuse, R108, R244 ;  /* 0x0000006cec84723c */ /* 0x042ff000000810f4 */
[C---:B---3--:R-:W-:Y:S01]  /*7d850*/  HMMA.1688.F32.TF32 R136, R236.reuse, R104, R248 ;  /* 0x00000068ec88723c */ /* 0x048fe200000810f8 */
[----:B------:R-:W-:Y:S04]  /*7d860*/  STL.64 [R1+0x1d30], R140 ;  /* 0x001d308c01007387 */ /* 0x000fe80000100a00 */
[----:B------:R-:W-:Y:S06]  /*7d870*/  STL.64 [R1+0x1d38], R142 ;  /* 0x001d388e01007387 */ /* 0x000fec0000100a00 */
[----:B------:R-:W-:Y:S04]  /*7d880*/  STL.64 [R1+0x1d20], R132 ;  /* 0x001d208401007387 */ /* 0x000fe80000100a00 */
[----:B------:R4:W-:Y:S04]  /*7d890*/  STL.64 [R1+0x1d28], R134 ;  /* 0x001d288601007387 */ /* 0x0009e80000100a00 */
[----:B------:R-:W-:Y:S04]  /*7d8a0*/  STL.64 [R1+0x1d10], R136 ;  /* 0x001d108801007387 */ /* 0x000fe80000100a00 */
[----:B------:R-:W-:Y:S04]  /*7d8b0*/  STL.64 [R1+0x1d18], R138 ;  /* 0x001d188a01007387 */ /* 0x000fe80000100a00 */
[----:B------:R-:W-:Y:S04]  /*7d8c0*/  STL.64 [R1+0x1d00], R68 ;  /* 0x001d004401007387 */ /* 0x000fe80000100a00 */
[----:B------:R1:W-:Y:S01]  /*7d8d0*/  STL.64 [R1+0x1d08], R70 ;  /* 0x001d084601007387 */ /* 0x0003e20000100a00 */
[C---:B----4-:R-:W-:Y:S08]  /*7d8e0*/  HMMA.1688.F32.TF32 R132, R236.reuse, R96, R72 ;  /* 0x00000060ec84723c */ /* 0x050ff00000081048 */
[C---:B------:R-:W-:Y:S08]  /*7d8f0*/  HMMA.1688.F32.TF32 R72, R236.reuse, R92, R76 ;  /* 0x0000005cec48723c */ /* 0x040ff0000008104c */
        /* <DEDUP_REMOVED lines=113> */
[----:B-1----:R-:W2:Y:S04]  /*7e010*/  LDL.LU R72, [R1+0x21e0] ;  /* 0x0021e00001487983 */ /* 0x002ea80000300800 */
[----:B------:R-:W2:Y:S04]  /*7e020*/  LDL.LU R73, [R1+0x21e4] ;  /* 0x0021e40001497983 */ /* 0x000ea80000300800 */
[----:B------:R-:W2:Y:S04]  /*7e030*/  LDL.LU R74, [R1+0x21e8] ;  /* 0x0021e800014a7983 */ /* 0x000ea80000300800 */
[----:B------:R-:W2:Y:S02]  /*7e040*/  LDL.LU R75, [R1+0x21ec] ;  /* 0x0021ec00014b7983 */ /* 0x000ea40000300800 */
        /* <DEDUP_REMOVED lines=12> */
[C---:B-1----:R-:W-:Y:S11]  /*7e110*/  HMMA.1688.F32.TF32 R132, R236.reuse, R48, R148 ;  /* 0x00000030ec84723c */ /* 0x042ff60000081094 */
        /* <DEDUP_REMOVED lines=17> */
[C---:B----4-:R-:W-:Y:S01]  /*7e230*/  HMMA.1688.F32.TF32 R132, R236.reuse, R24, R172 ;  /* 0x00000018ec84723c */ /* 0x050fe200000810ac */
[----:B------:R-:W-:Y:S04]  /*7e240*/  STL.64 [R1+0x1bf0], R72 ;  /* 0x001bf04801007387 */ /* 0x000fe80000100a00 */
[----:B------:R1:W-:Y:S03]  /*7e250*/  STL.64 [R1+0x1bf8], R74 ;  /* 0x001bf84a01007387 */ /* 0x0003e60000100a00 */
[C---:B-1----:R-:W-:Y:S03]  /*7e260*/  HMMA.1688.F32.TF32 R72, R236.reuse, R20, R176 ;  /* 0x00000014ec48723c */ /* 0x042fe600000810b0 */
        /* <DEDUP_REMOVED lines=21> */
[----:B-1----:R-:W-:Y:S03]  /*7e3c0*/  HMMA.1688.F32.TF32 R8, R236, R4, R248 ;  /* 0x00000004ec08723c */ /* 0x002fe600000810f8 */
[----:B------:R1:W-:Y:S04]  /*7e3d0*/  STL.64 [R1+0x1b90], R12 ;  /* 0x001b900c01007387 */ /* 0x0003e80000100a00 */
[----:B------:R-:W-:Y:S04]  /*7e3e0*/  STL.64 [R1+0x1b98], R14 ;  /* 0x001b980e01007387 */ /* 0x000fe80000100a00 */
[----:B------:R-:W2:Y:S08]  /*7e3f0*/  LDL.LU R172, [R1+0x1430] ;  /* 0x0014300001ac7983 */ /* 0x000eb00000300800 */
        /* <DEDUP_REMOVED lines=33> */
[----:B-1----:R-:W-:-:S03]  /*7e610*/  IMAD.MOV.U32 R12, RZ, RZ, R207 ;  /* 0x000000ffff0c7224 */ /* 0x002fc600078e00cf */
[----:B------:R-:W2:Y:S01]  /*7e620*/  LDL.LU R207, [R1+0x61a4] ;  /* 0x0061a40001cf7983 */ /* 0x000ea20000300800 */
[----:B------:R-:W-:-:S03]  /*7e630*/  IMAD.MOV.U32 R13, RZ, RZ, R210 ;  /* 0x000000ffff0d7224 */ /* 0x000fc600078e00d2 */
[----:B------:R-:W2:Y:S04]  /*7e640*/  LDL.LU R210, [R1+0x61a0] ;  /* 0x0061a00001d27983 */ /* 0x000ea80000300800 */
[----:B----4-:R-:W4:Y:S04]  /*7e650*/  LDL.LU R8, [R1+0x1530] ;  /* 0x0015300001087983 */ /* 0x010f280000300800 */
[----:B------:R-:W4:Y:S04]  /*7e660*/  LDL.LU R9, [R1+0x1534] ;  /* 0x0015340001097983 */ /* 0x000f280000300800 */
[----:B------:R-:W4:Y:S04]  /*7e670*/  LDL.LU R10, [R1+0x1538] ;  /* 0x00153800010a7983 */ /* 0x000f280000300800 */
[----:B------:R-:W4:Y:S01]  /*7e680*/  LDL.LU R11, [R1+0x153c] ;  /* 0x00153c00010b7983 */ /* 0x000f220000300800 */
[----:B------:R-:W-:-:S03]  /*7e690*/  IMAD.MOV.U32 R236, RZ, RZ, R211 ;  /* 0x000000ffffec7224 */ /* 0x000fc600078e00d3 */
[----:B------:R-:W2:Y:S01]  /*7e6a0*/  LDL.LU R211, [R1+0x619c] ;  /* 0x00619c0001d37983 */ /* 0x000ea20000300800 */
[----:B------:R-:W-:-:S03]  /*7e6b0*/  IMAD.MOV.U32 R237, RZ, RZ, R3 ;  /* 0x000000ffffed7224 */ /* 0x000fc600078e0003 */
        /* <DEDUP_REMOVED lines=21> */
[----:B------:R-:W-:-:S02]  /*7e810*/  LOP3.LUT R242, R252, 0x40, RZ, 0x3c, !PT ;  /* 0x00000040fcf27812 */ /* 0x000fc400078e3cff */
[----:B------:R-:W-:Y:S01]  /*7e820*/  LOP3.LUT R243, R252, 0x60, RZ, 0x3c, !PT ;  /* 0x00000060fcf37812 */ /* 0x000fe200078e3cff */
[----:B------:R-:W4:Y:S04]  /*7e830*/  LDL.LU R136, [R1+0x14d0] ;  /* 0x0014d00001887983 */ /* 0x000f280000300800 */
[----:B------:R-:W4:Y:S04]  /*7e840*/  LDL.LU R137, [R1+0x14d4] ;  /* 0x0014d40001897983 */ /* 0x000f280000300800 */
[----:B------:R-:W-:Y:S04]  /*7e850*/  LDS R240, [R242+UR7+0x22080] ;  /* 0x02208007f2f07984 */ /* 0x000fe80008000800 */
[----:B------:R-:W-:Y:S04]  /*7e860*/  LDS R241, [R243+UR7+0x22080] ;  /* 0x02208007f3f17984 */ /* 0x000fe80008000800 */
[----:B------:R-:W-:Y:S04]  /*7e870*/  LDS R242, [R242+UR7+0x22880] ;  /* 0x02288007f2f27984 */ /* 0x000fe80008000800 */
[----:B------:R-:W2:Y:S04]  /*7e880*/  LDS R243, [R243+UR7+0x22880] ;  /* 0x02288007f3f37984 */ /* 0x000ea80008000800 */
        /* <DEDUP_REMOVED lines=29> */
[----:B---3--:R-:W-:Y:S01]  /*7ea60*/  HMMA.1688.F32.TF32 R232, R240, R232, R228 ;  /* 0x000000e8f0e8723c */ /* 0x008fe200000810e4 */
[----:B------:R-:W2:Y:S04]  /*7ea70*/  LDL.LU.64 R230, [R1+0x6180] ;  /* 0x0061800001e67983 */ /* 0x000ea80000300a00 */
[----:B------:R-:W3:-:S14]  /*7ea80*/  LDL.LU.64 R228, [R1+0x6178] ;  /* 0x0061780001e47983 */ /* 0x000edc0000300a00 */
[----:B------:R-:W-:Y:S04]  /*7ea90*/  STL.64 [R1+0x1ae0], R232 ;  /* 0x001ae0e801007387 */ /* 0x000fe80000100a00 */
[----:B------:R1:W-:Y:S04]  /*7eaa0*/  STL.64 [R1+0x1ae8], R234 ;  /* 0x001ae8ea01007387 */ /* 0x0003e80000100a00 */
[----:B-1----:R-:W2:Y:S04]  /*7eab0*/  LDL.LU.64 R234, [R1+0x6170] ;  /* 0x0061700001ea7983 */ /* 0x002ea80000300a00 */
[----:B------:R-:W2:Y:S04]  /*7eac0*/  LDL.LU.64 R232, [R1+0x6168] ;  /* 0x0061680001e87983 */ /* 0x000ea80000300a00 */
[----:B------:R-:W2:Y:S04]  /*7ead0*/  LDL.LU.64 R246, [R1+0x6160] ;  /* 0x0061600001f67983 */ /* 0x000ea80000300a00 */
[----:B------:R-:W2:Y:S04]  /*7eae0*/  LDL.LU.64 R244, [R1+0x6158] ;  /* 0x0061580001f47983 */ /* 0x000ea80000300a00 */
[----:B------:R-:W-:Y:S04]  /*7eaf0*/  STL.64 [R1+0x1b80], R248 ;  /* 0x001b80f801007387 */ /* 0x000fe80000100a00 */
[----:B------:R1:W-:Y:S04]  /*7eb00*/  STL.64 [R1+0x1b88], R250 ;  /* 0x001b88fa01007387 */ /* 0x0003e80000100a00 */
[----:B-1----:R-:W3:Y:S04]  /*7eb10*/  LDL.LU.64 R250, [R1+0x6150] ;  /* 0x0061500001fa7983 */ /* 0x002ee80000300a00 */
[----:B------:R-:W3:Y:S01]  /*7eb20*/  LDL.LU.64 R248, [R1+0x6148] ;  /* 0x0061480001f87983 */ /* 0x000ee20000300a00 */
[C---:B----4-:R-:W-:Y:S08]  /*7eb30*/  HMMA.1688.F32.TF32 R236, R240.reuse, R236, R4 ;  /* 0x000000ecf0ec723c */ /* 0x050ff00000081004 */
[C---:B------:R-:W-:Y:S11]  /*7eb40*/  HMMA.1688.F32.TF32 R4, R240.reuse, R12, R8 ;  /* 0x0000000cf004723c */ /* 0x040ff60000081008 */
[----:B------:R-:W-:Y:S04]  /*7eb50*/  STL.64 [R1+0x1d80], R236 ;  /* 0x001d80ec01007387 */ /* 0x000fe80000100a00 */
[----:B------:R-:W-:Y:S04]  /*7eb60*/  STL.64 [R1+0x1d88], R238 ;  /* 0x001d88ee01007387 */ /* 0x000fe80000100a00 */
[----:B------:R-:W-:Y:S04]  /*7eb70*/  STL.64 [R1+0x1da0], R4 ;  /* 0x001da00401007387 */ /* 0x000fe80000100a00 */
[----:B------:R1:W-:Y:S01]  /*7eb80*/  STL.64 [R1+0x1da8], R6 ;  /* 0x001da80601007387 */ /* 0x0003e20000100a00 */
[C---:B--2---:R-:W-:Y:S08]  /*7eb90*/  HMMA.1688.F32.TF32 R8, R240.reuse, R244, R20 ;  /* 0x000000f4f008723c */ /* 0x044ff00000081014 */
[C---:B-1----:R-:W-:Y:S08]  /*7eba0*/  HMMA.1688.F32.TF32 R4, R240.reuse, R232, R72 ;  /* 0x000000e8f004723c */ /* 0x042ff00000081048 */
[----:B---3--:R-:W-:-:S15]  /*7ebb0*/  HMMA.1688.F32.TF32 R12, R240, R248, R16 ;  /* 0x000000f8f00c723c */ /* 0x008fde0000081010 */
[----:B------:R-:W-:-:S04]  /*7ebc0*/  NOP ;  /* 0x0000000000007918 */ /* 0x000fc80000000000 */
        /* <DEDUP_REMOVED lines=233> */
[C---:B---3--:R-:W-:Y:S08]  /*7fa60*/  HMMA.1688.F32.TF32 R184, R240.reuse, R128, R184 ;  /* 0x00000080f0b8723c */ /* 0x048ff000000810b8 */
[C---:B------:R-:W-:Y:S08]  /*7fa70*/  HMMA.1688.F32.TF32 R188, R240.reuse, R124, R188 ;  /* 0x0000007cf0bc723c */ /* 0x040ff000000810bc */
[----:B--2---:R-:W-:-:S15]  /*7fa80*/  HMMA.1688.F32.TF32 R236, R240, R132, R236 ;  /* 0x00000084f0ec723c */ /* 0x004fde00000810ec */
[----:B------:R-:W-:-:S04]  /*7fa90*/  NOP ;  /* 0x0000000000007918 */ /* 0x000fc80000000000 */
[----:B------:R-:W-:Y:S04]  /*7faa0*/  STL.64 [R1+0x2130], R236 ;  /* 0x002130ec01007387 */ /* 0x000fe80000100a00 */
[----:B------:R-:W-:Y:S04]  /*7fab0*/  STL.64 [R1+0x2138], R238 ;  /* 0x002138ee01007387 */ /* 0x000fe80000100a00 */
[----:B------:R-:W-:Y:S04]  /*7fac0*/  STL.64 [R1+0x1f40], R184 ;  /* 0x001f40b801007387 */ /* 0x000fe80000100a00 */
[----:B------:R1:W-:Y:S04]  /*7fad0*/  STL.64 [R1+0x1f48], R186 ;  /* 0x001f48ba01007387 */ /* 0x0003e80000100a00 */
[----:B------:R-:W-:Y:S04]  /*7fae0*/  LDS R236, [R252+UR7+0x22100] ;  /* 0x02210007fcec7984 */ /* 0x000fe80008000800 */
[----:B------:R-:W-:Y:S01]  /*7faf0*/  LDS R238, [R252+UR7+0x22900] ;  /* 0x02290007fcee7984 */ /* 0x000fe20008000800 */
[C---:B-1----:R-:W-:Y:S08]  /*7fb00*/  HMMA.1688.F32.TF32 R184, R240.reuse, R120, R192 ;  /* 0x00000078f0b8723c */ /* 0x042ff000000810c0 */
[C---:B------:R-:W-:Y:S01]  /*7fb10*/  HMMA.1688.F32.TF32 R192, R240.reuse, R116, R196 ;  /* 0x00000074f0c0723c */ /* 0x040fe200000810c4 */
[----:B------:R-:W-:Y:S04]  /*7fb20*/  STL.64 [R1+0x2120], R188 ;  /* 0x002120bc01007387 */ /* 0x000fe80000100a00 */
[----:B------:R1:W-:Y:S03]  /*7fb30*/  STL.64 [R1+0x2128], R190 ;  /* 0x002128be01007387 */ /* 0x0003e60000100a00 */
        /* <DEDUP_REMOVED lines=12> */
[C---:B------:R-:W-:Y:S08]  /*7fc00*/  HMMA.1688.F32.TF32 R4, R240.reuse, R92, R12 ;  /* 0x0000005cf004723c */ /* 0x040ff0000008100c */
[C---:B-1----:R-:W-:Y:S01]  /*7fc10*/  HMMA.1688.F32.TF32 R184, R240.reuse, R96, R8 ;  /* 0x00000060f0b8723c */ /* 0x042fe20000081008 */
[----:B------:R-:W-:Y:S04]  /*7fc20*/  STL.64 [R1+0x20d0], R192 ;  /* 0x0020d0c001007387 */ /* 0x000fe80000100a00 */
[----:B------:R-:W-:Y:S04]  /*7fc30*/  STL.64 [R1+0x20d8], R194 ;  /* 0x0020d8c201007387 */ /* 0x000fe80000100a00 */
[----:B------:R-:W-:Y:S04]  /*7fc40*/  STL.64 [R1+0x20c0], R188 ;  /* 0x0020c0bc01007387 */ /* 0x000fe80000100a00 */
[----:B------:R-:W-:Y:S01]  /*7fc50*/  STL.64 [R1+0x20c8], R190 ;  /* 0x0020c8be01007387 */ /* 0x000fe20000100a00 */
[C---:B------:R-:W-:Y:S08]  /*7fc60*/  HMMA.1688.F32.TF32 R8, R240.reuse, R88, R16 ;  /* 0x00000058f008723c */ /* 0x040ff00000081010 */
[C---:B------:R-:W-:Y:S01]  /*7fc70*/  HMMA.1688.F32.TF32 R12, R240.reuse, R84, R20 ;  /* 0x00000054f00c723c */ /* 0x040fe20000081014 */
[----:B------:R-:W-:Y:S04]  /*7fc80*/  STL.64 [R1+0x20b0], R184 ;  /* 0x0020b0b801007387 */ /* 0x000fe80000100a00 */
[----:B------:R-:W-:Y:S04]  /*7fc90*/  STL.64 [R1+0x20b8], R186 ;  /* 0x0020b8ba01007387 */ /* 0x000fe80000100a00 */
[----:B------:R-:W-:Y:S04]  /*7fca0*/  STL.64 [R1+0x20a0], R4 ;  /* 0x0020a00401007387 */ /* 0x000fe80000100a00 */
[----:B------:R1:W-:Y:S02]  /*7fcb0*/  STL.64 [R1+0x20a8], R6 ;  /* 0x0020a80601007387 */ /* 0x0003e40000100a00 */
[C---:B-1----:R-:W-:Y:S02]  /*7fcc0*/  HMMA.1688.F32.TF32 R4, R240.reuse, R80, R72 ;  /* 0x00000050f004723c */ /* 0x042fe40000081048 */
[----:B------:R1:W-:Y:S04]  /*7fcd0*/  STL.64 [R1+0x2090], R8 ;  /* 0x0020900801007387 */ /* 0x0003e80000100a00 */
[----:B------:R2:W-:Y:S04]  /*7fce0*/  STL.64 [R1+0x2098], R10 ;  /* 0x0020980a01007387 */ /* 0x0005e80000100a00 */
[----:B-1----:R-:W3:Y:S04]  /*7fcf0*/  LDL.LU R8, [R1+0x2840] ;  /* 0x0028400001087983 */ /* 0x002ee80000300800 */
[----:B------:R-:W-:Y:S04]  /*7fd00*/  STL.64 [R1+0x2080], R12 ;  /* 0x0020800c01007387 */ /* 0x000fe80000100a00 */
[----:B------:R-:W-:Y:S04]  /*7fd10*/  STL.64 [R1+0x2088], R14 ;  /* 0x0020880e01007387 */ /* 0x000fe80000100a00 */
        /* <DEDUP_REMOVED lines=211> */
[----:B------:R-:W-:-:S05]  /*80a50*/  LOP3.LUT R239, R252, 0x20, RZ, 0x3c, !PT ;  /* 0x00000020fcef7812 */ /* 0x000fca00078e3cff */
[----:B------:R-:W-:Y:S04]  /*80a60*/  LDS R237, [R239+UR7+0x22100] ;  /* 0x02210007efed7984 */ /* 0x000fe80008000800 */
[----:B------:R-:W1:Y:S01]  /*80a70*/  LDS R239, [R239+UR7+0x22900] ;  /* 0x02290007efef7984 */ /* 0x000e620008000800 */
[----:B--2---:R-:W-:-:S15]  /*80a80*/  HMMA.1688.F32.TF32 R4, R240, R8, R4 ;  /* 0x00000008f004723c */ /* 0x004fde0000081004 */
[----:B------:R-:W-:-:S04]  /*80a90*/  NOP ;  /* 0x0000000000007918 */ /* 0x000fc80000000000 */
[----:B------:R-:W-:Y:S04]  /*80aa0*/  STL.64 [R1+0x1f50], R4 ;  /* 0x001f500401007387 */ /* 0x000fe80000100a00 */
[----:B------:R2:W-:Y:S04]  /*80ab0*/  STL.64 [R1+0x1f58], R6 ;  /* 0x001f580601007387 */ /* 0x0005e80000100a00 */
[----:B--2---:R-:W2:Y:S04]  /*80ac0*/  LDL.LU.64 R6, [R1+0x6030] ;  /* 0x0060300001067983 */ /* 0x004ea80000300a00 */
[----:B------:R-:W2:Y:S01]  /*80ad0*/  LDL.LU.64 R4, [R1+0x6028] ;  /* 0x0060280001047983 */ /* 0x000ea20000300a00 */
[----:B-1----:R-:W-:Y:S08]  /*80ae0*/  HMMA.1688.F32.TF32 R36, R236, R40, R36 ;  /* 0x00000028ec24723c */ /* 0x002ff00000081024 */
[----:B--2---:R-:W-:Y:S01]  /*80af0*/  HMMA.1688.F32.TF32 R240, R240, R4, R32 ;  /* 0x00000004f0f0723c */ /* 0x004fe20000081020 */
[----:B------:R-:W-:-:S02]  /*80b00*/  IMAD.MOV.U32 R33, RZ, RZ, R40 ;  /* 0x000000ffff217224 */ /* 0x000fc400078e0028 */
[----:B------:R-:W-:-:S05]  /*80b10*/  IMAD.MOV.U32 R32, RZ, RZ, R41 ;  /* 0x000000ffff207224 */ /* 0x000fca00078e0029 */
[C---:B------:R-:W-:Y:S11]  /*80b20*/  HMMA.1688.F32.TF32 R40, R236.reuse, R56, R52 ;  /* 0x00000038ec28723c */ /* 0x040ff60000081034 */
[----:B------:R-:W-:Y:S04]  /*80b30*/  STL.64 [R1+0x1f30], R240 ;  /* 0x001f30f001007387 */ /* 0x000fe80000100a00 */
[----:B------:R-:W-:Y:S04]  /*80b40*/  STL.64 [R1+0x1f38], R242 ;  /* 0x001f38f201007387 */ /* 0x000fe80000100a00 */
[----:B------:R-:W-:Y:S04]  /*80b50*/  STL.64 [R1+0x1f20], R36 ;  /* 0x001f202401007387 */ /* 0x000fe80000100a00 */
[----:B------:R1:W-:Y:S02]  /*80b60*/  STL.64 [R1+0x1f28], R38 ;  /* 0x001f282601007387 */ /* 0x0003e40000100a00 */
[----:B-1----:R-:W-:-:S15]  /*80b70*/  HMMA.1688.F32.TF32 R36, R236, R48, R44 ;  /* 0x00000030ec24723c */ /* 0x002fde000008102c */
[----:B------:R-:W-:-:S04]  /*80b80*/  NOP ;  /* 0x0000000000007918 */ /* 0x000fc80000000000 */
[----:B------:R-:W-:Y:S04]  /*80b90*/  STL.64 [R1+0x1f10], R36 ;  /* 0x001f102401007387 */ /* 0x000fe80000100a00 */
[----:B------:R-:W-:Y:S04]  /*80ba0*/  STL.64 [R1+0x1f18], R38 ;  /* 0x001f182601007387 */ /* 0x000fe80000100a00 */
[----:B------:R-:W-:Y:S04]  /*80bb0*/  STL.64 [R1+0x1f00], R40 ;  /* 0x001f002801007387 */ /* 0x000fe80000100a00 */
[----:B------:R1:W-:Y:S02]  /*80bc0*/  STL.64 [R1+0x1f08], R42 ;  /* 0x001f082a01007387 */ /* 0x0003e40000100a00 */
[----:B-1----:R-:W-:Y:S01]  /*80bd0*/  HMMA.1688.F32.TF32 R40, R236, R64, R60 ;  /* 0x00000040ec28723c */ /* 0x002fe2000008103c */
[----:B------:R-:W-:-:S02]  /*80be0*/  IMAD.MOV.U32 R35, RZ, RZ, R48 ;  /* 0x000000ffff237224 */ /* 0x000fc400078e0030 */
[----:B------:R-:W-:-:S15]  /*80bf0*/  IMAD.MOV.U32 R34, RZ, RZ, R49 ;  /* 0x000000ffff227224 */ /* 0x000fde00078e0031 */
[----:B------:R-:W-:Y:S01]  /*80c00*/  NOP ;  /* 0x0000000000007918 */ /* 0x000fe20000000000 */
[----:B------:R-:W-:Y:S04]  /*80c10*/  STL.64 [R1+0x1ef0], R40 ;  /* 0x001ef02801007387 */ /* 0x000fe80000100a00 */
[----:B------:R1:W-:Y:S02]  /*80c20*/  STL.64 [R1+0x1ef8], R42 ;  /* 0x001ef82a01007387 */ /* 0x0003e40000100a00 */
[C---:B-1----:R-:W-:Y:S08]  /*80c30*/  HMMA.1688.F32.TF32 R40, R236.reuse, R248, R184 ;  /* 0x000000f8ec28723c */ /* 0x042ff000000810b8 */
[C---:B------:R-:W-:Y:S08]  /*80c40*/  HMMA.1688.F32.TF32 R48, R236.reuse, R244, R188 ;  /* 0x000000f4ec30723c */ /* 0x040ff000000810bc */
[C---:B----4-:R-:W-:Y:S03]  /*80c50*/  HMMA.1688.F32.TF32 R44, R236.reuse, R232, R192 ;  /* 0x000000e8ec2c723c */ /* 0x050fe600000810c0 */
        /* <DEDUP_REMOVED lines=22> */
[----:B-1----:R-:W-:Y:S01]  /*80dc0*/  HMMA.1688.F32.TF32 R40, R236, R216, R208 ;  /* 0x000000d8ec28723c */ /* 0x002fe200000810d0 */
[----:B------:R-:W-:-:S02]  /*80dd0*/  IMAD.MOV.U32 R37, RZ, RZ, R56 ;  /* 0x000000ffff257224 */ /* 0x000fc400078e0038 */
[----:B------:R-:W-:-:S15]  /*80de0*/  IMAD.MOV.U32 R36, RZ, RZ, R57 ;  /* 0x000000ffff247224 */ /* 0x000fde00078e0039 */
[----:B------:R-:W-:Y:S01]  /*80df0*/  NOP ;  /* 0x0000000000007918 */ /* 0x000fe20000000000 */
        /* <DEDUP_REMOVED lines=19> */
[----:B----4-:R-:W4:Y:S04]  /*80f30*/  LDL.LU R42, [R1+0x1178] ;  /* 0x00117800012a7983 */ /* 0x010f280000300800 */
        /* <DEDUP_REMOVED lines=78> */
[----:B------:R-:W3:Y:S04]  /*81420*/  LDL.LU.64 R204, [R1+0x6008] ;  /* 0x0060080001cc7983 */ /* 0x000ee80000300a00 */
[----:B--2---:R-:W-:Y:S04]  /*81430*/  STL.64 [R1+0x5ed0], R210 ;  /* 0x005ed0d201007387 */ /* 0x004fe80000100a00 */
        /* <DEDUP_REMOVED lines=42> */
[C---:B------:R-:W-:Y:S08]  /*816e0*/  HMMA.1688.F32.TF32 R44, R236.reuse, R148, R44 ;  /* 0x00000094ec2c723c */ /* 0x040ff0000008102c */
[----:B---3--:R-:W-:-:S15]  /*816f0*/  HMMA.1688.F32.TF32 R204, R236, R184, R204 ;  /* 0x000000b8eccc723c */ /* 0x008fde00000810cc */
[----:B------:R-:W-:-:S04]  /*81700*/  NOP ;  /* 0x0000000000007918 */ /* 0x000fc80000000000 */
[----:B------:R-:W-:Y:S04]  /*81710*/  STL.64 [R1+0x1b70], R204 ;  /* 0x001b70cc01007387 */ /* 0x000fe80000100a00 */
[----:B------:R1:W-:Y:S02]  /*81720*/  STL.64 [R1+0x1b78], R206 ;  /* 0x001b78ce01007387 */ /* 0x0003e40000100a00 */
        /* <DEDUP_REMOVED lines=17> */
[C---:B------:R-:W-:Y:S01]  /*81840*/  HMMA.1688.F32.TF32 R40, R236.reuse, R144, R48 ;  /* 0x00000090ec28723c */ /* 0x040fe20000081030 */
[----:B------:R-:W-:Y:S04]  /*81850*/  STL.64 [R1+0x1a30], R212 ;  /* 0x001a30d401007387 */ /* 0x000fe80000100a00 */
[----:B------:R-:W-:Y:S04]  /*81860*/  STL.64 [R1+0x1a38], R214 ;  /* 0x001a38d601007387 */ /* 0x000fe80000100a00 */
[----:B------:R-:W-:Y:S04]  /*81870*/  STL.64 [R1+0x1a10], R208 ;  /* 0x001a10d001007387 */ /* 0x000fe80000100a00 */
[----:B------:R-:W-:Y:S01]  /*81880*/  STL.64 [R1+0x1a18], R210 ;  /* 0x001a18d201007387 */ /* 0x000fe20000100a00 */
[C---:B------:R-:W-:Y:S03]  /*81890*/  HMMA.1688.F32.TF32 R48, R236.reuse, R140, R52 ;  /* 0x0000008cec30723c */ /* 0x040fe60000081034 */
[----:B------:R-:W-:Y:S04]  /*818a0*/  STL.64 [R1+0x19f0], R204 ;  /* 0x0019f0cc01007387 */ /* 0x000fe80000100a00 */
[----:B------:R-:W-:Y:S04]  /*818b0*/  STL.64 [R1+0x19f8], R206 ;  /* 0x0019f8ce01007387 */ /* 0x000fe80000100a00 */
[----:B------:R-:W-:Y:S04]  /*818c0*/  STL.64 [R1+0x19d0], R44 ;  /* 0x0019d02c01007387 */ /* 0x000fe80000100a00 */
[----:B------:R1:W-:Y:S04]  /*818d0*/  STL.64 [R1+0x19d8], R46 ;  /* 0x0019d82e01007387 */ /* 0x0003e80000100a00 */
[----:B------:R-:W-:Y:S04]  /*818e0*/  STL.64 [R1+0x19b0], R40 ;  /* 0x0019b02801007387 */ /* 0x000fe80000100a00 */
[----:B------:R3:W-:Y:S01]  /*818f0*/  STL.64 [R1+0x19b8], R42 ;  /* 0x0019b82a01007387 */ /* 0x0007e20000100a00 */
[C---:B-1----:R-:W-:Y:S08]  /*81900*/  HMMA.1688.F32.TF32 R44, R236.reuse, R136, R56 ;  /* 0x00000088ec2c723c */ /* 0x042ff00000081038 */
[C---:B---3--:R-:W-:Y:S01]  /*81910*/  HMMA.1688.F32.TF32 R40, R236.reuse, R132, R60 ;  /* 0x00000084ec28723c */ /* 0x048fe2000008103c */
        /* <DEDUP_REMOVED lines=9> */
[----:B------:R-:W3:-:S15]  /*819b0*/  LDL.LU R64, [R1+0x2730] ;  /* 0x0027300001407983 */ /* 0x000ede0000300800 */
[----:B------:R-:W-:Y:S02]  /*819c0*/  NOP ;  /* 0x0000000000007918 */ /* 0x000fe40000000000 */
[----:B------:R1:W-:Y:S04]  /*819d0*/  STL.64 [R1+0x1750], R40 ;  /* 0x0017502801007387 */ /* 0x0003e80000100a00 */
[----:B------:R4:W-:Y:S04]  /*819e0*/  STL.64 [R1+0x1758], R42 ;  /* 0x0017582a01007387 */ /* 0x0009e80000100a00 */
        /* <DEDUP_REMOVED lines=56> */
[----:B------:R3:W-:Y:S01]  /*81d70*/  STL.64 [R1+0x5e98], R124 ;  /* 0x005e987c01007387 */ /* 0x0007e20000100a00 */
[C---:B--2---:R-:W-:Y:S08]  /*81d80*/  HMMA.1688.F32.TF32 R132, R236.reuse, R124, R204 ;  /* 0x0000007cec84723c */ /* 0x044ff000000810cc */
[C---:B---3--:R-:W-:Y:S11]  /*81d90*/  HMMA.1688.F32.TF32 R124, R236.reuse, R120, R208 ;  /* 0x00000078ec7c723c */ /* 0x048ff600000810d0 */
[----:B------:R-:W-:Y:S04]  /*81da0*/  STL.64 [R1+0x1940], R132 ;  /* 0x0019408401007387 */ /* 0x000fe80000100a00 */
[----:B------:R-:W-:Y:S04]  /*81db0*/  STL.64 [R1+0x1948], R134 ;  /* 0x0019488601007387 */ /* 0x000fe80000100a00 */
[----:B------:R-:W-:Y:S04]  /*81dc0*/  STL.64 [R1+0x5e90], R122 ;  /* 0x005e907a01007387 */ /* 0x000fe80000100a00 */
[----:B------:R4:W-:Y:S02]  /*81dd0*/  STL.64 [R1+0x5e88], R120 ;  /* 0x005e887801007387 */ /* 0x0009e40000100a00 */
[C---:B----4-:R-:W-:Y:S02]  /*81de0*/  HMMA.1688.F32.TF32 R120, R236.reuse, R116, R212 ;  /* 0x00000074ec78723c */ /* 0x050fe400000810d4 */
        /* <DEDUP_REMOVED lines=13> */
[----:B------:R1:W-:Y:S01]  /*81ec0*/  STL.64 [R1+0x5e58], R108 ;  /* 0x005e586c01007387 */ /* 0x0003e20000100a00 */
[C---:B------:R-:W-:Y:S08]  /*81ed0*/  HMMA.1688.F32.TF32 R40, R236.reuse, R96, R40 ;  /* 0x00000060ec28723c */ /* 0x040ff00000081028 */
[C---:B-1----:R-:W-:Y:S01]  /*81ee0*/  HMMA.1688.F32.TF32 R108, R236.reuse, R104, R224 ;  /* 0x00000068ec6c723c */ /* 0x042fe200000810e0 */
[----:B------:R-:W-:Y:S04]  /*81ef0*/  STL.64 [R1+0x1900], R112 ;  /* 0x0019007001007387 */ /* 0x000fe80000100a00 */
[----:B------:R-:W-:Y:S04]  /*81f00*/  STL.64 [R1+0x1908], R114 ;  /* 0x0019087201007387 */ /* 0x000fe80000100a00 */
[----:B------:R-:W-:Y:S04]  /*81f10*/  STL.64 [R1+0x5e50], R106 ;  /* 0x005e506a01007387 */ /* 0x000fe80000100a00 */
[----:B------:R1:W-:Y:S02]  /*81f20*/  STL.64 [R1+0x5e48], R104 ;  /* 0x005e486801007387 */ /* 0x0003e40000100a00 */
[C---:B-1----:R-:W-:Y:S04]  /*81f30*/  HMMA.1688.F32.TF32 R104, R236.reuse, R100, R228 ;  /* 0x00000064ec68723c */ /* 0x042fe800000810e4 */
[----:B------:R-:W-:Y:S04]  /*81f40*/  STL.64 [R1+0x18f0], R108 ;  /* 0x0018f06c01007387 */ /* 0x000fe80000100a00 */
[----:B------:R-:W-:Y:S04]  /*81f50*/  STL.64 [R1+0x18f8], R110 ;  /* 0x0018f86e01007387 */ /* 0x000fe80000100a00 */
[----:B------:R-:W-:Y:S04]  /*81f60*/  STL.64 [R1+0x5e40], R102 ;  /* 0x005e406601007387 */ /* 0x000fe80000100a00 */
[----:B------:R1:W-:Y:S02]  /*81f70*/  STL.64 [R1+0x5e38], R100 ;  /* 0x005e386401007387 */ /* 0x0003e40000100a00 */
[C---:B-1----:R-:W-:Y:S08]  /*81f80*/  HMMA.1688.F32.TF32 R100, R236.reuse, R92, R44 ;  /* 0x0000005cec64723c */ /* 0x042ff0000008102c */
[C---:B------:R-:W-:Y:S01]  /*81f90*/  HMMA.1688.F32.TF32 R44, R236.reuse, R88, R48 ;  /* 0x00000058ec2c723c */ /* 0x040fe20000081030 */
[----:B------:R-:W-:Y:S04]  /*81fa0*/  STL.64 [R1+0x18e0], R104 ;  /* 0x0018e06801007387 */ /* 0x000fe80000100a00 */
[----:B------:R-:W-:Y:S04]  /*81fb0*/  STL.64 [R1+0x18e8], R106 ;  /* 0x0018e86a01007387 */ /* 0x000fe80000100a00 */
        /* <DEDUP_REMOVED lines=11> */
[----:B-1----:R-:W-:Y:S02]  /*82070*/  HMMA.1688.F32.TF32 R40, R236, R72, R64 ;  /* 0x00000048ec28723c */ /* 0x002fe40000081040 */
        /* <DEDUP_REMOVED lines=54> */
[----:B------:R-:W-:-:S02]  /*823e0*/  IMAD.MOV.U32 R213, RZ, RZ, R36 ;  /* 0x000000ffffd57224 */ /* 0x000fc400078e0024 */
[----:B------:R-:W-:Y:S01]  /*823f0*/  IMAD.MOV.U32 R212, RZ, RZ, R37 ;  /* 0x000000ffffd47224 */ /* 0x000fe200078e0025 */
        /* <DEDUP_REMOVED lines=60> */
[----:B-1----:R-:W4:Y:S04]  /*827c0*/  LDL.LU.64 R58, [R1+0x5f90] ;  /* 0x005f9000013a7983 */ /* 0x002f280000300a00 */
        /* <DEDUP_REMOVED lines=13> */
[----:B----4-:R-:W-:Y:S04]  /*828a0*/  STL.64 [R1+0x5e10], R58 ;  /* 0x005e103a01007387 */ /* 0x010fe80000100a00 */
[----:B------:R1:W-:Y:S04]  /*828b0*/  STL.64 [R1+0x5e08], R56 ;  /* 0x005e083801007387 */ /* 0x0003e80000100a00 */
[----:B-1----:R-:W4:Y:S04]  /*828c0*/  LDL.LU R56, [R1+0x2690] ;  /* 0x0026900001387983 */ /* 0x002f280000300800 */
        /* <DEDUP_REMOVED lines=32> */
[----:B------:R-:W4:Y:S01]  /*82ad0*/  LDL.LU.64 R32, [R1+0x5f28] ;  /* 0x005f280001207983 */ /* 0x000f220000300a00 */
[----:B------:R-:W-:-:S02]  /*82ae0*/  LOP3.LUT R242, R252, 0x40, RZ, 0x3c, !PT ;  /* 0x00000040fcf27812 */ /* 0x000fc400078e3cff */
[----:B------:R-:W-:-:S03]  /*82af0*/  LOP3.LUT R243, R252, 0x60, RZ, 0x3c, !PT ;  /* 0x00000060fcf37812 */ /* 0x000fc600078e3cff */
[----:B------:R-:W-:Y:S04]  /*82b00*/  LDS R240, [R242+UR7+0x22100] ;  /* 0x02210007f2f07984 */ /* 0x000fe80008000800 */
[----:B------:R-:W-:Y:S04]  /*82b10*/  LDS R241, [R243+UR7+0x22100] ;  /* 0x02210007f3f17984 */ /* 0x000fe80008000800 */
[----:B------:R-:W-:Y:S04]  /*82b20*/  LDS R242, [R242+UR7+0x22900] ;  /* 0x02290007f2f27984 */ /* 0x000fe80008000800 */
[----:B------:R-:W1:Y:S01]  /*82b30*/  LDS R243, [R243+UR7+0x22900] ;  /* 0x02290007f3f37984 */ /* 0x000e620008000800 */
[----:B----4-:R-:W-:-:S15]  /*82b40*/  HMMA.1688.F32.TF32 R56, R236, R32, R56 ;  /* 0x00000020ec38723c */ /* 0x010fde0000081038 */
[----:B------:R-:W-:-:S04]  /*82b50*/  NOP ;  /* 0x0000000000007918 */ /* 0x000fc80000000000 */
[----:B------:R-:W-:Y:S04]  /*82b60*/  STL.64 [R1+0x17d0], R56 ;  /* 0x0017d03801007387 */ /* 0x000fe80000100a00 */
[----:B------:R4:W-:Y:S02]  /*82b70*/  STL.64 [R1+0x17d8], R58 ;  /* 0x0017d83a01007387 */ /* 0x0009e40000100a00 */
[C---:B----4-:R-:W-:Y:S08]  /*82b80*/  HMMA.1688.F32.TF32 R56, R236.reuse, R28, R60 ;  /* 0x0000001cec38723c */ /* 0x050ff0000008103c */
[C---:B------:R-:W-:Y:S08]  /*82b90*/  HMMA.1688.F32.TF32 R60, R236.reuse, R24, R64 ;  /* 0x00000018ec3c723c */ /* 0x040ff00000081040 */
[C---:B------:R-:W-:Y:S03]  /*82ba0*/  HMMA.1688.F32.TF32 R64, R236.reuse, R16, R104 ;  /* 0x00000010ec40723c */ /* 0x040fe60000081068 */
[----:B------:R-:W-:Y:S04]  /*82bb0*/  STL.64 [R1+0x17c0], R56 ;  /* 0x0017c03801007387 */ /* 0x000fe80000100a00 */
[----:B------:R4:W-:Y:S02]  /*82bc0*/  STL.64 [R1+0x17c8], R58 ;  /* 0x0017c83a01007387 */ /* 0x0009e40000100a00 */
[C---:B----4-:R-:W-:Y:S02]  /*82bd0*/  HMMA.1688.F32.TF32 R56, R236.reuse, R20, R100 ;  /* 0x00000014ec38723c */ /* 0x050fe40000081064 */
[----:B------:R-:W-:Y:S04]  /*82be0*/  STL.64 [R1+0x17b0], R60 ;  /* 0x0017b03c01007387 */ /* 0x000fe80000100a00 */
[----:B------:R4:W-:Y:S02]  /*82bf0*/  STL.64 [R1+0x17b8], R62 ;  /* 0x0017b83e01007387 */ /* 0x0009e40000100a00 */
[C---:B----4-:R-:W-:Y:S11]  /*82c00*/  HMMA.1688.F32.TF32 R60, R236.reuse, R12, R108 ;  /* 0x0000000cec3c723c */ /* 0x050ff6000008106c */
[----:B------:R-:W-:Y:S04]  /*82c10*/  STL.64 [R1+0x17a0], R56 ;  /* 0x0017a03801007387 */ /* 0x000fe80000100a00 */
[----:B------:R4:W-:Y:S02]  /*82c20*/  STL.64 [R1+0x17a8], R58 ;  /* 0x0017a83a01007387 */ /* 0x0009e40000100a00 */
[C---:B----4-:R-:W-:Y:S02]  /*82c30*/  HMMA.1688.F32.TF32 R56, R236.reuse, R8, R112 ;  /* 0x00000008ec38723c */ /* 0x050fe40000081070 */
[----:B------:R-:W-:Y:S04]  /*82c40*/  STL.64 [R1+0x1790], R64 ;  /* 0x0017904001007387 */ /* 0x000fe80000100a00 */
[----:B------:R4:W-:Y:S04]  /*82c50*/  STL.64 [R1+0x1798], R66 ;  /* 0x0017984201007387 */ /* 0x0009e80000100a00 */
[----:B------:R-:W-:Y:S04]  /*82c60*/  STL.64 [R1+0x1780], R60 ;  /* 0x0017803c01007387 */ /* 0x000fe80000100a00 */
[----:B------:R1:W-:Y:S01]  /*82c70*/  STL.64 [R1+0x1788], R62 ;  /* 0x0017883e01007387 */ /* 0x0003e20000100a00 */
[----:B----4-:R-:W-:Y:S08]  /*82c80*/  HMMA.1688.F32.TF32 R64, R236, R4, R116 ;  /* 0x00000004ec40723c */ /* 0x010ff00000081074 */
[C---:B-1----:R-:W-:Y:S01]  /*82c90*/  HMMA.1688.F32.TF32 R60, R240.reuse, R124, R120 ;  /* 0x0000007cf03c723c */ /* 0x042fe20000081078 */
        /* <DEDUP_REMOVED lines=174> */
[----:B------:R1:W-:Y:S02]  /*83780*/  STL.64 [R1+0x1628], R226 ;  /* 0x001628e201007387 */ /* 0x0003e40000100a00 */
[C---:B-1----:R-:W-:Y:S08]  /*83790*/  HMMA.1688.F32.TF32 R224, R240.reuse, R200, R228 ;  /* 0x000000c8f0e0723c */ /* 0x042ff000000810e4 */
[C---:B------:R-:W-:Y:S11]  /*837a0*/  HMMA.1688.F32.TF32 R228, R240.reuse, R196, R232 ;  /* 0x000000c4f0e4723c */ /* 0x040ff600000810e8 */
        /* <DEDUP_REMOVED lines=9> */
[C---:B-1----:R-:W-:Y:S08]  /*83840*/  HMMA.1688.F32.TF32 R224, R240.reuse, R180, R56 ;  /* 0x000000b4f0e0723c */ /* 0x042ff00000081038 */
        /* <DEDUP_REMOVED lines=28> */
[C---:B----4-:R-:W-:Y:S03]  /*83a10*/  HMMA.1688.F32.TF32 R56, R240.reuse, R140, R132 ;  /* 0x0000008cf038723c */ /* 0x050fe60000081084 */
[----:B------:R-:W-:Y:S04]  /*83a20*/  STL.64 [R1+0x1540], R64 ;  /* 0x0015404001007387 */ /* 0x000fe80000100a00 */
[----:B------:R-:W-:Y:S04]  /*83a30*/  STL.64 [R1+0x1548], R66 ;  /* 0x0015484201007387 */ /* 0x000fe80000100a00 */
        /* <DEDUP_REMOVED lines=79> */
[----:B--2---:R-:W-:-:S15]  /*83f30*/  HMMA.1688.F32.TF32 R236, R240, R132, R236 ;  /* 0x00000084f0ec723c */ /* 0x004fde00000810ec */
[----:B------:R-:W-:-:S04]  /*83f40*/  NOP ;  /* 0x0000000000007918 */ /* 0x000fc80000000000 */
[----:B------:R-:W-:Y:S04]  /*83f50*/  STL.64 [R1+0x14f0], R236 ;  /* 0x0014f0ec01007387 */ /* 0x000fe80000100a00 */
[----:B------:R-:W-:Y:S04]  /*83f60*/  STL.64 [R1+0x14f8], R238 ;  /* 0x0014f8ee01007387 */ /* 0x000fe80000100a00 */
[----:B------:R-:W-:Y:S04]  /*83f70*/  STL.64 [R1+0x12f0], R124 ;  /* 0x0012f07c01007387 */ /* 0x000fe80000100a00 */
[----:B------:R1:W-:Y:S01]  /*83f80*/  STL.64 [R1+0x12f8], R126 ;  /* 0x0012f87e01007387 */ /* 0x0003e20000100a00 */
[C---:B------:R-:W-:Y:S08]  /*83f90*/  HMMA.1688.F32.TF32 R228, R240.reuse, R96, R228 ;  /* 0x00000060f0e4723c */ /* 0x040ff000000810e4 */
[C---:B----4-:R-:W-:Y:S01]  /*83fa0*/  HMMA.1688.F32.TF32 R56, R240.reuse, R80, R56 ;  /* 0x00000050f038723c */ /* 0x050fe20000081038 */
[----:B------:R-:W-:Y:S04]  /*83fb0*/  LDS R236, [R252+UR7+0x22180] ;  /* 0x02218007fcec7984 */ /* 0x000fe80008000800 */
[----:B------:R-:W-:Y:S04]  /*83fc0*/  LDS R238, [R252+UR7+0x22980] ;  /* 0x02298007fcee7984 */ /* 0x000fe80008000800 */
        /* <DEDUP_REMOVED lines=162> */
[----:B-1----:R-:W2:Y:S04]  /*849f0*/  LDL.LU R60, [R1+0x2510] ;  /* 0x00251000013c7983 */ /* 0x002ea80000300800 */
[----:B------:R-:W2:Y:S04]  /*84a00*/  LDL.LU R61, [R1+0x2514] ;  /* 0x00251400013d7983 */ /* 0x000ea80000300800 */
[----:B------:R-:W2:Y:S04]  /*84a10*/  LDL.LU R62, [R1+0x2518] ;  /* 0x00251800013e7983 */ /* 0x000ea80000300800 */
[----:B------:R-:W2:Y:S04]  /*84a20*/  LDL.LU R63, [R1+0x251c] ;  /* 0x00251c00013f7983 */ /* 0x000ea80000300800 */
[----:B---3--:R-:W-:Y:S01]  /*84a30*/  STL.64 [R1+0x5d20], R58 ;  /* 0x005d203a01007387 */ /* 0x008fe20000100a00 */
[C---:B--2---:R-:W-:Y:S03]  /*84a40*/  HMMA.1688.F32.TF32 R60, R240.reuse, R56, R60 ;  /* 0x00000038f03c723c */ /* 0x044fe6000008103c */
[----:B------:R1:W-:Y:S05]  /*84a50*/  STL.64 [R1+0x5d18], R56 ;  /* 0x005d183801007387 */ /* 0x0003ea0000100a00 */
        /* <DEDUP_REMOVED lines=40> */
[----:B-1----:R-:W-:Y:S03]  /*84ce0*/  HMMA.1688.F32.TF32 R44, R240, R4, R248 ;  /* 0x00000004f02c723c */ /* 0x002fe600000810f8 */
        /* <DEDUP_REMOVED lines=38> */
[----:B------:R-:W2:Y:S04]  /*84f50*/  LDL.LU.64 R224, [R1+0x30] ;  /* 0x0000300001e07983 */ /* 0x000ea80000300a00 */
[----:B------:R-:W3:Y:S04]  /*84f60*/  LDL.LU.64 R232, [R1+0x20] ;  /* 0x0000200001e87983 */ /* 0x000ee80000300a00 */
[----:B------:R-:W3:Y:S04]  /*84f70*/  LDL.LU R48, [R1+0xeb0] ;  /* 0x000eb00001307983 */ /* 0x000ee80000300800 */
[----:B------:R-:W4:Y:S04]  /*84f80*/  LDL.LU R49, [R1+0xeb4] ;  /* 0x000eb40001317983 */ /* 0x000f280000300800 */
[----:B------:R-:W4:Y:S04]  /*84f90*/  LDL.LU R50, [R1+0xeb8] ;  /* 0x000eb80001327983 */ /* 0x000f280000300800 */
[----:B------:R-:W4:Y:S04]  /*84fa0*/  LDL.LU R51, [R1+0xebc] ;  /* 0x000ebc0001337983 */ /* 0x000f280000300800 */
[----:B------:R-:W4:Y:S04]  /*84fb0*/  LDL.LU.64 R244, [R1+0x10] ;  /* 0x0000100001f47983 */ /* 0x000f280000300a00 */
[----:B------:R-:W4:Y:S01]  /*84fc0*/  LDL.LU.64 R240, [R1] ;  /* 0x0000000001f07983 */ /* 0x000f220000300a00 */
[----:B------:R-:W-:-:S03]  /*84fd0*/  LOP3.LUT R239, R252, 0x20, RZ, 0x3c, !PT ;  /* 0x00000020fcef7812 */ /* 0x000fc600078e3cff */
[----:B------:R-:W4:Y:S04]  /*84fe0*/  LDL.LU R52, [R1+0xe90] ;  /* 0x000e900001347983 */ /* 0x000f280000300800 */
[----:B------:R-:W4:Y:S04]  /*84ff0*/  LDL.LU R53, [R1+0xe94] ;  /* 0x000e940001357983 */ /* 0x000f280000300800 */
[----:B------:R-:W4:Y:S04]  /*85000*/  LDL.LU R54, [R1+0xe98] ;  /* 0x000e980001367983 */ /* 0x000f280000300800 */
        /* <DEDUP_REMOVED lines=26> */
[----:B------:R-:W-:Y:S01]  /*851b0*/  HMMA.1688.F32.TF32 R248, R236, R240, R248 ;  /* 0x000000f0ecf8723c */ /* 0x000fe200000810f8 */
[----:B------:R1:W-:Y:S04]  /*851c0*/  STL.64 [R1+0x12d0], R44 ;  /* 0x0012d02c01007387 */ /* 0x0003e80000100a00 */
[----:B------:R2:W-:Y:S04]  /*851d0*/  STL.64 [R1+0x12d8], R46 ;  /* 0x0012d82e01007387 */ /* 0x0005e80000100a00 */
[----:B------:R-:W3:Y:S01]  /*851e0*/  LDL.LU.64 R226, [R1+0x5e00] ;  /* 0x005e000001e27983 */ /* 0x000ee20000300a00 */
[----:B-1----:R-:W-:-:S02]  /*851f0*/  IMAD.MOV.U32 R45, RZ, RZ, R224 ;  /* 0x000000ffff2d7224 */ /* 0x002fc400078e00e0 */
[----:B------:R-:W-:Y:S02]  /*85200*/  IMAD.MOV.U32 R44, RZ, RZ, R225 ;  /* 0x000000ffff2c7224 */ /* 0x000fe400078e00e1 */
[----:B------:R-:W4:Y:S04]  /*85210*/  LDL.LU.64 R224, [R1+0x5df8] ;  /* 0x005df80001e07983 */ /* 0x000f280000300a00 */
[----:B------:R-:W-:Y:S04]  /*85220*/  STL.64 [R1+0x12c0], R228 ;  /* 0x0012c0e401007387 */ /* 0x000fe80000100a00 */
[----:B------:R1:W-:Y:S01]  /*85230*/  STL.64 [R1+0x12c8], R230 ;  /* 0x0012c8e601007387 */ /* 0x0003e20000100a00 */
[----:B--2---:R-:W-:-:S02]  /*85240*/  IMAD.MOV.U32 R47, RZ, RZ, R232 ;  /* 0x000000ffff2f7224 */ /* 0x004fc400078e00e8 */
[----:B------:R-:W-:Y:S01]  /*85250*/  IMAD.MOV.U32 R46, RZ, RZ, R233 ;  /* 0x000000ffff2e7224 */ /* 0x000fe200078e00e9 */
[----:B-1----:R-:W2:Y:S04]  /*85260*/  LDL.LU.64 R230, [R1+0x5df0] ;  /* 0x005df00001e67983 */ /* 0x002ea80000300a00 */
[----:B------:R-:W2:Y:S04]  /*85270*/  LDL.LU.64 R228, [R1+0x5de8] ;  /* 0x005de80001e47983 */ /* 0x000ea80000300a00 */
[----:B------:R-:W2:Y:S04]  /*85280*/  LDL.LU.64 R234, [R1+0x5de0] ;  /* 0x005de00001ea7983 */ /* 0x000ea80000300a00 */
[----:B------:R-:W2:Y:S04]  /*85290*/  LDL.LU.64 R232, [R1+0x5dd8] ;  /* 0x005dd80001e87983 */ /* 0x000ea80000300a00 */
[----:B------:R1:W-:Y:S04]  /*852a0*/  STL.64 [R1+0x12a0], R48 ;  /* 0x0012a03001007387 */ /* 0x0003e80000100a00 */
[----:B------:R-:W-:Y:S04]  /*852b0*/  STL.64 [R1+0x12a8], R50 ;  /* 0x0012a83201007387 */ /* 0x000fe80000100a00 */
[----:B------:R-:W2:Y:S01]  /*852c0*/  LDL.LU.64 R246, [R1+0x5dd0] ;  /* 0x005dd00001f67983 */ /* 0x000ea20000300a00 */
[----:B-1----:R-:W-:-:S02]  /*852d0*/  IMAD.MOV.U32 R49, RZ, RZ, R244 ;  /* 0x000000ffff317224 */ /* 0x002fc400078e00f4 */
[----:B------:R-:W-:Y:S02]  /*852e0*/  IMAD.MOV.U32 R48, RZ, RZ, R245 ;  /* 0x000000ffff307224 */ /* 0x000fe400078e00f5 */
[----:B------:R-:W2:Y:S04]  /*852f0*/  LDL.LU.64 R244, [R1+0x5dc8] ;  /* 0x005dc80001f47983 */ /* 0x000ea80000300a00 */
[----:B------:R-:W-:Y:S04]  /*85300*/  STL.64 [R1+0x1290], R248 ;  /* 0x001290f801007387 */ /* 0x000fe80000100a00 */
[----:B------:R1:W-:Y:S04]  /*85310*/  STL.64 [R1+0x1298], R250 ;  /* 0x001298fa01007387 */ /* 0x0003e80000100a00 */
[----:B-1----:R-:W3:Y:S04]  /*85320*/  LDL.LU.64 R250, [R1+0x5dc0] ;  /* 0x005dc00001fa7983 */ /* 0x002ee80000300a00 */
[----:B------:R-:W3:Y:S01]  /*85330*/  LDL.LU.64 R248, [R1+0x5db8] ;  /* 0x005db80001f87983 */ /* 0x000ee20000300a00 */
[----:B------:R-:W-:-:S02]  /*85340*/  IMAD.MOV.U32 R51, RZ, RZ, R240 ;  /* 0x000000ffff337224 */ /* 0x000fc400078e00f0 */
[----:B------:R-:W-:Y:S01]  /*85350*/  IMAD.MOV.U32 R50, RZ, RZ, R241 ;  /* 0x000000ffff327224 */ /* 0x000fe200078e00f1 */
[C---:B--2---:R-:W-:Y:S08]  /*85360*/  HMMA.1688.F32.TF32 R56, R236.reuse, R244, R56 ;  /* 0x000000f4ec38723c */ /* 0x044ff00000081038 */
[C---:B---3--:R-:W-:Y:S08]  /*85370*/  HMMA.1688.F32.TF32 R240, R236.reuse, R248, R52 ;  /* 0x000000f8ecf0723c */ /* 0x048ff00000081034 */
[C---:B------:R-:W-:Y:S08]  /*85380*/  HMMA.1688.F32.TF32 R52, R236.reuse, R232, R60 ;  /* 0x000000e8ec34723c */ /* 0x040ff0000008103c */
[C---:B------:R-:W-:Y:S03]  /*85390*/  HMMA.1688.F32.TF32 R60, R236.reuse, R228, R64 ;  /* 0x000000e4ec3c723c */ /* 0x040fe60000081040 */
[----:B------:R-:W-:Y:S04]  /*853a0*/  STL.64 [R1+0x1280], R240 ;  /* 0x001280f001007387 */ /* 0x000fe80000100a00 */
[----:B------:R-:W-:Y:S04]  /*853b0*/  STL.64 [R1+0x1288], R242 ;  /* 0x001288f201007387 */ /* 0x000fe80000100a00 */
[----:B------:R-:W-:Y:S04]  /*853c0*/  STL.64 [R1+0x1270], R56 ;  /* 0x0012703801007387 */ /* 0x000fe80000100a00 */
[----:B------:R4:W-:Y:S04]  /*853d0*/  STL.64 [R1+0x1278], R58 ;  /* 0x0012783a01007387 */ /* 0x0009e80000100a00 */
[----:B------:R-:W-:Y:S04]  /*853e0*/  STL.64 [R1+0x1260], R52 ;  /* 0x0012603401007387 */ /* 0x000fe80000100a00 */
[----:B------:R1:W-:Y:S01]  /*853f0*/  STL.64 [R1+0x1268], R54 ;  /* 0x0012683601007387 */ /* 0x0003e20000100a00 */
[C---:B----4-:R-:W-:Y:S08]  /*85400*/  HMMA.1688.F32.TF32 R56, R236.reuse, R224, R68 ;  /* 0x000000e0ec38723c */ /* 0x050ff00000081044 */
[C---:B-1----:R-:W-:Y:S01]  /*85410*/  HMMA.1688.F32.TF32 R52, R236.reuse, R220, R72 ;  /* 0x000000dcec34723c */ /* 0x042fe20000081048 */
        /* <DEDUP_REMOVED lines=77> */
[----:B------:R-:W-:Y:S04]  /*858f0*/  STL.64 [R1+0x5c88], R200 ;  /* 0x005c88c801007387 */ /* 0x000fe80000100a00 */
[----:B------:R-:W-:Y:S04]  /*85900*/  STL.64 [R1+0x5c80], R198 ;  /* 0x005c80c601007387 */ /* 0x000fe80000100a00 */
[----:B------:R-:W-:Y:S01]  /*85910*/  STL.64 [R1+0x5c78], R196 ;  /* 0x005c78c401007387 */ /* 0x000fe20000100a00 */
[----:B--2---:R-:W-:-:S15]  /*85920*/  HMMA.1688.F32.TF32 R52, R236, R196, R52 ;  /* 0x000000c4ec34723c */ /* 0x004fde0000081034 */
[----:B------:R-:W-:-:S04]  /*85930*/  NOP ;  /* 0x0000000000007918 */ /* 0x000fc80000000000 */
[----:B------:R-:W-:Y:S04]  /*85940*/  STL.64 [R1+0x11d0], R52 ;  /* 0x0011d03401007387 */ /* 0x000fe80000100a00 */
[----:B------:R1:W-:Y:S02]  /*85950*/  STL.64 [R1+0x11d8], R54 ;  /* 0x0011d83601007387 */ /* 0x0003e40000100a00 */
[C---:B-1----:R-:W-:Y:S02]  /*85960*/  HMMA.1688.F32.TF32 R52, R236.reuse, R192, R56 ;  /* 0x000000c0ec34723c */ /* 0x042fe40000081038 */
[----:B------:R-:W-:Y:S04]  /*85970*/  STL.64 [R1+0x5c70], R194 ;  /* 0x005c70c201007387 */ /* 0x000fe80000100a00 */
[----:B------:R-:W-:Y:S02]  /*85980*/  STL.64 [R1+0x5c68], R192 ;  /* 0x005c68c001007387 */ /* 0x000fe40000100a00 */
[C---:B---3--:R-:W-:Y:S11]  /*85990*/  HMMA.1688.F32.TF32 R56, R236.reuse, R188, R60 ;  /* 0x000000bcec38723c */ /* 0x048ff6000008103c */
[----:B------:R-:W-:Y:S04]  /*859a0*/  STL.64 [R1+0x11c0], R52 ;  /* 0x0011c03401007387 */ /* 0x000fe80000100a00 */
[----:B------:R4:W-:Y:S02]  /*859b0*/  STL.64 [R1+0x11c8], R54 ;  /* 0x0011c83601007387 */ /* 0x0009e40000100a00 */
[C---:B----4-:R-:W-:Y:S02]  /*859c0*/  HMMA.1688.F32.TF32 R52, R236.reuse, R184, R64 ;  /* 0x000000b8ec34723c */ /* 0x050fe40000081040 */
[----:B------:R-:W-:Y:S04]  /*859d0*/  STL.64 [R1+0x5c60], R186 ;  /* 0x005c60ba01007387 */ /* 0x000fe80000100a00 */
[----:B------:R-:W-:Y:S04]  /*859e0*/  STL.64 [R1+0x11b0], R56 ;  /* 0x0011b03801007387 */ /* 0x000fe80000100a00 */
[----:B------:R-:W-:Y:S04]  /*859f0*/  STL.64 [R1+0x11b8], R58 ;  /* 0x0011b83a01007387 */ /* 0x000fe80000100a00 */
[----:B------:R-:W-:Y:S05]  /*85a00*/  STL.64 [R1+0x5c58], R184 ;  /* 0x005c58b801007387 */ /* 0x000fea0000100a00 */
        /* <DEDUP_REMOVED lines=94> */
[----:B------:R-:W-:Y:S04]  /*85ff0*/  STL.64 [R1+0x5be0], R154 ;  /* 0x005be09a01007387 */ /* 0x000fe80000100a00 */
[----:B------:R1:W-:Y:S01]  /*86000*/  STL.64 [R1+0x5bd8], R152 ;  /* 0x005bd89801007387 */ /* 0x0003e20000100a00 */
        /* <DEDUP_REMOVED lines=18> */
[C---:B----4-:R-:W-:Y:S08]  /*86130*/  HMMA.1688.F32.TF32 R148, R236.reuse, R144, R240 ;  /* 0x00000090ec94723c */ /* 0x050ff000000810f0 */
[C---:B---3--:R-:W-:Y:S08]  /*86140*/  HMMA.1688.F32.TF32 R144, R236.reuse, R140, R52 ;  /* 0x0000008cec90723c */ /* 0x048ff00000081034 */
[C---:B------:R-:W-:Y:S08]  /*86150*/  HMMA.1688.F32.TF32 R52, R236.reuse, R136, R64 ;  /* 0x00000088ec34723c */ /* 0x040ff00000081040 */
[C---:B------:R-:W-:Y:S01]  /*86160*/  HMMA.1688.F32.TF32 R56, R236.reuse, R132, R56 ;  /* 0x00000084ec38723c */ /* 0x040fe20000081038 */
        /* <DEDUP_REMOVED lines=35> */
[----:B------:R1:W-:Y:S04]  /*863a0*/  STL.64 [R1+0x1070], R56 ;  /* 0x0010703801007387 */ /* 0x0003e80000100a00 */
[----:B------:R3:W-:-:S12]  /*863b0*/  STL.64 [R1+0x1078], R58 ;  /* 0x0010783a01007387 */ /* 0x0007d80000100a00 */
[----:B------:R-:W-:Y:S04]  /*863c0*/  STL.64 [R1+0x1060], R52 ;  /* 0x0010603401007387 */ /* 0x000fe80000100a00 */
[----:B------:R-:W-:Y:S04]  /*863d0*/  STL.64 [R1+0x1068], R54 ;  /* 0x0010683601007387 */ /* 0x000fe80000100a00 */
        /* <DEDUP_REMOVED lines=63> */
[----:B------:R-:W-:-:S03]  /*867d0*/  LOP3.LUT R66, R252, 0x40, RZ, 0x3c, !PT ;  /* 0x00000040fc427812 */ /* 0x000fc600078e3cff */
[----:B------:R-:W3:Y:S01]  /*867e0*/  LDL.LU R60, [R1+0x2350] ;  /* 0x00235000013c7983 */ /* 0x000ee20000300800 */
[----:B------:R-:W-:-:S03]  /*867f0*/  LOP3.LUT R67, R252, 0x60, RZ, 0x3c, !PT ;  /* 0x00000060fc437812 */ /* 0x000fc600078e3cff */
[----:B------:R-:W3:Y:S04]  /*86800*/  LDL.LU R61, [R1+0x2354] ;  /* 0x00235400013d7983 */ /* 0x000ee80000300800 */
[----:B------:R-:W3:Y:S04]  /*86810*/  LDL.LU R62, [R1+0x2358] ;  /* 0x00235800013e7983 */ /* 0x000ee80000300800 */
[----:B------:R-:W3:Y:S04]  /*86820*/  LDL.LU R63, [R1+0x235c] ;  /* 0x00235c00013f7983 */ /* 0x000ee80000300800 */
[----:B------:R-:W2:Y:S04]  /*86830*/  LDL.LU R64, [R1+0x2360] ;  /* 0x0023600001407983 */ /* 0x000ea80000300800 */
[----:B------:R-:W-:Y:S04]  /*86840*/  LDS R240, [R66+UR7+0x22180] ;  /* 0x0221800742f07984 */ /* 0x000fe80008000800 */
[----:B------:R1:W-:Y:S04]  /*86850*/  LDS R242, [R66+UR7+0x22980] ;  /* 0x0229800742f27984 */ /* 0x0003e80008000800 */
[----:B------:R-:W2:Y:S04]  /*86860*/  LDL.LU R65, [R1+0x2364] ;  /* 0x0023640001417983 */ /* 0x000ea80000300800 */
[----:B------:R-:W-:Y:S04]  /*86870*/  LDS R241, [R67+UR7+0x22180] ;  /* 0x0221800743f17984 */ /* 0x000fe80008000800 */
[----:B------:R1:W2:Y:S04]  /*86880*/  LDS R243, [R67+UR7+0x22980] ;  /* 0x0229800743f37984 */ /* 0x0002a80008000800 */
        /* <DEDUP_REMOVED lines=280> */
[C---:B---3--:R-:W-:Y:S11]  /*87a10*/  HMMA.1688.F32.TF32 R220, R240.reuse, R224, R220 ;  /* 0x000000e0f0dc723c */ /* 0x048ff600000810dc */
[----:B------:R1:W-:Y:S04]  /*87a20*/  STL.64 [R1+0xe50], R112 ;  /* 0x000e507001007387 */ /* 0x0003e80000100a00 */
[----:B------:R2:W-:Y:S04]  /*87a30*/  STL.64 [R1+0xe58], R114 ;  /* 0x000e587201007387 */ /* 0x0005e80000100a00 */
[----:B-1----:R-:W3:Y:S04]  /*87a40*/  LDL.LU R112, [R1+0xa70] ;  /* 0x000a700001707983 */ /* 0x002ee80000300800 */
[----:B------:R-:W3:Y:S04]  /*87a50*/  LDL.LU R113, [R1+0xa74] ;  /* 0x000a740001717983 */ /* 0x000ee80000300800 */
[----:B--2---:R-:W3:Y:S04]  /*87a60*/  LDL.LU R114, [R1+0xa78] ;  /* 0x000a780001727983 */ /* 0x004ee80000300800 */
[----:B------:R-:W3:Y:S04]  /*87a70*/  LDL.LU R115, [R1+0xa7c] ;  /* 0x000a7c0001737983 */ /* 0x000ee80000300800 */
        /* <DEDUP_REMOVED lines=50> */
[----:B------:R2:W-:Y:S04]  /*87da0*/  STL.64 [R1+0xdc8], R118 ;  /* 0x000dc87601007387 */ /* 0x0005e80000100a00 */
[----:B-1----:R-:W3:Y:S04]  /*87db0*/  LDL.LU R116, [R1+0xa60] ;  /* 0x000a600001747983 */ /* 0x002ee80000300800 */
[----:B------:R-:W3:Y:S04]  /*87dc0*/  LDL.LU R117, [R1+0xa64] ;  /* 0x000a640001757983 */ /* 0x000ee80000300800 */
[----:B--2---:R-:W2:Y:S04]  /*87dd0*/  LDL.LU R118, [R1+0xa68] ;  /* 0x000a680001767983 */ /* 0x004ea80000300800 */
[----:B------:R-:W2:Y:S04]  /*87de0*/  LDL.LU R119, [R1+0xa6c] ;  /* 0x000a6c0001777983 */ /* 0x000ea80000300800 */
        /* <DEDUP_REMOVED lines=64> */
[----:B---3--:R-:W-:-:S15]  /*881f0*/  HMMA.1688.F32.TF32 R112, R240, R136, R112 ;  /* 0x00000088f070723c */ /* 0x008fde0000081070 */
[----:B------:R-:W-:-:S04]  /*88200*/  NOP ;  /* 0x0000000000007918 */ /* 0x000fc80000000000 */
[----:B------:R-:W-:Y:S02]  /*88210*/  IMAD.MOV.U32 R137, RZ, RZ, R114 ;  /* 0x000000ffff897224 */ /* 0x000fe400078e0072 */
[----:B------:R-:W-:Y:S01]  /*88220*/  IMAD.MOV.U32 R136, RZ, RZ, R115 ;  /* 0x000000ffff887224 */ /* 0x000fe200078e0073 */
[----:B--2---:R-:W-:-:S15]  /*88230*/  HMMA.1688.F32.TF32 R236, R240, R144, R236 ;  /* 0x00000090f0ec723c */ /* 0x004fde00000810ec */
[----:B------:R-:W-:-:S04]  /*88240*/  NOP ;  /* 0x0000000000007918 */ /* 0x000fc80000000000 */
[----:B------:R-:W-:Y:S04]  /*88250*/  STL.64 [R1+0xd00], R236 ;  /* 0x000d00ec01007387 */ /* 0x000fe80000100a00 */
[----:B------:R1:W-:Y:S02]  /*88260*/  STL.64 [R1+0xd08], R238 ;  /* 0x000d08ee01007387 */ /* 0x0003e40000100a00 */
[----:B-1----:R-:W-:Y:S01]  /*88270*/  HMMA.1688.F32.TF32 R236, R240, R140, R108 ;  /* 0x0000008cf0ec723c */ /* 0x002fe2000008106c */
[----:B------:R-:W-:Y:S02]  /*88280*/  IMAD.MOV.U32 R140, RZ, RZ, R112 ;  /* 0x000000ffff8c7224 */ /* 0x000fe400078e0070 */
[----:B------:R-:W-:-:S05]  /*88290*/  IMAD.MOV.U32 R141, RZ, RZ, R113 ;  /* 0x000000ffff8d7224 */ /* 0x000fca00078e0071 */
[----:B------:R-:W-:Y:S01]  /*882a0*/  HMMA.1688.F32.TF32 R112, R240, R132, R116 ;  /* 0x00000084f070723c */ /* 0x000fe20000081074 */
[----:B------:R-:W2:Y:S10]  /*882b0*/  LDL.LU R108, [R1+0xa50] ;  /* 0x000a5000016c7983 */ /* 0x000eb40000300800 */
[----:B------:R1:W-:Y:S04]  /*882c0*/  STL.64 [R1+0xcf0], R236 ;  /* 0x000cf0ec01007387 */ /* 0x0003e80000100a00 */
[----:B------:R3:W-:Y:S04]  /*882d0*/  STL.64 [R1+0xcf8], R238 ;  /* 0x000cf8ee01007387 */ /* 0x0007e80000100a00 */
[----:B------:R-:W2:Y:S04]  /*882e0*/  LDL.LU R109, [R1+0xa54] ;  /* 0x000a5400016d7983 */ /* 0x000ea80000300800 */
[----:B------:R-:W2:Y:S04]  /*882f0*/  LDL.LU R110, [R1+0xa58] ;  /* 0x000a5800016e7983 */ /* 0x000ea80000300800 */
[----:B------:R-:W2:Y:S01]  /*88300*/  LDL.LU R111, [R1+0xa5c] ;  /* 0x000a5c00016f7983 */ /* 0x000ea20000300800 */
[----:B------:R-:W-:-:S03]  /*88310*/  IMAD.MOV.U32 R144, RZ, RZ, R112 ;  /* 0x000000ffff907224 */ /* 0x000fc600078e0070 */
[----:B-1----:R-:W4:Y:S04]  /*88320*/  LDL.LU R236, [R1+0xa40] ;  /* 0x000a400001ec7983 */ /* 0x002f280000300800 */
[----:B------:R-:W4:Y:S04]  /*88330*/  LDL.LU R237, [R1+0xa44] ;  /* 0x000a440001ed7983 */ /* 0x000f280000300800 */
[----:B---3--:R-:W4:Y:S04]  /*88340*/  LDL.LU R238, [R1+0xa48] ;  /* 0x000a480001ee7983 */ /* 0x008f280000300800 */
[----:B------:R-:W4:Y:S04]  /*88350*/  LDL.LU R239, [R1+0xa4c] ;  /* 0x000a4c0001ef7983 */ /* 0x000f280000300800 */
[----:B------:R-:W-:Y:S04]  /*88360*/  STL [R1+0x4f54], R136 ;  /* 0x004f548801007387 */ /* 0x000fe80000100800 */
[----:B------:R-:W-:Y:S04]  /*88370*/  STL [R1+0x4f50], R137 ;  /* 0x004f508901007387 */ /* 0x000fe80000100800 */
[----:B------:R-:W-:Y:S04]  /*88380*/  STL [R1+0x4f4c], R141 ;  /* 0x004f4c8d01007387 */ /* 0x000fe80000100800 */
[----:B------:R-:W-:Y:S01]  /*88390*/  STL [R1+0x4f48], R140 ;  /* 0x004f488c01007387 */ /* 0x000fe20000100800 */
        /* <DEDUP_REMOVED lines=11> */
[----:B------:R-:W-:Y:S04]  /*88450*/  STL [R1+0x4f64], R148 ;  /* 0x004f649401007387 */ /* 0x000fe80000100800 */
[----:B------:R-:W-:Y:S04]  /*88460*/  STL [R1+0x4f60], R149 ;  /* 0x004f609501007387 */ /* 0x000fe80000100800 */
[----:B------:R-:W-:Y:S04]  /*88470*/  STL [R1+0x4f5c], R145 ;  /* 0x004f5c9101007387 */ /* 0x000fe80000100800 */
[----:B------:R-:W-:Y:S01]  /*88480*/  STL [R1+0x4f58], R144 ;  /* 0x004f589001007387 */ /* 0x000fe20000100800 */
[C---:B--2---:R-:W-:Y:S08]  /*88490*/  HMMA.1688.F32.TF32 R108, R240.reuse, R128, R108 ;  /* 0x00000080f06c723c */ /* 0x044ff0000008106c */
[----:B----4-:R-:W-:Y:S11]  /*884a0*/  HMMA.1688.F32.TF32 R236, R240, R124, R236 ;  /* 0x0000007cf0ec723c */ /* 0x010ff600000810ec */
[----:B------:R-:W-:-:S02]  /*884b0*/  IMAD.MOV.U32 R133, RZ, RZ, R108 ;  /* 0x000000ffff857224 */ /* 0x000fc400078e006c */
[----:B------:R-:W-:Y:S02]  /*884c0*/  IMAD.MOV.U32 R128, RZ, RZ, R111 ;  /* 0x000000ffff807224 */ /* 0x000fe400078e006f */
[----:B------:R-:W-:Y:S02]  /*884d0*/  IMAD.MOV.U32 R132, RZ, RZ, R109 ;  /* 0x000000ffff847224 */ /* 0x000fe400078e006d */
[----:B------:R-:W-:Y:S01]  /*884e0*/  IMAD.MOV.U32 R129, RZ, RZ, R110 ;  /* 0x000000ffff817224 */ /* 0x000fe200078e006e */
[----:B------:R-:W2:Y:S04]  /*884f0*/  LDL.LU R108, [R1+0xa10] ;  /* 0x000a1000016c7983 */ /* 0x000ea80000300800 */
[----:B------:R-:W2:Y:S04]  /*88500*/  LDL.LU R109, [R1+0xa14] ;  /* 0x000a1400016d7983 */ /* 0x000ea80000300800 */
[----:B------:R-:W2:Y:S01]  /*88510*/  LDL.LU R110, [R1+0xa18] ;  /* 0x000a1800016e7983 */ /* 0x000ea20000300800 */
[----:B---3--:R-:W-:Y:S03]  /*88520*/  HMMA.1688.F32.TF32 R116, R240, R120, R116 ;  /* 0x00000078f074723c */ /* 0x008fe60000081074 */
[----:B------:R-:W2:Y:S04]  /*88530*/  LDL.LU R111, [R1+0xa1c] ;  /* 0x000a1c00016f7983 */ /* 0x000ea80000300800 */
[----:B------:R-:W-:Y:S04]  /*88540*/  STL [R1+0x4f74], R128 ;  /* 0x004f748001007387 */ /* 0x000fe80000100800 */
[----:B------:R-:W-:Y:S04]  /*88550*/  STL [R1+0x4f70], R129 ;  /* 0x004f708101007387 */ /* 0x000fe80000100800 */
[----:B------:R-:W-:Y:S04]  /*88560*/  STL [R1+0x4f6c], R132 ;  /* 0x004f6c8401007387 */ /* 0x000fe80000100800 */
[----:B------:R-:W-:Y:S01]  /*88570*/  STL [R1+0x4f68], R133 ;  /* 0x004f688501007387 */ /* 0x000fe20000100800 */
[----:B------:R-:W-:-:S02]  /*88580*/  IMAD.MOV.U32 R152, RZ, RZ, R236 ;  /* 0x000000ffff987224 */ /* 0x000fc400078e00ec */
[----:B------:R-:W-:Y:S02]  /*88590*/  IMAD.MOV.U32 R125, RZ, RZ, R239 ;  /* 0x000000ffff7d7224 */ /* 0x000fe400078e00ef */
[----:B------:R-:W-:Y:S02]  /*885a0*/  IMAD.MOV.U32 R153, RZ, RZ, R237 ;  /* 0x000000ffff997224 */ /* 0x000fe400078e00ed */
[----:B------:R-:W-:Y:S01]  /*885b0*/  IMAD.MOV.U32 R164, RZ, RZ, R238 ;  /* 0x000000ffffa47224 */ /* 0x000fe200078e00ee */
        /* <DEDUP_REMOVED lines=12> */
[----:B------:R-:W4:Y:S04]  /*88680*/  LDL.LU.64 R118, [R1+0x5bb0] ;  /* 0x005bb00001767983 */ /* 0x000f280000300a00 */
[----:B------:R-:W2:Y:S04]  /*88690*/  LDL.LU.64 R116, [R1+0x5ba8] ;  /* 0x005ba80001747983 */ /* 0x000ea80000300a00 */
[----:B------:R-:W-:Y:S04]  /*886a0*/  STL [R1+0x4f90], R180 ;  /* 0x004f90b401007387 */ /* 0x000fe80000100800 */
[----:B------:R-:W-:Y:S04]  /*886b0*/  STL [R1+0x4f8c], R157 ;  /* 0x004f8c9d01007387 */ /* 0x000fe80000100800 */
[----:B------:R-:W-:Y:S01]  /*886c0*/  STL [R1+0x4f88], R156 ;  /* 0x004f889c01007387 */ /* 0x000fe20000100800 */
[----:B--2---:R-:W-:-:S15]  /*886d0*/  HMMA.1688.F32.TF32 R112, R240, R116, R112 ;  /* 0x00000074f070723c */ /* 0x004fde0000081070 */
[----:B------:R-:W-:-:S04]  /*886e0*/  NOP ;  /* 0x0000000000007918 */ /* 0x000fc80000000000 */
[----:B------:R-:W-:Y:S02]  /*886f0*/  IMAD.MOV.U32 R196, RZ, RZ, R114 ;  /* 0x000000ffffc47224 */ /* 0x000fe400078e0072 */
[----:B------:R-:W-:Y:S02]  /*88700*/  IMAD.MOV.U32 R181, RZ, RZ, R115 ;  /* 0x000000ffffb57224 */ /* 0x000fe400078e0073 */
[----:B------:R-:W-:Y:S02]  /*88710*/  IMAD.MOV.U32 R160, RZ, RZ, R112 ;  /* 0x000000ffffa07224 */ /* 0x000fe400078e0070 */
[----:B------:R-:W-:Y:S01]  /*88720*/  IMAD.MOV.U32 R161, RZ, RZ, R113 ;  /* 0x000000ffffa17224 */ /* 0x000fe200078e0071 */
[----:B------:R-:W2:Y:S04]  /*88730*/  LDL.LU.64 R114, [R1+0x5ba0] ;  /* 0x005ba00001727983 */ /* 0x000ea80000300a00 */
        /* <DEDUP_REMOVED lines=16> */
[----:B------:R-:W-:Y:S04]  /*88840*/  STL.64 [R1+0x5910], R120 ;  /* 0x0059107801007387 */ /* 0x000fe80000100a00 */
[----:B------:R-:W-:Y:S01]  /*88850*/  STL.64 [R1+0x5978], R198 ;  /* 0x005978c601007387 */ /* 0x000fe20000100a00 */
[----:B---3--:R-:W-:-:S15]  /*88860*/  HMMA.1688.F32.TF32 R160, R240, R104, R160 ;  /* 0x00000068f0a0723c */ /* 0x008fde00000810a0 */
[----:B------:R-:W-:-:S04]  /*88870*/  NOP ;  /* 0x0000000000007918 */ /* 0x000fc80000000000 */
[----:B------:R-:W-:Y:S02]  /*88880*/  IMAD.MOV.U32 R172, RZ, RZ, R160 ;  /* 0x000000ffffac7224 */ /* 0x000fe400078e00a0 */
[----:B------:R-:W-:Y:S02]  /*88890*/  IMAD.MOV.U32 R173, RZ, RZ, R161 ;  /* 0x000000ffffad7224 */ /* 0x000fe400078e00a1 */
[----:B------:R-:W-:Y:S02]  /*888a0*/  IMAD.MOV.U32 R220, RZ, RZ, R162 ;  /* 0x000000ffffdc7224 */ /* 0x000fe400078e00a2 */
[----:B------:R-:W-:Y:S01]  /*888b0*/  IMAD.MOV.U32 R209, RZ, RZ, R163 ;  /* 0x000000ffffd17224 */ /* 0x000fe200078e00a3 */
[----:B--2---:R-:W-:-:S15]  /*888c0*/  HMMA.1688.F32.TF32 R236, R240, R108, R236 ;  /* 0x0000006cf0ec723c */ /* 0x004fde00000810ec */
[----:B------:R-:W-:-:S04]  /*888d0*/  NOP ;  /* 0x0000000000007918 */ /* 0x000fc80000000000 */
[----:B------:R-:W-:-:S05]  /*888e0*/  IMAD.MOV.U32 R197, RZ, RZ, R239 ;  /* 0x000000ffffc57224 */ /* 0x000fca00078e00ef */
[----:B------:R1:W-:Y:S04]  /*888f0*/  STL.64 [R1+0x5970], R196 ;  /* 0x005970c401007387 */ /* 0x0003e80000100a00 */
[----:B-1----:R-:W2:Y:S04]  /*88900*/  LDL.LU R196, [R1+0x9e0] ;  /* 0x0009e00001c47983 */ /* 0x002ea80000300800 */
[----:B------:R-:W2:Y:S04]  /*88910*/  LDL.LU R197, [R1+0x9e4] ;  /* 0x0009e40001c57983 */ /* 0x000ea80000300800 */
[----:B------:R-:W2:Y:S04]  /*88920*/  LDL.LU R198, [R1+0x9e8] ;  /* 0x0009e80001c67983 */ /* 0x000ea80000300800 */
[----:B------:R-:W2:Y:S01]  /*88930*/  LDL.LU R199, [R1+0x9ec] ;  /* 0x0009ec0001c77983 */ /* 0x000ea20000300800 */
[----:B------:R-:W-:-:S02]  /*88940*/  IMAD.MOV.U32 R168, RZ, RZ, R236 ;  /* 0x000000ffffa87224 */ /* 0x000fc400078e00ec */
[----:B------:R-:W-:Y:S01]  /*88950*/  IMAD.MOV.U32 R169, RZ, RZ, R237 ;  /* 0x000000ffffa97224 */ /* 0x000fe200078e00ed */
[----:B------:R-:W-:Y:S01]  /*88960*/  STL.64 [R1+0x5968], R170 ;  /* 0x005968aa01007387 */ /* 0x000fe20000100a00 */
[----:B------:R-:W-:Y:S01]  /*88970*/  IMAD.MOV.U32 R208, RZ, RZ, R238 ;  /* 0x000000ffffd07224 */ /* 0x000fe200078e00ee */
[----:B------:R-:W-:Y:S02]  /*88980*/  LOP3.LUT R239, R252, 0x20, RZ, 0x3c, !PT ;  /* 0x00000020fcef7812 */ /* 0x000fe400078e3cff */
[----:B------:R-:W-:Y:S04]  /*88990*/  LDS R236, [R252+UR7+0x23000] ;  /* 0x02300007fcec7984 */ /* 0x000fe80008000800 */
[----:B------:R2:W-:Y:S04]  /*889a0*/  STL.64 [R1+0x5960], R168 ;  /* 0x005960a801007387 */ /* 0x0005e80000100a00 */
        /* <DEDUP_REMOVED lines=8> */
[----:B------:R-:W-:Y:S04]  /*88a30*/  STL.64 [R1+0x59a8], R210 ;  /* 0x0059a8d201007387 */ /* 0x000fe80000100a00 */
[----:B------:R-:W-:Y:S04]  /*88a40*/  STL.64 [R1+0x59a0], R208 ;  /* 0x0059a0d001007387 */ /* 0x000fe80000100a00 */
[----:B------:R-:W-:Y:S04]  /*88a50*/  STL.64 [R1+0x5988], R174 ;  /* 0x005988ae01007387 */ /* 0x000fe80000100a00 */
[----:B------:R-:W-:Y:S04]  /*88a60*/  STL.64 [R1+0x5980], R172 ;  /* 0x005980ac01007387 */ /* 0x000fe80000100a00 */
[----:B------:R-:W-:Y:S04]  /*88a70*/  LDS R237, [R239+UR7+0x23000] ;  /* 0x02300007efed7984 */ /* 0x000fe80008000800 */
[----:B------:R-:W-:Y:S04]  /*88a80*/  LDS R238, [R252+UR7+0x23800] ;  /* 0x02380007fcee7984 */ /* 0x000fe80008000800 */
[----:B------:R-:W1:Y:S01]  /*88a90*/  LDS R239, [R239+UR7+0x23800] ;  /* 0x02380007efef7984 */ /* 0x000e620008000800 */
[----:B--2---:R-:W-:Y:S03]  /*88aa0*/  HMMA.1688.F32.TF32 R168, R240, R100, R196 ;  /* 0x00000064f0a8723c */ /* 0x004fe600000810c4 */
[----:B------:R-:W2:Y:S04]  /*88ab0*/  LDL.LU R196, [R1+0x9a0] ;  /* 0x0009a00001c47983 */ /* 0x000ea80000300800 */
[----:B------:R-:W2:Y:S04]  /*88ac0*/  LDL.LU R197, [R1+0x9a4] ;  /* 0x0009a40001c57983 */ /* 0x000ea80000300800 */
[----:B------:R-:W2:Y:S04]  /*88ad0*/  LDL.LU R198, [R1+0x9a8] ;  /* 0x0009a80001c67983 */ /* 0x000ea80000300800 */
[----:B------:R-:W2:Y:S04]  /*88ae0*/  LDL.LU R199, [R1+0x9ac] ;  /* 0x0009ac0001c77983 */ /* 0x000ea80000300800 */
        /* <DEDUP_REMOVED lines=8> */
[----:B---3--:R-:W-:Y:S03]  /*88b70*/  HMMA.1688.F32.TF32 R120, R240, R96, R120 ;  /* 0x00000060f078723c */ /* 0x008fe60000081078 */
[----:B------:R-:W-:Y:S04]  /*88b80*/  STL.64 [R1+0x59d8], R222 ;  /* 0x0059d8de01007387 */ /* 0x000fe80000100a00 */
[----:B------:R-:W-:Y:S04]  /*88b90*/  STL.64 [R1+0x59d0], R220 ;  /* 0x0059d0dc01007387 */ /* 0x000fe80000100a00 */
[----:B------:R-:W-:Y:S04]  /*88ba0*/  STL.64 [R1+0x5998], R178 ;  /* 0x005998b201007387 */ /* 0x000fe80000100a00 */
[----:B------:R-:W-:Y:S04]  /*88bb0*/  STL.64 [R1+0x5990], R176 ;  /* 0x005990b001007387 */ /* 0x000fe80000100a00 */
[----:B------:R-:W-:-:S02]  /*88bc0*/  IMAD.MOV.U32 R116, RZ, RZ, R120 ;  /* 0x000000ffff747224 */ /* 0x000fc400078e0078 */
[----:B------:R-:W-:Y:S01]  /*88bd0*/  IMAD.MOV.U32 R113, RZ, RZ, R121 ;  /* 0x000000ffff717224 */ /* 0x000fe200078e0079 */
[----:B------:R-:W3:Y:S01]  /*88be0*/  LDL.LU R120, [R1+0x990] ;  /* 0x0009900001787983 */ /* 0x000ee20000300800 */
[----:B------:R-:W-:-:S03]  /*88bf0*/  IMAD.MOV.U32 R112, RZ, RZ, R122 ;  /* 0x000000ffff707224 */ /* 0x000fc600078e007a */
[----:B------:R-:W3:Y:S04]  /*88c00*/  LDL.LU R121, [R1+0x994] ;  /* 0x0009940001797983 */ /* 0x000ee80000300800 */
[----:B------:R-:W3:Y:S01]  /*88c10*/  LDL.LU R122, [R1+0x998] ;  /* 0x00099800017a7983 */ /* 0x000ee20000300800 */
[----:B----4-:R-:W-:Y:S03]  /*88c20*/  HMMA.1688.F32.TF32 R160, R240, R92, R160 ;  /* 0x0000005cf0a0723c */ /* 0x010fe600000810a0 */
[----:B------:R-:W-:Y:S04]  /*88c30*/  STL.64 [R1+0x5908], R118 ;  /* 0x0059087601007387 */ /* 0x000fe80000100a00 */
[----:B------:R-:W-:Y:S04]  /*88c40*/  STL.64 [R1+0x5900], R116 ;  /* 0x0059007401007387 */ /* 0x000fe80000100a00 */
[----:B------:R-:W-:Y:S01]  /*88c50*/  STL.64 [R1+0x58f8], R114 ;  /* 0x0058f87201007387 */ /* 0x000fe20000100a00 */
[----:B------:R-:W-:-:S03]  /*88c60*/  IMAD.MOV.U32 R109, RZ, RZ, R123 ;  /* 0x000000ffff6d7224 */ /* 0x000fc600078e007b */
[----:B------:R2:W-:Y:S01]  /*88c70*/  STL.64 [R1+0x58f0], R112 ;  /* 0x0058f07001007387 */ /* 0x0005e20000100a00 */
[----:B------:R-:W-:-:S03]  /*88c80*/  IMAD.MOV.U32 R123, RZ, RZ, R2 ;  /* 0x000000ffff7b7224 */ /* 0x000fc600078e0002 */
[----:B------:R-:W-:Y:S02]  /*88c90*/  IMAD.MOV.U32 R184, RZ, RZ, R160 ;  /* 0x000000ffffb87224 */ /* 0x000fe400078e00a0 */
[----:B------:R-:W-:Y:S01]  /*88ca0*/  IMAD.MOV.U32 R185, RZ, RZ, R161 ;  /* 0x000000ffffb97224 */ /* 0x000fe200078e00a1 */
[----:B------:R-:W4:Y:S01]  /*88cb0*/  LDL.LU R160, [R1+0x980] ;  /* 0x0009800001a07983 */ /* 0x000f220000300800 */
[----:B------:R-:W-:-:S03]  /*88cc0*/  IMAD.MOV.U32 R2, RZ, RZ, R162 ;  /* 0x000000ffff027224 */ /* 0x000fc600078e00a2 */
[----:B------:R-:W4:Y:S04]  /*88cd0*/  LDL.LU R161, [R1+0x984] ;  /* 0x0009840001a17983 */ /* 0x000f280000300800 */
[----:B------:R-:W4:Y:S01]  /*88ce0*/  LDL.LU R162, [R1+0x988] ;  /* 0x0009880001a27983 */ /* 0x000f220000300800 */
[----:B------:R-:W-:-:S03]  /*88cf0*/  IMAD.MOV.U32 R233, RZ, RZ, R163 ;  /* 0x000000ffffe97224 */ /* 0x000fc600078e00a3 */
[----:B------:R-:W-:Y:S01]  /*88d00*/  STL.64 [R1+0x5a08], R234 ;  /* 0x005a08ea01007387 */ /* 0x000fe20000100a00 */
[----:B------:R-:W-:-:S03]  /*88d10*/  IMAD.MOV.U32 R163, RZ, RZ, R0 ;  /* 0x000000ffffa37224 */ /* 0x000fc600078e0000 */
[----:B------:R-:W-:Y:S04]  /*88d20*/  STL.64 [R1+0x5a00], R232 ;  /* 0x005a00e801007387 */ /* 0x000fe80000100a00 */
[----:B------:R-:W-:Y:S04]  /*88d30*/  STL.64 [R1+0x59b8], R186 ;  /* 0x0059b8ba01007387 */ /* 0x000fe80000100a00 */
[----:B------:R-:W-:Y:S04]  /*88d40*/  STL.64 [R1+0x59b0], R184 ;  /* 0x0059b0b801007387 */ /* 0x000fe80000100a00 */
[----:B------:R-:W-:Y:S01]  /*88d50*/  STL.64 [R1+0x59c8], R190 ;  /* 0x0059c8be01007387 */ /* 0x000fe20000100a00 */
[----:B--2---:R-:W-:-:S15]  /*88d60*/  HMMA.1688.F32.TF32 R112, R240, R88, R168 ;  /* 0x00000058f070723c */ /* 0x004fde00000810a8 */
[----:B------:R-:W-:-:S04]  /*88d70*/  NOP ;  /* 0x0000000000007918 */ /* 0x000fc80000000000 */
[----:B------:R-:W-:Y:S02]  /*88d80*/  IMAD.MOV.U32 R188, RZ, RZ, R112 ;  /* 0x000000ffffbc7224 */ /* 0x000fe400078e0070 */
[----:B------:R-:W-:Y:S02]  /*88d90*/  IMAD.MOV.U32 R189, RZ, RZ, R113 ;  /* 0x000000ffffbd7224 */ /* 0x000fe400078e0071 */
[----:B------:R-:W-:Y:S02]  /*88da0*/  IMAD.MOV.U32 R140, RZ, RZ, R114 ;  /* 0x000000ffff8c7224 */ /* 0x000fe400078e0072 */
[----:B------:R-:W-:Y:S02]  /*88db0*/  IMAD.MOV.U32 R0, RZ, RZ, R115 ;  /* 0x000000ffff007224 */ /* 0x000fe400078e0073 */
[----:B------:R-:W-:Y:S01]  /*88dc0*/  HMMA.1688.F32.TF32 R112, R240, R84, R196 ;  /* 0x00000054f070723c */ /* 0x000fe200000810c4 */
[----:B------:R-:W-:Y:S04]  /*88dd0*/  STL.64 [R1+0x59c0], R188 ;  /* 0x0059c0bc01007387 */ /* 0x000fe80000100a00 */
[----:B------:R-:W2:Y:S04]  /*88de0*/  LDL.LU R208, [R1+0x970] ;  /* 0x0009700001d07983 */ /* 0x000ea80000300800 */
[----:B------:R-:W2:Y:S04]  /*88df0*/  LDL.LU R209, [R1+0x974] ;  /* 0x0009740001d17983 */ /* 0x000ea80000300800 */
[----:B------:R-:W2:Y:S04]  /*88e00*/  LDL.LU R210, [R1+0x978] ;  /* 0x0009780001d27983 */ /* 0x000ea80000300800 */
[----:B------:R-:W2:Y:S04]  /*88e10*/  LDL.LU R211, [R1+0x97c] ;  /* 0x00097c0001d37983 */ /* 0x000ea80000300800 */
[----:B------:R-:W-:Y:S01]  /*88e20*/  STL.64 [R1+0x59f8], R142 ;  /* 0x0059f88e01007387 */ /* 0x000fe20000100a00 */
[----:B------:R-:W-:-:S02]  /*88e30*/  IMAD.MOV.U32 R141, RZ, RZ, R115 ;  /* 0x000000ffff8d7224 */ /* 0x000fc400078e0073 */
[----:B------:R-:W-:Y:S02]  /*88e40*/  IMAD.MOV.U32 R192, RZ, RZ, R112 ;  /* 0x000000ffffc07224 */ /* 0x000fe400078e0070 */
[----:B------:R-:W-:Y:S02]  /*88e50*/  IMAD.MOV.U32 R193, RZ, RZ, R113 ;  /* 0x000000ffffc17224 */ /* 0x000fe400078e0071 */
[----:B------:R-:W-:Y:S01]  /*88e60*/  IMAD.MOV.U32 R137, RZ, RZ, R114 ;  /* 0x000000ffff897224 */ /* 0x000fe200078e0072 */
[----:B------:R-:W-:Y:S04]  /*88e70*/  STL.64 [R1+0x59f0], R140 ;  /* 0x0059f08c01007387 */ /* 0x000fe80000100a00 */
[----:B------:R-:W-:Y:S04]  /*88e80*/  STL.64 [R1+0x59e8], R194 ;  /* 0x0059e8c201007387 */ /* 0x000fe80000100a00 */
[----:B------:R-:W-:Y:S01]  /*88e90*/  STL.64 [R1+0x59e0], R192 ;  /* 0x0059e0c001007387 */ /* 0x000fe20000100a00 */
[----:B---3--:R-:W-:Y:S03]  /*88ea0*/  HMMA.1688.F32.TF32 R112, R240, R80, R120 ;  /* 0x00000050f070723c */ /* 0x008fe60000081078 */
[----:B------:R-:W3:Y:S04]  /*88eb0*/  LDL.LU R120, [R1+0x960] ;  /* 0x0009600001787983 */ /* 0x000ee80000300800 */
[----:B------:R-:W3:Y:S04]  /*88ec0*/  LDL.LU R121, [R1+0x964] ;  /* 0x0009640001797983 */ /* 0x000ee80000300800 */
[----:B------:R-:W3:Y:S04]  /*88ed0*/  LDL.LU R122, [R1+0x968] ;  /* 0x00096800017a7983 */ /* 0x000ee80000300800 */
[----:B------:R-:W3:Y:S04]  /*88ee0*/  LDL.LU R123, [R1+0x96c] ;  /* 0x00096c00017b7983 */ /* 0x000ee80000300800 */
[----:B------:R-:W-:Y:S01]  /*88ef0*/  STL.64 [R1+0x58e8], R110 ;  /* 0x0058e86e01007387 */ /* 0x000fe20000100a00 */
[----:B------:R-:W-:-:S02]  /*88f00*/  IMAD.MOV.U32 R108, RZ, RZ, R112 ;  /* 0x000000ffff6c7224 */ /* 0x000fc400078e0070 */
[----:B------:R-:W-:Y:S02]  /*88f10*/  IMAD.MOV.U32 R105, RZ, RZ, R113 ;  /* 0x000000ffff697224 */ /* 0x000fe400078e0071 */
[----:B------:R-:W-:Y:S01]  /*88f20*/  IMAD.MOV.U32 R104, RZ, RZ, R114 ;  /* 0x000000ffff687224 */ /* 0x000fe200078e0072 */
[----:B------:R-:W-:Y:S04]  /*88f30*/  STL.64 [R1+0x58e0], R108 ;  /* 0x0058e06c01007387 */ /* 0x000fe80000100a00 */
        /* <DEDUP_REMOVED lines=11> */
[----:B----4-:R-:W-:Y:S01]  /*88ff0*/  HMMA.1688.F32.TF32 R112, R240, R76, R160 ;  /* 0x0000004cf070723c */ /* 0x010fe200000810a0 */
[----:B------:R-:W4:Y:S04]  /*89000*/  LDL.LU R160, [R1+0x930] ;  /* 0x0009300001a07983 */ /* 0x000f280000300800 */
[----:B------:R-:W4:Y:S04]  /*89010*/  LDL.LU R161, [R1+0x934] ;  /* 0x0009340001a17983 */ /* 0x000f280000300800 */
[----:B------:R-:W4:Y:S04]  /*89020*/  LDL.LU R162, [R1+0x938] ;  /* 0x0009380001a27983 */ /* 0x000f280000300800 */
[----:B------:R-:W4:Y:S04]  /*89030*/  LDL.LU R163, [R1+0x93c] ;  /* 0x00093c0001a37983 */ /* 0x000f280000300800 */
[----:B------:R-:W-:Y:S02]  /*89040*/  STL.64 [R1+0x5a28], R138 ;  /* 0x005a288a01007387 */ /* 0x000fe40000100a00 */
[----:B------:R-:W-:-:S02]  /*89050*/  IMAD.MOV.U32 R136, RZ, RZ, R115 ;  /* 0x000000ffff887224 */ /* 0x000fc400078e0073 */
[----:B------:R-:W-:Y:S02]  /*89060*/  IMAD.MOV.U32 R200, RZ, RZ, R112 ;  /* 0x000000ffffc87224 */ /* 0x000fe400078e0070 */
[----:B------:R-:W-:Y:S01]  /*89070*/  IMAD.MOV.U32 R201, RZ, RZ, R113 ;  /* 0x000000ffffc97224 */ /* 0x000fe200078e0071 */
        /* <DEDUP_REMOVED lines=9> */
[----:B------:R-:W-:Y:S01]  /*89110*/  IMAD.MOV.U32 R145, RZ, RZ, R107 ;  /* 0x000000ffff917224 */ /* 0x000fe200078e006b */
[----:B------:R-:W-:Y:S01]  /*89120*/  STL.64 [R1+0x5a30], R204 ;  /* 0x005a30cc01007387 */ /* 0x000fe20000100a00 */
[----:B---3--:R-:W-:Y:S03]  /*89130*/  HMMA.1688.F32.TF32 R104, R240, R68, R120 ;  /* 0x00000044f068723c */ /* 0x008fe60000081078 */
[----:B------:R-:W2:Y:S04]  /*89140*/  LDL.LU R120, [R1+0x920] ;  /* 0x0009200001787983 */ /* 0x000ea80000300800 */
[----:B------:R-:W2:Y:S04]  /*89150*/  LDL.LU R121, [R1+0x924] ;  /* 0x0009240001797983 */ /* 0x000ea80000300800 */
[----:B------:R-:W2:Y:S04]  /*89160*/  LDL.LU R122, [R1+0x928] ;  /* 0x00092800017a7983 */ /* 0x000ea80000300800 */
[----:B------:R-:W2:Y:S04]  /*89170*/  LDL.LU R123, [R1+0x92c] ;  /* 0x00092c00017b7983 */ /* 0x000ea80000300800 */
[----:B------:R-:W-:Y:S01]  /*89180*/  STL.64 [R1+0x58c8], R102 ;  /* 0x0058c86601007387 */ /* 0x000fe20000100a00 */
[----:B------:R-:W-:-:S02]  /*89190*/  IMAD.MOV.U32 R100, RZ, RZ, R104 ;  /* 0x000000ffff647224 */ /* 0x000fc400078e0068 */
[----:B------:R-:W-:Y:S02]  /*891a0*/  IMAD.MOV.U32 R97, RZ, RZ, R105 ;  /* 0x000000ffff617224 */ /* 0x000fe400078e0069 */
[----:B------:R-:W-:Y:S01]  /*891b0*/  IMAD.MOV.U32 R96, RZ, RZ, R106 ;  /* 0x000000ffff607224 */ /* 0x000fe200078e006a */
[----:B------:R-:W-:Y:S04]  /*891c0*/  STL.64 [R1+0x58c0], R100 ;  /* 0x0058c06401007387 */ /* 0x000fe80000100a00 */
[----:B------:R-:W-:Y:S04]  /*891d0*/  STL.64 [R1+0x58b8], R98 ;  /* 0x0058b86201007387 */ /* 0x000fe80000100a00 */
[----:B------:R3:W-:Y:S02]  /*891e0*/  STL.64 [R1+0x58b0], R96 ;  /* 0x0058b06001007387 */ /* 0x0007e40000100a00 */
[----:B---3--:R-:W-:-:S15]  /*891f0*/  HMMA.1688.F32.TF32 R96, R240, R60, R196 ;  /* 0x0000003cf060723c */ /* 0x008fde00000810c4 */
[----:B------:R-:W-:-:S04]  /*89200*/  NOP ;  /* 0x0000000000007918 */ /* 0x000fc80000000000 */
[----:B------:R-:W-:Y:S02]  /*89210*/  IMAD.MOV.U32 R216, RZ, RZ, R96 ;  /* 0x000000ffffd87224 */ /* 0x000fe400078e0060 */
[----:B------:R-:W-:Y:S02]  /*89220*/  IMAD.MOV.U32 R217, RZ, RZ, R97 ;  /* 0x000000ffffd97224 */ /* 0x000fe400078e0061 */
[----:B------:R-:W-:Y:S02]  /*89230*/  IMAD.MOV.U32 R129, RZ, RZ, R98 ;  /* 0x000000ffff817224 */ /* 0x000fe400078e0062 */
[----:B------:R-:W-:Y:S02]  /*89240*/  IMAD.MOV.U32 R132, RZ, RZ, R99 ;  /* 0x000000ffff847224 */ /* 0x000fe400078e0063 */
[----:B----4-:R-:W-:Y:S01]  /*89250*/  HMMA.1688.F32.TF32 R96, R240, R56, R160 ;  /* 0x00000038f060723c */ /* 0x010fe200000810a0 */
[----:B------:R-:W3:Y:S04]  /*89260*/  LDL.LU R160, [R1+0x910] ;  /* 0x0009100001a07983 */ /* 0x000ee80000300800 */
[----:B------:R-:W3:Y:S04]  /*89270*/  LDL.LU R161, [R1+0x914] ;  /* 0x0009140001a17983 */ /* 0x000ee80000300800 */
[----:B------:R-:W3:Y:S04]  /*89280*/  LDL.LU R162, [R1+0x918] ;  /* 0x0009180001a27983 */ /* 0x000ee80000300800 */
[----:B------:R-:W3:Y:S04]  /*89290*/  LDL.LU R163, [R1+0x91c] ;  /* 0x00091c0001a37983 */ /* 0x000ee80000300800 */
[----:B------:R-:W4:Y:S04]  /*892a0*/  LDL.LU R220, [R1+0x900] ;  /* 0x0009000001dc7983 */ /* 0x000f280000300800 */
[----:B------:R-:W4:Y:S04]  /*892b0*/  LDL.LU R221, [R1+0x904] ;  /* 0x0009040001dd7983 */ /* 0x000f280000300800 */
[----:B------:R-:W4:Y:S04]  /*892c0*/  LDL.LU R222, [R1+0x908] ;  /* 0x0009080001de7983 */ /* 0x000f280000300800 */
[----:B------:R-:W4:Y:S01]  /*892d0*/  LDL.LU R223, [R1+0x90c] ;  /* 0x00090c0001df7983 */ /* 0x000f220000300800 */
[----:B------:R-:W-:-:S03]  /*892e0*/  IMAD.MOV.U32 R93, RZ, RZ, R107 ;  /* 0x000000ffff5d7224 */ /* 0x000fc600078e006b */
[----:B------:R-:W-:Y:S01]  /*892f0*/  STL.64 [R1+0x58a8], R94 ;  /* 0x0058a85e01007387 */ /* 0x000fe20000100a00 */
[----:B------:R-:W-:Y:S02]  /*89300*/  IMAD.MOV.U32 R92, RZ, RZ, R96 ;  /* 0x000000ffff5c7224 */ /* 0x000fe400078e0060 */
[----:B------:R-:W-:Y:S02]  /*89310*/  IMAD.MOV.U32 R89, RZ, RZ, R97 ;  /* 0x000000ffff597224 */ /* 0x000fe400078e0061 */
[----:B------:R-:W-:Y:S01]  /*89320*/  IMAD.MOV.U32 R88, RZ, RZ, R98 ;  /* 0x000000ffff587224 */ /* 0x000fe200078e0062 */
[----:B------:R-:W-:Y:S04]  /*89330*/  STL.64 [R1+0x58a0], R92 ;  /* 0x0058a05c01007387 */ /* 0x000fe80000100a00 */
[----:B------:R-:W-:Y:S04]  /*89340*/  STL.64 [R1+0x5898], R90 ;  /* 0x0058985a01007387 */ /* 0x000fe80000100a00 */
        /* <DEDUP_REMOVED lines=9> */
[----:B------:R-:W-:Y:S03]  /*893e0*/  HMMA.1688.F32.TF32 R104, R240, R64, R168 ;  /* 0x00000040f068723c */ /* 0x000fe600000810a8 */
        /* <DEDUP_REMOVED lines=9> */
[C---:B--2---:R-:W-:Y:S01]  /*89480*/  HMMA.1688.F32.TF32 R96, R240.reuse, R52, R120 ;  /* 0x00000034f060723c */ /* 0x044fe20000081078 */
[----:B------:R-:W2:Y:S04]  /*89490*/  LDL.LU R120, [R1+0x6d0] ;  /* 0x0006d00001787983 */ /* 0x000ea80000300800 */
[----:B------:R-:W2:Y:S04]  /*894a0*/  LDL.LU R121, [R1+0x6d4] ;  /* 0x0006d40001797983 */ /* 0x000ea80000300800 */
[----:B------:R-:W2:Y:S04]  /*894b0*/  LDL.LU R122, [R1+0x6d8] ;  /* 0x0006d800017a7983 */ /* 0x000ea80000300800 */
[----:B------:R-:W2:Y:S01]  /*894c0*/  LDL.LU R123, [R1+0x6dc] ;  /* 0x0006dc00017b7983 */ /* 0x000ea20000300800 */
[----:B---3--:R-:W-:Y:S03]  /*894d0*/  HMMA.1688.F32.TF32 R88, R240, R48, R160 ;  /* 0x00000030f058723c */ /* 0x008fe600000810a0 */
[----:B------:R-:W3:Y:S04]  /*894e0*/  LDL.LU R160, [R1+0x6c0] ;  /* 0x0006c00001a07983 */ /* 0x000ee80000300800 */
[----:B------:R-:W3:Y:S04]  /*894f0*/  LDL.LU R161, [R1+0x6c4] ;  /* 0x0006c40001a17983 */ /* 0x000ee80000300800 */
[----:B------:R-:W3:Y:S04]  /*89500*/  LDL.LU R162, [R1+0x6c8] ;  /* 0x0006c80001a27983 */ /* 0x000ee80000300800 */
[----:B------:R-:W3:Y:S04]  /*89510*/  LDL.LU R163, [R1+0x6cc] ;  /* 0x0006cc0001a37983 */ /* 0x000ee80000300800 */
[----:B------:R-:W3:Y:S01]  /*89520*/  LDL.LU R112, [R1+0x6b0] ;  /* 0x0006b00001707983 */ /* 0x000ee20000300800 */
[----:B------:R-:W-:-:S03]  /*89530*/  IMAD.MOV.U32 R144, RZ, RZ, R114 ;  /* 0x000000ffff907224 */ /* 0x000fc600078e0072 */
[----:B------:R-:W3:Y:S04]  /*89540*/  LDL.LU R113, [R1+0x6b4] ;  /* 0x0006b40001717983 */ /* 0x000ee80000300800 */
[----:B------:R-:W3:Y:S04]  /*89550*/  LDL.LU R114, [R1+0x6b8] ;  /* 0x0006b80001727983 */ /* 0x000ee80000300800 */
[----:B------:R-:W3:Y:S01]  /*89560*/  LDL.LU R115, [R1+0x6bc] ;  /* 0x0006bc0001737983 */ /* 0x000ee20000300800 */
[----:B------:R-:W-:Y:S02]  /*89570*/  IMAD.MOV.U32 R228, RZ, RZ, R88 ;  /* 0x000000ffffe47224 */ /* 0x000fe400078e0058 */
[----:B------:R-:W-:-:S02]  /*89580*/  IMAD.MOV.U32 R229, RZ, RZ, R89 ;  /* 0x000000ffffe57224 */ /* 0x000fc400078e0059 */
        /* <DEDUP_REMOVED lines=32> */
[----:B------:R-:W-:Y:S01]  /*89790*/  IMAD.MOV.U32 R171, RZ, RZ, R3 ;  /* 0x000000ffffab7224 */ /* 0x000fe200078e0003 */
[----:B--2---:R-:W-:Y:S01]  /*897a0*/  HMMA.1688.F32.TF32 R88, R240, R24, R120 ;  /* 0x00000018f058723c */ /* 0x004fe20000081078 */
        /* <DEDUP_REMOVED lines=8> */
[----:B------:R-:W1:Y:S04]  /*89830*/  LDL.LU R168, [R1+0x480] ;  /* 0x0004800001a87983 */ /* 0x000e680000300800 */
[----:B------:R-:W1:Y:S04]  /*89840*/  LDL.LU R169, [R1+0x484] ;  /* 0x0004840001a97983 */ /* 0x000e680000300800 */
[----:B------:R-:W1:Y:S04]  /*89850*/  LDL.LU R170, [R1+0x488] ;  /* 0x0004880001aa7983 */ /* 0x000e680000300800 */
        /* <DEDUP_REMOVED lines=12> */
[----:B------:R-:W2:Y:S04]  /*89920*/  LDL.64 R210, [R1+0x38] ;  /* 0x0000380001d27983 */ /* 0x000ea80000100a00 */
[----:B------:R-:W1:Y:S01]  /*89930*/  LDL.64 R198, [R1+0x28] ;  /* 0x0000280001c67983 */ /* 0x000e620000100a00 */
[----:B------:R-:W-:-:S02]  /*89940*/  IMAD.MOV.U32 R60, RZ, RZ, R88 ;  /* 0x000000ffff3c7224 */ /* 0x000fc400078e0058 */
[----:B------:R-:W-:Y:S02]  /*89950*/  IMAD.MOV.U32 R57, RZ, RZ, R89 ;  /* 0x000000ffff397224 */ /* 0x000fe400078e0059 */
[----:B------:R-:W-:Y:S02]  /*89960*/  IMAD.MOV.U32 R56, RZ, RZ, R90 ;  /* 0x000000ffff387224 */ /* 0x000fe400078e005a */
[----:B------:R-:W-:Y:S02]  /*89970*/  IMAD.MOV.U32 R53, RZ, RZ, R91 ;  /* 0x000000ffff357224 */ /* 0x000fe400078e005b */
[----:B---3--:R-:W-:Y:S01]  /*89980*/  HMMA.1688.F32.TF32 R88, R240, R20, R160 ;  /* 0x00000014f058723c */ /* 0x008fe200000810a0 */
[----:B------:R-:W3:Y:S04]  /*89990*/  LDL.64 R162, [R1+0x18] ;  /* 0x0000180001a27983 */ /* 0x000ee80000100a00 */
[----:B------:R-:W-:-:S14]  /*899a0*/  STL.64 [R1+0x5828], R54 ;  /* 0x0058283601007387 */ /* 0x000fdc0000100a00 */
[----:B------:R-:W-:Y:S02]  /*899b0*/  IMAD.MOV.U32 R52, RZ, RZ, R88 ;  /* 0x000000ffff347224 */ /* 0x000fe400078e0058 */
[----:B------:R-:W-:Y:S02]  /*899c0*/  IMAD.MOV.U32 R49, RZ, RZ, R89 ;  /* 0x000000ffff317224 */ /* 0x000fe400078e0059 */
[----:B------:R-:W-:Y:S02]  /*899d0*/  IMAD.MOV.U32 R48, RZ, RZ, R90 ;  /* 0x000000ffff307224 */ /* 0x000fe400078e005a */
[----:B------:R-:W-:Y:S02]  /*899e0*/  IMAD.MOV.U32 R21, RZ, RZ, R91 ;  /* 0x000000ffff157224 */ /* 0x000fe400078e005b */
[----:B------:R-:W-:Y:S01]  /*899f0*/  HMMA.1688.F32.TF32 R88, R240, R16, R112 ;  /* 0x00000010f058723c */ /* 0x000fe20000081070 */
[----:B------:R-:W-:Y:S04]  /*89a00*/  STL.64 [R1+0x5820], R52 ;  /* 0x0058203401007387 */ /* 0x000fe80000100a00 */
[----:B------:R-:W-:Y:S04]  /*89a10*/  STL.64 [R1+0x5808], R50 ;  /* 0x0058083201007387 */ /* 0x000fe80000100a00 */
[----:B------:R4:W-:Y:S04]  /*89a20*/  STL.64 [R1+0x5800], R48 ;  /* 0x0058003001007387 */ /* 0x0009e80000100a00 */
[----:B------:R-:W-:Y:S06]  /*89a30*/  STL.64 [R1+0x57e8], R46 ;  /* 0x0057e82e01007387 */ /* 0x000fec0000100a00 */
[----:B------:R-:W-:-:S02]  /*89a40*/  IMAD.MOV.U32 R45, RZ, RZ, R88 ;  /* 0x000000ffff2d7224 */ /* 0x000fc400078e0058 */
[----:B------:R-:W-:Y:S02]  /*89a50*/  IMAD.MOV.U32 R44, RZ, RZ, R89 ;  /* 0x000000ffff2c7224 */ /* 0x000fe400078e0059 */
[----:B------:R-:W-:Y:S02]  /*89a60*/  IMAD.MOV.U32 R41, RZ, RZ, R90 ;  /* 0x000000ffff297224 */ /* 0x000fe400078e005a */
[----:B------:R-:W-:Y:S01]  /*89a70*/  IMAD.MOV.U32 R40, RZ, RZ, R91 ;  /* 0x000000ffff287224 */ /* 0x000fe200078e005b */
[----:B------:R-:W-:Y:S04]  /*89a80*/  STL.64 [R1+0x57e0], R44 ;  /* 0x0057e02c01007387 */ /* 0x000fe80000100a00 */
[----:B------:R-:W-:Y:S04]  /*89a90*/  STL.64 [R1+0x57d8], R42 ;  /* 0x0057d82a01007387 */ /* 0x000fe80000100a00 */
[----:B------:R-:W-:Y:S04]  /*89aa0*/  STL.64 [R1+0x57d0], R40 ;  /* 0x0057d02801007387 */ /* 0x000fe80000100a00 */
[----:B------:R-:W-:Y:S01]  /*89ab0*/  STL.64 [R1+0x57c8], R38 ;  /* 0x0057c82601007387 */ /* 0x000fe20000100a00 */
[----:B----4-:R-:W-:Y:S01]  /*89ac0*/  HMMA.1688.F32.TF32 R48, R240, R12, R116 ;  /* 0x0000000cf030723c */ /* 0x010fe20000081074 */
[----:B--2---:R-:W-:-:S15]  /*89ad0*/  IMAD.MOV.U32 R223, RZ, RZ, R3 ;  /* 0x000000ffffdf7224 */ /* 0x004fde00078e0003 */
[----:B------:R-:W-:-:S03]  /*89ae0*/  NOP ;  /* 0x0000000000007918 */ /* 0x000fc60000000000 */
[----:B------:R-:W-:Y:S02]  /*89af0*/  IMAD.MOV.U32 R37, RZ, RZ, R48 ;  /* 0x000000ffff257224 */ /* 0x000fe400078e0030 */
[----:B------:R-:W-:Y:S02]  /*89b00*/  IMAD.MOV.U32 R36, RZ, RZ, R49 ;  /* 0x000000ffff247224 */ /* 0x000fe400078e0031 */
[----:B------:R-:W-:-:S03]  /*89b10*/  IMAD.MOV.U32 R20, RZ, RZ, R50 ;  /* 0x000000ffff147224 */ /* 0x000fc600078e0032 */
[----:B------:R-:W-:Y:S04]  /*89b20*/  STL.64 [R1+0x57c0], R36 ;  /* 0x0057c02401007387 */ /* 0x000fe80000100a00 */
[----:B------:R-:W-:Y:S04]  /*89b30*/  STL.64 [R1+0x57a8], R22 ;  /* 0x0057a81601007387 */ /* 0x000fe80000100a00 */
[----:B------:R-:W-:Y:S04]  /*89b40*/  STL.64 [R1+0x57a0], R20 ;  /* 0x0057a01401007387 */ /* 0x000fe80000100a00 */
[----:B------:R2:W-:Y:S02]  /*89b50*/  STL.64 [R1+0x5788], R14 ;  /* 0x0057880e01007387 */ /* 0x0005e40000100a00 */
[----:B--2---:R-:W-:Y:S08]  /*89b60*/  HMMA.1688.F32.TF32 R12, R240, R4, R220 ;  /* 0x00000004f00c723c */ /* 0x004ff000000810dc */
[----:B-1----:R-:W-:Y:S11]  /*89b70*/  HMMA.1688.F32.TF32 R20, R236, R198, R168 ;  /* 0x000000c6ec14723c */ /* 0x002ff600000810a8 */
[----:B------:R-:W-:Y:S04]  /*89b80*/  STL.64 [R1+0x4a0], R12 ;  /* 0x0004a00c01007387 */ /* 0x000fe80000100a00 */
[----:B------:R1:W-:Y:S01]  /*89b90*/  STL [R1+0x4a8], R14 ;  /* 0x0004a80e01007387 */ /* 0x0003e20000100800 */
[----:B------:R-:W-:-:S02]  /*89ba0*/  IMAD.MOV.U32 R3, RZ, RZ, R15 ;  /* 0x000000ffff037224 */ /* 0x000fc400078e000f */
[----:B-1----:R-:W-:-:S15]  /*89bb0*/  HMMA.1688.F32.TF32 R12, R236, R210, R172 ;  /* 0x000000d2ec0c723c */ /* 0x002fde00000810ac */
[----:B------:R-:W-:-:S04]  /*89bc0*/  NOP ;  /* 0x0000000000007918 */ /* 0x000fc80000000000 */
[----:B------:R-:W-:Y:S04]  /*89bd0*/  STL.64 [R1+0xaf0], R12 ;  /* 0x000af00c01007387 */ /* 0x000fe80000100a00 */
[----:B------:R-:W-:Y:S04]  /*89be0*/  STL.64 [R1+0xaf8], R14 ;  /* 0x000af80e01007387 */ /* 0x000fe80000100a00 */
[----:B------:R-:W-:Y:S04]  /*89bf0*/  STL.64 [R1+0xac0], R20 ;  /* 0x000ac01401007387 */ /* 0x000fe80000100a00 */
[----:B------:R3:W-:Y:S02]  /*89c00*/  STL.64 [R1+0xac8], R22 ;  /* 0x000ac81601007387 */ /* 0x0007e40000100a00 */
[----:B---3--:R-:W-:Y:S01]  /*89c10*/  HMMA.1688.F32.TF32 R20, R236, R162, R120 ;  /* 0x000000a2ec14723c */ /* 0x008fe20000081078 */
[----:B------:R-:W-:-:S02]  /*89c20*/  IMAD.MOV.U32 R120, RZ, RZ, R147 ;  /* 0x000000ffff787224 */ /* 0x000fc400078e0093 */
[----:B------:R-:W-:Y:S02]  /*89c30*/  IMAD.MOV.U32 R121, RZ, RZ, R146 ;  /* 0x000000ffff797224 */ /* 0x000fe400078e0092 */
[----:B------:R-:W-:Y:S02]  /*89c40*/  IMAD.MOV.U32 R122, RZ, RZ, R150 ;  /* 0x000000ffff7a7224 */ /* 0x000fe400078e0096 */
[----:B------:R-:W-:-:S12]  /*89c50*/  IMAD.MOV.U32 R123, RZ, RZ, R151 ;  /* 0x000000ffff7b7224 */ /* 0x000fd800078e0097 */
[----:B------:R-:W-:Y:S04]  /*89c60*/  STL.64 [R1+0xaa0], R20 ;  /* 0x000aa01401007387 */ /* 0x000fe80000100a00 */
[----:B------:R1:W-:Y:S04]  /*89c70*/  STL.64 [R1+0xaa8], R22 ;  /* 0x000aa81601007387 */ /* 0x0003e80000100a00 */
[----:B------:R-:W2:Y:S04]  /*89c80*/  LDL.LU R147, [R1+0x5b7c] ;  /* 0x005b7c0001937983 */ /* 0x000ea80000300800 */
[----:B------:R-:W3:Y:S04]  /*89c90*/  LDL.LU R146, [R1+0x5b78] ;  /* 0x005b780001927983 */ /* 0x000ee80000300800 */
[----:B------:R-:W4:Y:S04]  /*89ca0*/  LDL.LU R150, [R1+0x5b74] ;  /* 0x005b740001967983 */ /* 0x000f280000300800 */
[----:B------:R-:W4:Y:S01]  /*89cb0*/  LDL.LU R151, [R1+0x5b70] ;  /* 0x005b700001977983 */ /* 0x000f220000300800 */
[----:B------:R-:W-:-:S02]  /*89cc0*/  IMAD.MOV.U32 R112, RZ, RZ, R166 ;  /* 0x000000ffff707224 */ /* 0x000fc400078e00a6 */
[----:B------:R-:W-:Y:S01]  /*89cd0*/  IMAD.MOV.U32 R113, RZ, RZ, R167 ;  /* 0x000000ffff717224 */ /* 0x000fe200078e00a7 */
[----:B------:R-:W4:Y:S04]  /*89ce0*/  LDL.LU R166, [R1+0x5b6c] ;  /* 0x005b6c0001a67983 */ /* 0x000f280000300800 */
[----:B------:R-:W4:Y:S01]  /*89cf0*/  LDL.LU R167, [R1+0x5b68] ;  /* 0x005b680001a77983 */ /* 0x000f220000300800 */
[----:B------:R-:W-:Y:S02]  /*89d00*/  IMAD.MOV.U32 R114, RZ, RZ, R182 ;  /* 0x000000ffff727224 */ /* 0x000fe400078e00b6 */
        /* <DEDUP_REMOVED lines=9> */
[----:B------:R-:W4:Y:S01]  /*89da0*/  LDL.LU R215, [R1+0x5b54] ;  /* 0x005b540001d77983 */ /* 0x000f220000300800 */
[----:B------:R-:W-:-:S02]  /*89db0*/  IMAD.MOV.U32 R111, RZ, RZ, R214 ;  /* 0x000000ffff6f7224 */ /* 0x000fc400078e00d6 */
[----:B------:R-:W-:Y:S01]  /*89dc0*/  IMAD.MOV.U32 R213, RZ, RZ, R105 ;  /* 0x000000ffffd57224 */ /* 0x000fe200078e0069 */
[----:B------:R-:W4:Y:S01]  /*89dd0*/  LDL.LU R214, [R1+0x5b50] ;  /* 0x005b500001d67983 */ /* 0x000f220000300800 */
[----:B------:R-:W-:Y:S02]  /*89de0*/  IMAD.MOV.U32 R104, RZ, RZ, R159 ;  /* 0x000000ffff687224 */ /* 0x000fe400078e009f */
[----:B------:R-:W-:Y:S01]  /*89df0*/  IMAD.MOV.U32 R133, RZ, RZ, R106 ;  /* 0x000000ffff857224 */ /* 0x000fe200078e006a */
        /* <DEDUP_REMOVED lines=18> */
[----:B------:R-:W4:Y:S04]  /*89f20*/  LDL.LU R130, [R1+0x5b34] ;  /* 0x005b340001827983 */ /* 0x000f280000300800 */
[----:B------:R-:W4:Y:S01]  /*89f30*/  LDL.LU R131, [R1+0x5b30] ;  /* 0x005b300001837983 */ /* 0x000f220000300800 */
[----:B--2---:R-:W-:-:S02]  /*89f40*/  IMAD.MOV.U32 R95, RZ, RZ, R147 ;  /* 0x000000ffff5f7224 */ /* 0x004fc400078e0093 */
[----:B---3--:R-:W-:Y:S02]  /*89f50*/  IMAD.MOV.U32 R94, RZ, RZ, R146 ;  /* 0x000000ffff5e7224 */ /* 0x008fe400078e0092 */
[----:B----4-:R-:W-:Y:S02]  /*89f60*/  IMAD.MOV.U32 R93, RZ, RZ, R150 ;  /* 0x000000ffff5d7224 */ /* 0x010fe400078e0096 */
[----:B------:R-:W-:Y:S02]  /*89f70*/  IMAD.MOV.U32 R92, RZ, RZ, R151 ;  /* 0x000000ffff5c7224 */ /* 0x000fe400078e0097 */
[----:B------:R-:W2:Y:S04]  /*89f80*/  LDL.LU R151, [R1+0x5b2c] ;  /* 0x005b2c0001977983 */ /* 0x000ea80000300800 */
[----:B------:R-:W3:Y:S04]  /*89f90*/  LDL.LU R150, [R1+0x5b28] ;  /* 0x005b280001967983 */ /* 0x000ee80000300800 */
[----:B------:R-:W4:Y:S04]  /*89fa0*/  LDL.LU R146, [R1+0x5b24] ;  /* 0x005b240001927983 */ /* 0x000f280000300800 */
[----:B------:R-:W4:Y:S01]  /*89fb0*/  LDL.LU R147, [R1+0x5b20] ;  /* 0x005b200001937983 */ /* 0x000f220000300800 */
[----:B------:R-:W-:Y:S01]  /*89fc0*/  HMMA.1688.F32.TF32 R40, R240, R8, R176 ;  /* 0x00000008f028723c */ /* 0x000fe200000810b0 */
        /* <DEDUP_REMOVED lines=9> */
[----:B------:R-:W-:Y:S02]  /*8a060*/  IMAD.MOV.U32 R51, RZ, RZ, R159 ;  /* 0x000000ffff337224 */ /* 0x000fe400078e009f */
[----:B------:R-:W-:Y:S02]  /*8a070*/  IMAD.MOV.U32 R50, RZ, RZ, R158 ;  /* 0x000000ffff327224 */ /* 0x000fe400078e009e */
[----:B------:R-:W-:Y:S02]  /*8a080*/  IMAD.MOV.U32 R49, RZ, RZ, R155 ;  /* 0x000000ffff317224 */ /* 0x000fe400078e009b */
[----:B------:R-:W-:Y:S02]  /*8a090*/  IMAD.MOV.U32 R48, RZ, RZ, R154 ;  /* 0x000000ffff307224 */ /* 0x000fe400078e009a */
[----:B------:R-:W1:Y:S04]  /*8a0a0*/  LDL.LU R154, [R1+0x5b0c] ;  /* 0x005b0c00019a7983 */ /* 0x000e680000300800 */
[----:B------:R-:W4:Y:S04]  /*8a0b0*/  LDL.LU R155, [R1+0x5b08] ;  /* 0x005b0800019b7983 */ /* 0x000f280000300800 */
[----:B------:R-:W4:Y:S04]  /*8a0c0*/  LDL.LU R158, [R1+0x5b04] ;  /* 0x005b0400019e7983 */ /* 0x000f280000300800 */
[----:B------:R-:W4:Y:S01]  /*8a0d0*/  LDL.LU R159, [R1+0x5b00] ;  /* 0x005b0000019f7983 */ /* 0x000f220000300800 */
[----:B------:R-:W-:-:S02]  /*8a0e0*/  IMAD.MOV.U32 R46, RZ, RZ, R134 ;  /* 0x000000ffff2e7224 */ /* 0x000fc400078e0086 */
[----:B------:R-:W-:Y:S02]  /*8a0f0*/  IMAD.MOV.U32 R33, RZ, RZ, R40 ;  /* 0x000000ffff217224 */ /* 0x000fe400078e0028 */
[----:B------:R-:W-:Y:S02]  /*8a100*/  IMAD.MOV.U32 R45, RZ, RZ, R130 ;  /* 0x000000ffff2d7224 */ /* 0x000fe400078e0082 */
[----:B------:R-:W-:Y:S02]  /*8a110*/  IMAD.MOV.U32 R44, RZ, RZ, R131 ;  /* 0x000000ffff2c7224 */ /* 0x000fe400078e0083 */
[----:B------:R-:W4:Y:S04]  /*8a120*/  LDL.LU R131, [R1+0x5afc] ;  /* 0x005afc0001837983 */ /* 0x000f280000300800 */
[----:B------:R-:W4:Y:S04]  /*8a130*/  LDL.LU R130, [R1+0x5af8] ;  /* 0x005af80001827983 */ /* 0x000f280000300800 */
[----:B------:R-:W4:Y:S01]  /*8a140*/  LDL.LU R134, [R1+0x5af4] ;  /* 0x005af40001867983 */ /* 0x000f220000300800 */
[----:B------:R-:W-:-:S02]  /*8a150*/  IMAD.MOV.U32 R47, RZ, RZ, R135 ;  /* 0x000000ffff2f7224 */ /* 0x000fc400078e0087 */
[----:B------:R-:W-:Y:S01]  /*8a160*/  IMAD.MOV.U32 R32, RZ, RZ, R41 ;  /* 0x000000ffff207224 */ /* 0x000fe200078e0029 */
[----:B------:R-:W4:Y:S01]  /*8a170*/  LDL.LU R135, [R1+0x5af0] ;  /* 0x005af00001877983 */ /* 0x000f220000300800 */
[----:B------:R-:W-:Y:S02]  /*8a180*/  IMAD.MOV.U32 R29, RZ, RZ, R42 ;  /* 0x000000ffff1d7224 */ /* 0x000fe400078e002a */
[----:B------:R-:W-:Y:S02]  /*8a190*/  IMAD.MOV.U32 R24, RZ, RZ, R43 ;  /* 0x000000ffff187224 */ /* 0x000fe400078e002b */
[----:B--2---:R-:W-:Y:S02]  /*8a1a0*/  IMAD.MOV.U32 R43, RZ, RZ, R151 ;  /* 0x000000ffff2b7224 */ /* 0x004fe400078e0097 */
[----:B---3--:R-:W-:Y:S02]  /*8a1b0*/  IMAD.MOV.U32 R42, RZ, RZ, R150 ;  /* 0x000000ffff2a7224 */ /* 0x008fe400078e0096 */
[----:B----4-:R-:W-:-:S02]  /*8a1c0*/  IMAD.MOV.U32 R41, RZ, RZ, R146 ;  /* 0x000000ffff297224 */ /* 0x010fc400078e0092 */
[----:B------:R-:W-:Y:S02]  /*8a1d0*/  IMAD.MOV.U32 R40, RZ, RZ, R147 ;  /* 0x000000ffff287224 */ /* 0x000fe400078e0093 */
[----:B------:R-:W2:Y:S04]  /*8a1e0*/  LDL.LU R147, [R1+0x5aec] ;  /* 0x005aec0001937983 */ /* 0x000ea80000300800 */
[----:B------:R-:W3:Y:S04]  /*8a1f0*/  LDL.LU R146, [R1+0x5ae8] ;  /* 0x005ae80001927983 */ /* 0x000ee80000300800 */
[----:B------:R-:W4:Y:S04]  /*8a200*/  LDL.LU R150, [R1+0x5ae4] ;  /* 0x005ae40001967983 */ /* 0x000f280000300800 */
[----:B------:R-:W4:Y:S01]  /*8a210*/  LDL.LU R151, [R1+0x5ae0] ;  /* 0x005ae00001977983 */ /* 0x000f220000300800 */
[----:B------:R-:W-:-:S02]  /*8a220*/  IMAD.MOV.U32 R15, RZ, RZ, R162 ;  /* 0x000000ffff0f7224 */ /* 0x000fc400078e00a2 */
[----:B------:R-:W-:Y:S02]  /*8a230*/  IMAD.MOV.U32 R14, RZ, RZ, R163 ;  /* 0x000000ffff0e7224 */ /* 0x000fe400078e00a3 */
[----:B-1----:R-:W-:Y:S02]  /*8a240*/  IMAD.MOV.U32 R23, RZ, RZ, R154 ;  /* 0x000000ffff177224 */ /* 0x002fe400078e009a */
[----:B------:R-:W-:Y:S02]  /*8a250*/  IMAD.MOV.U32 R22, RZ, RZ, R155 ;  /* 0x000000ffff167224 */ /* 0x000fe400078e009b */
[----:B------:R-:W-:Y:S02]  /*8a260*/  IMAD.MOV.U32 R21, RZ, RZ, R158 ;  /* 0x000000ffff157224 */ /* 0x000fe400078e009e */
[----:B------:R-:W-:Y:S02]  /*8a270*/  IMAD.MOV.U32 R20, RZ, RZ, R159 ;  /* 0x000000ffff147224 */ /* 0x000fe400078e009f */
        /* <DEDUP_REMOVED lines=19> */
[----:B------:R-:W2:Y:S01]  /*8a3b0*/  LDL.LU R147, [R1+0x5ab0] ;  /* 0x005ab00001937983 */ /* 0x000ea20000300800 */
[----:B------:R-:W-:-:S02]  /*8a3c0*/  IMAD.MOV.U32 R13, RZ, RZ, R198 ;  /* 0x000000ffff0d7224 */ /* 0x000fc400078e00c6 */
[----:B------:R-:W-:Y:S02]  /*8a3d0*/  IMAD.MOV.U32 R12, RZ, RZ, R199 ;  /* 0x000000ffff0c7224 */ /* 0x000fe400078e00c7 */
[----:B------:R-:W-:Y:S02]  /*8a3e0*/  IMAD.MOV.U32 R196, RZ, RZ, R130 ;  /* 0x000000ffffc47224 */ /* 0x000fe400078e0082 */
[----:B------:R-:W-:Y:S01]  /*8a3f0*/  IMAD.MOV.U32 R197, RZ, RZ, R131 ;  /* 0x000000ffffc57224 */ /* 0x000fe200078e0083 */
[----:B------:R-:W3:Y:S04]  /*8a400*/  LDL.LU R130, [R1+0x5aac] ;  /* 0x005aac0001827983 */ /* 0x000ee80000300800 */
[----:B------:R-:W3:Y:S01]  /*8a410*/  LDL.LU R131, [R1+0x5aa8] ;  /* 0x005aa80001837983 */ /* 0x000ee20000300800 */
[----:B------:R-:W-:-:S02]  /*8a420*/  IMAD.MOV.U32 R198, RZ, RZ, R134 ;  /* 0x000000ffffc67224 */ /* 0x000fc400078e0086 */
[----:B------:R-:W-:Y:S01]  /*8a430*/  IMAD.MOV.U32 R199, RZ, RZ, R135 ;  /* 0x000000ffffc77224 */ /* 0x000fe200078e0087 */
[----:B------:R-:W3:Y:S04]  /*8a440*/  LDL.LU R134, [R1+0x5aa4] ;  /* 0x005aa40001867983 */ /* 0x000ee80000300800 */
[----:B------:R-:W3:Y:S01]  /*8a450*/  LDL.LU R135, [R1+0x5aa0] ;  /* 0x005aa00001877983 */ /* 0x000ee20000300800 */
        /* <DEDUP_REMOVED lines=22> */
[----:B----4-:R-:W-:Y:S02]  /*8a5c0*/  IMAD.MOV.U32 R172, RZ, RZ, R146 ;  /* 0x000000ffffac7224 */ /* 0x010fe400078e0092 */
[----:B--2---:R-:W-:Y:S01]  /*8a5d0*/  IMAD.MOV.U32 R173, RZ, RZ, R147 ;  /* 0x000000ffffad7224 */ /* 0x004fe200078e0093 */
[----:B------:R-:W2:Y:S04]  /*8a5e0*/  LDL.LU R146, [R1+0x5a9c] ;  /* 0x005a9c0001927983 */ /* 0x000ea80000300800 */
[----:B------:R-:W2:Y:S01]  /*8a5f0*/  LDL.LU R147, [R1+0x5a98] ;  /* 0x005a980001937983 */ /* 0x000ea20000300800 */
[----:B---3--:R-:W-:-:S02]  /*8a600*/  IMAD.MOV.U32 R174, RZ, RZ, R150 ;  /* 0x000000ffffae7224 */ /* 0x008fc400078e0096 */
[----:B------:R-:W-:Y:S01]  /*8a610*/  IMAD.MOV.U32 R175, RZ, RZ, R151 ;  /* 0x000000ffffaf7224 */ /* 0x000fe200078e0097 */
        /* <DEDUP_REMOVED lines=62> */
[----:B------:R-:W4:Y:S01]  /*8aa00*/  LDL.LU R247, [R1+0x5a40] ;  /* 0x005a400001f77983 */ /* 0x000f220000300800 */
[----:B--2---:R-:W-:Y:S01]  /*8aa10*/  HMMA.1688.F32.TF32 R204, R236, R138, R204 ;  /* 0x0000008aeccc723c */ /* 0x004fe200000810cc */
[----:B------:R-:W-:-:S02]  /*8aa20*/  IMAD.MOV.U32 R5, RZ, RZ, R138 ;  /* 0x000000ffff057224 */ /* 0x000fc400078e008a */
[----:B------:R-:W-:-:S05]  /*8aa30*/  IMAD.MOV.U32 R4, RZ, RZ, R139 ;  /* 0x000000ffff047224 */ /* 0x000fca00078e008b */
[C---:B---3--:R-:W-:Y:S08]  /*8aa40*/  HMMA.1688.F32.TF32 R200, R236.reuse, R250, R200 ;  /* 0x000000faecc8723c */ /* 0x048ff000000810c8 */
[C---:B----4-:R-:W-:Y:S03]  /*8aa50*/  HMMA.1688.F32.TF32 R232, R236.reuse, R246, R232 ;  /* 0x000000f6ece8723c */ /* 0x050fe600000810e8 */
[----:B------:R-:W-:Y:S04]  /*8aa60*/  STL.64 [R1+0xa70], R204 ;  /* 0x000a70cc01007387 */ /* 0x000fe80000100a00 */
[----:B------:R1:W-:Y:S04]  /*8aa70*/  STL.64 [R1+0xa78], R206 ;  /* 0x000a78ce01007387 */ /* 0x0003e80000100a00 */
[----:B-1----:R-:W2:Y:S04]  /*8aa80*/  LDL.LU.64 R206, [R1+0x5a38] ;  /* 0x005a380001ce7983 */ /* 0x002ea80000300a00 */
[----:B------:R-:W3:Y:S04]  /*8aa90*/  LDL.LU.64 R204, [R1+0x5a30] ;  /* 0x005a300001cc7983 */ /* 0x000ee80000300a00 */
[----:B------:R-:W4:Y:S04]  /*8aaa0*/  LDL.LU.64 R138, [R1+0x5a28] ;  /* 0x005a2800018a7983 */ /* 0x000f280000300a00 */
[----:B------:R-:W2:Y:S04]  /*8aab0*/  LDL.LU.64 R136, [R1+0x5a20] ;  /* 0x005a200001887983 */ /* 0x000ea80000300a00 */
[----:B------:R-:W-:Y:S04]  /*8aac0*/  STL.64 [R1+0xa50], R200 ;  /* 0x000a50c801007387 */ /* 0x000fe80000100a00 */
[----:B------:R1:W-:Y:S04]  /*8aad0*/  STL.64 [R1+0xa58], R202 ;  /* 0x000a58ca01007387 */ /* 0x0003e80000100a00 */
[----:B-1----:R-:W2:Y:S04]  /*8aae0*/  LDL.LU.64 R202, [R1+0x5a18] ;  /* 0x005a180001ca7983 */ /* 0x002ea80000300a00 */
[----:B------:R-:W2:Y:S04]  /*8aaf0*/  LDL.LU.64 R200, [R1+0x5a10] ;  /* 0x005a100001c87983 */ /* 0x000ea80000300a00 */
[----:B------:R-:W-:Y:S04]  /*8ab00*/  STL.64 [R1+0xa20], R232 ;  /* 0x000a20e801007387 */ /* 0x000fe80000100a00 */
[----:B------:R1:W-:Y:S04]  /*8ab10*/  STL.64 [R1+0xa28], R234 ;  /* 0x000a28ea01007387 */ /* 0x0003e80000100a00 */
[----:B-1----:R-:W2:Y:S01]  /*8ab20*/  LDL.LU.64 R234, [R1+0x5a08] ;  /* 0x005a080001ea7983 */ /* 0x002ea20000300a00 */
[C---:B------:R-:W-:Y:S08]  /*8ab30*/  HMMA.1688.F32.TF32 R192, R236.reuse, R230, R192 ;  /* 0x000000e6ecc0723c */ /* 0x040ff000000810c0 */
[C---:B------:R-:W-:Y:S01]  /*8ab40*/  HMMA.1688.F32.TF32 R220, R236.reuse, R226, R220 ;  /* 0x000000e2ecdc723c */ /* 0x040fe200000810dc */
[----:B------:R-:W3:Y:S07]  /*8ab50*/  LDL.LU.64 R232, [R1+0x5a00] ;  /* 0x005a000001e87983 */ /* 0x000eee0000300a00 */
        /* <DEDUP_REMOVED lines=45> */
[C---:B------:R-:W-:Y:S03]  /*8ae30*/  HMMA.1688.F32.TF32 R160, R236.reuse, R194, R160 ;  /* 0x000000c2eca0723c */ /* 0x040fe600000810a0 */
[----:B------:R-:W3:Y:S05]  /*8ae40*/  LDL.LU.64 R196, [R1+0x5970] ;  /* 0x0059700001c47983 */ /* 0x000eea0000300a00 */
[C---:B------:R-:W-:Y:S08]  /*8ae50*/  HMMA.1688.F32.TF32 R240, R236.reuse, R190, R240 ;  /* 0x000000beecf0723c */ /* 0x040ff000000810f0 */
        /* <DEDUP_REMOVED lines=9> */
[----:B-1----:R-:W3:Y:S04]  /*8aef0*/  LDL.LU.64 R162, [R1+0x5958] ;  /* 0x0059580001a27983 */ /* 0x002ee80000300a00 */
[----:B------:R-:W4:Y:S01]  /*8af00*/  LDL.LU.64 R160, [R1+0x5950] ;  /* 0x0059500001a07983 */ /* 0x000f220000300a00 */
[C---:B------:R-:W-:Y:S03]  /*8af10*/  HMMA.1688.F32.TF32 R36, R236.reuse, R182, R36 ;  /* 0x000000b6ec24723c */ /* 0x040fe60000081024 */
[----:B------:R-:W-:Y:S04]  /*8af20*/  STL.64 [R1+0xbe0], R240 ;  /* 0x000be0f001007387 */ /* 0x000fe80000100a00 */
[----:B------:R-:W-:Y:S01]  /*8af30*/  STL.64 [R1+0xbe8], R242 ;  /* 0x000be8f201007387 */ /* 0x000fe20000100a00 */
[C---:B------:R-:W-:Y:S03]  /*8af40*/  HMMA.1688.F32.TF32 R40, R236.reuse, R178, R40 ;  /* 0x000000b2ec28723c */ /* 0x040fe60000081028 */
        /* <DEDUP_REMOVED lines=8> */
[----:B------:R-:W-:Y:S04]  /*8afd0*/  STL.64 [R1+0xb70], R20 ;  /* 0x000b701401007387 */ /* 0x000fe80000100a00 */
[----:B------:R3:W-:Y:S01]  /*8afe0*/  STL.64 [R1+0xb78], R22 ;  /* 0x000b781601007387 */ /* 0x0007e20000100a00 */
[----:B------:R-:W-:-:S02]  /*8aff0*/  IMAD.MOV.U32 R44, RZ, RZ, R70 ;  /* 0x000000ffff2c7224 */ /* 0x000fc400078e0046 */
[----:B------:R-:W-:Y:S02]  /*8b000*/  IMAD.MOV.U32 R45, RZ, RZ, R71 ;  /* 0x000000ffff2d7224 */ /* 0x000fe400078e0047 */
[----:B------:R-:W-:Y:S02]  /*8b010*/  IMAD.MOV.U32 R46, RZ, RZ, R74 ;  /* 0x000000ffff2e7224 */ /* 0x000fe400078e004a */
[----:B------:R-:W-:Y:S01]  /*8b020*/  IMAD.MOV.U32 R47, RZ, RZ, R75 ;  /* 0x000000ffff2f7224 */ /* 0x000fe200078e004b */
[C---:B--2---:R-:W-:Y:S08]  /*8b030*/  HMMA.1688.F32.TF32 R36, R236.reuse, R170, R48 ;  /* 0x000000aaec24723c */ /* 0x044ff00000081030 */
        /* <DEDUP_REMOVED lines=18> */
[C---:B----4-:R-:W-:Y:S03]  /*8b160*/  HMMA.1688.F32.TF32 R20, R236.reuse, R138, R112 ;  /* 0x0000008aec14723c */ /* 0x050fe60000081070 */
[----:B------:R-:W-:Y:S04]  /*8b170*/  STL.64 [R1+0xa90], R36 ;  /* 0x000a902401007387 */ /* 0x000fe80000100a00 */
[----:B------:R1:W-:Y:S04]  /*8b180*/  STL.64 [R1+0xa98], R38 ;  /* 0x000a982601007387 */ /* 0x0003e80000100a00 */
[----:B------:R-:W-:Y:S04]  /*8b190*/  STL.64 [R1+0xa60], R40 ;  /* 0x000a602801007387 */ /* 0x000fe80000100a00 */
[----:B------:R-:W-:Y:S01]  /*8b1a0*/  STL.64 [R1+0xa68], R42 ;  /* 0x000a682a01007387 */ /* 0x000fe20000100a00 */
[C---:B-1----:R-:W-:Y:S03]  /*8b1b0*/  HMMA.1688.F32.TF32 R36, R236.reuse, R134, R116 ;  /* 0x00000086ec24723c */ /* 0x042fe60000081074 */
[----:B------:R-:W-:Y:S04]  /*8b1c0*/  STL.64 [R1+0xa30], R20 ;  /* 0x000a301401007387 */ /* 0x000fe80000100a00 */
[----:B------:R1:W-:Y:S02]  /*8b1d0*/  STL.64 [R1+0xa38], R22 ;  /* 0x000a381601007387 */ /* 0x0003e40000100a00 */
[----:B-1----:R-:W-:Y:S10]  /*8b1e0*/  HMMA.1688.F32.TF32 R20, R236, R130, R120 ;  /* 0x00000082ec14723c */ /* 0x002ff40000081078 */
[----:B------:R-:W-:Y:S04]  /*8b1f0*/  STL.64 [R1+0xa00], R36 ;  /* 0x000a002401007387 */ /* 0x000fe80000100a00 */
[----:B------:R-:W-:Y:S04]  /*8b200*/  STL.64 [R1+0xa08], R38 ;  /* 0x000a082601007387 */ /* 0x000fe80000100a00 */
[----:B------:R-:W2:Y:S04]  /*8b210*/  LDL.LU R40, [R1+0x5d0] ;  /* 0x0005d00001287983 */ /* 0x000ea80000300800 */
        /* <DEDUP_REMOVED lines=43> */
[----:B---3--:R-:W3:Y:S04]  /*8b4d0*/  LDL.LU R22, [R1+0x5f8] ;  /* 0x0005f80001167983 */ /* 0x008ee80000300800 */
        /* <DEDUP_REMOVED lines=11> */
[----:B------:R-:W-:Y:S02]  /*8b590*/  IMAD.MOV.U32 R49, RZ, RZ, R79 ;  /* 0x000000ffff317224 */ /* 0x000fe400078e004f */
[----:B------:R-:W-:Y:S01]  /*8b5a0*/  IMAD.MOV.U32 R50, RZ, RZ, R126 ;  /* 0x000000ffff327224 */ /* 0x000fe200078e007e */
[----:B------:R-:W2:Y:S04]  /*8b5b0*/  LDL.LU R79, [R1+0x5938] ;  /* 0x00593800014f7983 */ /* 0x000ea80000300800 */
[----:B------:R-:W2:Y:S01]  /*8b5c0*/  LDL.LU R126, [R1+0x5934] ;  /* 0x00593400017e7983 */ /* 0x000ea20000300800 */
[----:B------:R-:W-:-:S03]  /*8b5d0*/  IMAD.MOV.U32 R51, RZ, RZ, R127 ;  /* 0x000000ffff337224 */ /* 0x000fc600078e007f */
[----:B------:R-:W2:Y:S01]  /*8b5e0*/  LDL.LU R127, [R1+0x5930] ;  /* 0x00593000017f7983 */ /* 0x000ea20000300800 */
[----:B------:R-:W-:-:S03]  /*8b5f0*/  IMAD.MOV.U32 R52, RZ, RZ, R82 ;  /* 0x000000ffff347224 */ /* 0x000fc600078e0052 */
[----:B------:R-:W3:Y:S01]  /*8b600*/  LDL.LU R82, [R1+0x592c] ;  /* 0x00592c0001527983 */ /* 0x000ee20000300800 */
[----:B------:R-:W-:Y:S02]  /*8b610*/  IMAD.MOV.U32 R53, RZ, RZ, R83 ;  /* 0x000000ffff357224 */ /* 0x000fe400078e0053 */
[----:B------:R-:W-:Y:S01]  /*8b620*/  IMAD.MOV.U32 R54, RZ, RZ, R86 ;  /* 0x000000ffff367224 */ /* 0x000fe200078e0056 */
[----:B------:R-:W3:Y:S04]  /*8b630*/  LDL.LU R83, [R1+0x5928] ;  /* 0x0059280001537983 */ /* 0x000ee80000300800 */
[----:B------:R-:W3:Y:S01]  /*8b640*/  LDL.LU R86, [R1+0x5924] ;  /* 0x0059240001567983 */ /* 0x000ee20000300800 */
[----:B------:R-:W-:-:S03]  /*8b650*/  IMAD.MOV.U32 R55, RZ, RZ, R87 ;  /* 0x000000ffff377224 */ /* 0x000fc600078e0057 */
        /* <DEDUP_REMOVED lines=53> */
[----:B-1----:R-:W3:Y:S04]  /*8b9b0*/  LDL.LU.64 R90, [R1+0x5898] ;  /* 0x00589800015a7983 */ /* 0x002ee80000300a00 */
[----:B------:R-:W4:Y:S04]  /*8b9c0*/  LDL.LU.64 R88, [R1+0x5890] ;  /* 0x0058900001587983 */ /* 0x000f280000300a00 */
[----:B------:R-:W-:Y:S04]  /*8b9d0*/  STL.64 [R1+0x5780], R94 ;  /* 0x0057805e01007387 */ /* 0x000fe80000100a00 */
[----:B--2---:R-:W-:Y:S01]  /*8b9e0*/  STL.64 [R1+0x5778], R92 ;  /* 0x0057785c01007387 */ /* 0x004fe20000100a00 */
[----:B---3--:R-:W-:Y:S03]  /*8b9f0*/  HMMA.1688.F32.TF32 R20, R236, R90, R20 ;  /* 0x0000005aec14723c */ /* 0x008fe60000081014 */
[----:B------:R-:W-:Y:S04]  /*8ba00*/  STL.64 [R1+0x5770], R90 ;  /* 0x0057705a01007387 */ /* 0x000fe80000100a00 */
[----:B----4-:R-:W-:-:S12]  /*8ba10*/  STL.64 [R1+0x5768], R88 ;  /* 0x0057685801007387 */ /* 0x010fd80000100a00 */
        /* <DEDUP_REMOVED lines=20> */
[----:B------:R-:W-:Y:S04]  /*8bb60*/  STL.64 [R1+0x3160], R20 ;  /* 0x0031601401007387 */ /* 0x000fe80000100a00 */
[----:B------:R1:W-:Y:S04]  /*8bb70*/  STL.64 [R1+0x3168], R22 ;  /* 0x0031681601007387 */ /* 0x0003e80000100a00 */
[----:B------:R-:W2:Y:S04]  /*8bb80*/  LDL.LU R49, [R1+0x594] ;  /* 0x0005940001317983 */ /* 0x000ea80000300800 */
[----:B------:R-:W2:Y:S04]  /*8bb90*/  LDL.LU R50, [R1+0x598] ;  /* 0x0005980001327983 */ /* 0x000ea80000300800 */
[----:B------:R-:W2:Y:S01]  /*8bba0*/  LDL.LU R51, [R1+0x59c] ;  /* 0x00059c0001337983 */ /* 0x000ea20000300800 */
[----:B-1----:R-:W-:Y:S03]  /*8bbb0*/  HMMA.1688.F32.TF32 R20, R236, R70, R52 ;  /* 0x00000046ec14723c */ /* 0x002fe60000081034 */
[----:B------:R-:W-:Y:S04]  /*8bbc0*/  STL.64 [R1+0x5730], R74 ;  /* 0x0057304a01007387 */ /* 0x000fe80000100a00 */
[----:B------:R1:W-:Y:S04]  /*8bbd0*/  STL.64 [R1+0x5728], R72 ;  /* 0x0057284801007387 */ /* 0x0003e80000100a00 */
[----:B------:R-:W3:Y:S01]  /*8bbe0*/  LDL.LU R52, [R1+0x580] ;  /* 0x0005800001347983 */ /* 0x000ee20000300800 */
        /* <DEDUP_REMOVED lines=8> */
[----:B------:R-:W3:Y:S04]  /*8bc70*/  LDL.LU R53, [R1+0x584] ;  /* 0x0005840001357983 */ /* 0x000ee80000300800 */
[----:B------:R-:W3:Y:S04]  /*8bc80*/  LDL.LU R54, [R1+0x588] ;  /* 0x0005880001367983 */ /* 0x000ee80000300800 */
[----:B------:R-:W3:Y:S04]  /*8bc90*/  LDL.LU R55, [R1+0x58c] ;  /* 0x00058c0001377983 */ /* 0x000ee80000300800 */
[----:B------:R-:W4:Y:S04]  /*8bca0*/  LDL.LU R7, [R1+0x588c] ;  /* 0x00588c0001077983 */ /* 0x000f280000300800 */
[----:B------:R-:W2:Y:S04]  /*8bcb0*/  LDL.LU R10, [R1+0x5888] ;  /* 0x00588800010a7983 */ /* 0x000ea80000300800 */
[----:B------:R-:W2:Y:S04]  /*8bcc0*/  LDL.LU R26, [R1+0x5884] ;  /* 0x00588400011a7983 */ /* 0x000ea80000300800 */
[----:B------:R-:W2:Y:S04]  /*8bcd0*/  LDL.LU R59, [R1+0x5880] ;  /* 0x00588000013b7983 */ /* 0x000ea80000300800 */
[----:B------:R-:W2:Y:S04]  /*8bce0*/  LDL.LU R58, [R1+0x587c] ;  /* 0x00587c00013a7983 */ /* 0x000ea80000300800 */
[----:B------:R-:W2:Y:S01]  /*8bcf0*/  LDL.LU R30, [R1+0x5878] ;  /* 0x00587800011e7983 */ /* 0x000ea20000300800 */
[----:B------:R-:W-:-:S02]  /*8bd00*/  IMAD.MOV.U32 R82, RZ, RZ, R6 ;  /* 0x000000ffff527224 */ /* 0x000fc400078e0006 */
[----:B------:R-:W-:Y:S01]  /*8bd10*/  IMAD.MOV.U32 R83, RZ, RZ, R31 ;  /* 0x000000ffff537224 */ /* 0x000fe200078e001f */
[----:B------:R-:W2:Y:S04]  /*8bd20*/  LDL.LU R6, [R1+0x5874] ;  /* 0x0058740001067983 */ /* 0x000ea80000300800 */
[----:B------:R-:W2:Y:S01]  /*8bd30*/  LDL.LU R31, [R1+0x5870] ;  /* 0x00587000011f7983 */ /* 0x000ea20000300800 */
[----:B-1----:R-:W-:Y:S02]  /*8bd40*/  IMAD.MOV.U32 R72, RZ, RZ, R27 ;  /* 0x000000ffff487224 */ /* 0x002fe400078e001b */
[----:B------:R-:W-:Y:S01]  /*8bd50*/  IMAD.MOV.U32 R73, RZ, RZ, R19 ;  /* 0x000000ffff497224 */ /* 0x000fe200078e0013 */
[----:B------:R-:W2:Y:S04]  /*8bd60*/  LDL.LU R27, [R1+0x586c] ;  /* 0x00586c00011b7983 */ /* 0x000ea80000300800 */
[----:B------:R-:W2:Y:S01]  /*8bd70*/  LDL.LU R19, [R1+0x5868] ;  /* 0x0058680001137983 */ /* 0x000ea20000300800 */
[----:B------:R-:W-:-:S02]  /*8bd80*/  IMAD.MOV.U32 R74, RZ, RZ, R66 ;  /* 0x000000ffff4a7224 */ /* 0x000fc400078e0042 */
[----:B------:R-:W-:Y:S01]  /*8bd90*/  IMAD.MOV.U32 R75, RZ, RZ, R67 ;  /* 0x000000ffff4b7224 */ /* 0x000fe200078e0043 */
[----:B------:R-:W2:Y:S04]  /*8bda0*/  LDL.LU R66, [R1+0x5864] ;  /* 0x0058640001427983 */ /* 0x000ea80000300800 */
[----:B------:R-:W2:Y:S04]  /*8bdb0*/  LDL.LU R67, [R1+0x5860] ;  /* 0x0058600001437983 */ /* 0x000ea80000300800 */
[----:B------:R-:W-:Y:S04]  /*8bdc0*/  STL.64 [R1+0x5720], R70 ;  /* 0x0057204601007387 */ /* 0x000fe80000100a00 */
[----:B------:R1:W-:Y:S02]  /*8bdd0*/  STL.64 [R1+0x5718], R68 ;  /* 0x0057184401007387 */ /* 0x0003e40000100a00 */
[----:B-1----:R-:W-:-:S02]  /*8bde0*/  IMAD.MOV.U32 R68, RZ, RZ, R18 ;  /* 0x000000ffff447224 */ /* 0x002fc400078e0012 */
[----:B------:R-:W-:Y:S01]  /*8bdf0*/  IMAD.MOV.U32 R69, RZ, RZ, R11 ;  /* 0x000000ffff457224 */ /* 0x000fe200078e000b */
[----:B------:R-:W3:Y:S04]  /*8be00*/  LDL.LU R18, [R1+0x585c] ;  /* 0x00585c0001127983 */ /* 0x000ee80000300800 */
[----:B------:R-:W3:Y:S01]  /*8be10*/  LDL.LU R11, [R1+0x5858] ;  /* 0x00585800010b7983 */ /* 0x000ee20000300800 */
[----:B------:R-:W-:Y:S02]  /*8be20*/  IMAD.MOV.U32 R70, RZ, RZ, R62 ;  /* 0x000000ffff467224 */ /* 0x000fe400078e003e */
[----:B------:R-:W-:Y:S01]  /*8be30*/  IMAD.MOV.U32 R71, RZ, RZ, R63 ;  /* 0x000000ffff477224 */ /* 0x000fe200078e003f */
[----:B------:R-:W3:Y:S04]  /*8be40*/  LDL.LU R62, [R1+0x5854] ;  /* 0x00585400013e7983 */ /* 0x000ee80000300800 */
[----:B------:R-:W3:Y:S01]  /*8be50*/  LDL.LU R63, [R1+0x5850] ;  /* 0x00585000013f7983 */ /* 0x000ee20000300800 */
[----:B------:R-:W-:-:S02]  /*8be60*/  IMAD.MOV.U32 R94, RZ, RZ, R15 ;  /* 0x000000ffff5e7224 */ /* 0x000fc400078e000f */
[----:B------:R-:W-:Y:S02]  /*8be70*/  IMAD.MOV.U32 R95, RZ, RZ, R14 ;  /* 0x000000ffff5f7224 */ /* 0x000fe400078e000e */
[----:B------:R-:W-:Y:S02]  /*8be80*/  IMAD.MOV.U32 R86, RZ, RZ, R13 ;  /* 0x000000ffff567224 */ /* 0x000fe400078e000d */
[----:B------:R-:W-:Y:S02]  /*8be90*/  IMAD.MOV.U32 R87, RZ, RZ, R12 ;  /* 0x000000ffff577224 */ /* 0x000fe400078e000c */
[----:B--2---:R-:W-:Y:S01]  /*8bea0*/  HMMA.1688.F32.TF32 R12, R236, R66, R48 ;  /* 0x00000042ec0c723c */ /* 0x004fe20000081030 */
[----:B------:R-:W-:Y:S04]  /*8beb0*/  STL.64 [R1+0x5710], R66 ;  /* 0x0057104201007387 */ /* 0x000fe80000100a00 */
[----:B------:R-:W-:-:S14]  /*8bec0*/  STL.64 [R1+0x5708], R64 ;  /* 0x0057084001007387 */ /* 0x000fdc0000100a00 */
[----:B------:R-:W-:Y:S04]  /*8bed0*/  STL.64 [R1+0x3140], R12 ;  /* 0x0031400c01007387 */ /* 0x000fe80000100a00 */
[----:B------:R3:W-:Y:S02]  /*8bee0*/  STL.64 [R1+0x3148], R14 ;  /* 0x0031480e01007387 */ /* 0x0007e40000100a00 */
[----:B---3--:R-:W-:Y:S01]  /*8bef0*/  HMMA.1688.F32.TF32 R12, R236, R62, R52 ;  /* 0x0000003eec0c723c */ /* 0x008fe20000081034 */
[----:B------:R-:W-:Y:S02]  /*8bf00*/  IMAD.MOV.U32 R64, RZ, RZ, R10 ;  /* 0x000000ffff407224 */ /* 0x000fe400078e000a */
[----:B----4-:R-:W-:Y:S01]  /*8bf10*/  IMAD.MOV.U32 R65, RZ, RZ, R7 ;  /* 0x000000ffff417224 */ /* 0x010fe200078e0007 */
[----:B------:R-:W2:Y:S04]  /*8bf20*/  LDL.LU R10, [R1+0x584c] ;  /* 0x00584c00010a7983 */ /* 0x000ea80000300800 */
[----:B------:R-:W3:Y:S01]  /*8bf30*/  LDL.LU R7, [R1+0x5848] ;  /* 0x0058480001077983 */ /* 0x000ee20000300800 */
[----:B------:R-:W-:-:S02]  /*8bf40*/  IMAD.MOV.U32 R66, RZ, RZ, R35 ;  /* 0x000000ffff427224 */ /* 0x000fc400078e0023 */
[----:B------:R-:W-:Y:S01]  /*8bf50*/  IMAD.MOV.U32 R67, RZ, RZ, R34 ;  /* 0x000000ffff437224 */ /* 0x000fe200078e0022 */
[----:B------:R-:W4:Y:S04]  /*8bf60*/  LDL.LU R35, [R1+0x5844] ;  /* 0x0058440001237983 */ /* 0x000f280000300800 */
[----:B------:R-:W2:Y:S04]  /*8bf70*/  LDL.LU R34, [R1+0x5840] ;  /* 0x0058400001227983 */ /* 0x000ea80000300800 */
[----:B------:R-:W2:Y:S04]  /*8bf80*/  LDL.LU R52, [R1+0x570] ;  /* 0x0005700001347983 */ /* 0x000ea80000300800 */
[----:B------:R-:W-:Y:S04]  /*8bf90*/  STL.64 [R1+0x3130], R12 ;  /* 0x0031300c01007387 */ /* 0x000fe80000100a00 */
[----:B------:R-:W-:Y:S04]  /*8bfa0*/  STL.64 [R1+0x3138], R14 ;  /* 0x0031380e01007387 */ /* 0x000fe80000100a00 */
        /* <DEDUP_REMOVED lines=24> */
[----:B------:R1:W-:Y:S02]  /*8c130*/  STL.64 [R1+0x56f8], R60 ;  /* 0x0056f83c01007387 */ /* 0x0003e40000100a00 */
[----:B-1----:R-:W-:-:S02]  /*8c140*/  IMAD.MOV.U32 R60, RZ, RZ, R30 ;  /* 0x000000ffff3c7224 */ /* 0x002fc400078e001e */
[----:B------:R-:W-:Y:S01]  /*8c150*/  IMAD.MOV.U32 R61, RZ, RZ, R58 ;  /* 0x000000ffff3d7224 */ /* 0x000fe200078e003a */
[----:B------:R-:W2:Y:S04]  /*8c160*/  LDL.LU R30, [R1+0x583c] ;  /* 0x00583c00011e7983 */ /* 0x000ea80000300800 */
[----:B------:R-:W2:Y:S01]  /*8c170*/  LDL.LU R58, [R1+0x5838] ;  /* 0x00583800013a7983 */ /* 0x000ea20000300800 */
[----:B------:R-:W-:-:S03]  /*8c180*/  IMAD.MOV.U32 R62, RZ, RZ, R59 ;  /* 0x000000ffff3e7224 */ /* 0x000fc600078e003b */
[----:B------:R-:W2:Y:S01]  /*8c190*/  LDL.LU R59, [R1+0x5834] ;  /* 0x00583400013b7983 */ /* 0x000ea20000300800 */
        /* <DEDUP_REMOVED lines=22> */
[----:B--2---:R-:W-:-:S15]  /*8c300*/  HMMA.1688.F32.TF32 R48, R236, R54, R48 ;  /* 0x00000036ec30723c */ /* 0x004fde0000081030 */
[----:B------:R-:W-:-:S04]  /*8c310*/  NOP ;  /* 0x0000000000007918 */ /* 0x000fc80000000000 */
[----:B------:R-:W-:Y:S04]  /*8c320*/  STL.64 [R1+0x3110], R48 ;  /* 0x0031103001007387 */ /* 0x000fe80000100a00 */
[----:B------:R1:W-:Y:S04]  /*8c330*/  STL.64 [R1+0x3118], R50 ;  /* 0x0031183201007387 */ /* 0x0003e80000100a00 */
[----:B-1----:R-:W2:Y:S04]  /*8c340*/  LDL.LU.64 R50, [R1+0x5808] ;  /* 0x0058080001327983 */ /* 0x002ea80000300a00 */
[----:B------:R-:W4:Y:S04]  /*8c350*/  LDL.LU.64 R48, [R1+0x5800] ;  /* 0x0058000001307983 */ /* 0x000f280000300a00 */
[----:B------:R-:W-:Y:S04]  /*8c360*/  STL.64 [R1+0x56e0], R54 ;  /* 0x0056e03601007387 */ /* 0x000fe80000100a00 */
[----:B---3--:R1:W-:Y:S02]  /*8c370*/  STL.64 [R1+0x56d8], R52 ;  /* 0x0056d83401007387 */ /* 0x0083e40000100a00 */
        /* <DEDUP_REMOVED lines=25> */
[----:B------:R-:W2:Y:S04]  /*8c510*/  LDL.LU.64 R36, [R1+0x57c0] ;  /* 0x0057c00001247983 */ /* 0x000ea80000300a00 */
[----:B------:R-:W-:Y:S04]  /*8c520*/  STL.64 [R1+0x56d0], R42 ;  /* 0x0056d02a01007387 */ /* 0x000fe80000100a00 */
[----:B---3--:R1:W-:Y:S02]  /*8c530*/  STL.64 [R1+0x56c8], R40 ;  /* 0x0056c82801007387 */ /* 0x0083e40000100a00 */
[----:B-1----:R-:W-:-:S02]  /*8c540*/  IMAD.MOV.U32 R40, RZ, RZ, R26 ;  /* 0x000000ffff287224 */ /* 0x002fc400078e001a */
[----:B------:R-:W-:Y:S01]  /*8c550*/  IMAD.MOV.U32 R41, RZ, RZ, R30 ;  /* 0x000000ffff297224 */ /* 0x000fe200078e001e */
[----:B------:R-:W3:Y:S04]  /*8c560*/  LDL.LU R26, [R1+0x57bc] ;  /* 0x0057bc00011a7983 */ /* 0x000ee80000300800 */
[----:B------:R-:W3:Y:S01]  /*8c570*/  LDL.LU R30, [R1+0x57b8] ;  /* 0x0057b800011e7983 */ /* 0x000ee20000300800 */
[----:B------:R-:W-:Y:S02]  /*8c580*/  IMAD.MOV.U32 R42, RZ, RZ, R34 ;  /* 0x000000ffff2a7224 */ /* 0x000fe400078e0022 */
[----:B----4-:R-:W-:Y:S01]  /*8c590*/  IMAD.MOV.U32 R43, RZ, RZ, R35 ;  /* 0x000000ffff2b7224 */ /* 0x010fe200078e0023 */
[----:B------:R-:W4:Y:S04]  /*8c5a0*/  LDL.LU R34, [R1+0x57b4] ;  /* 0x0057b40001227983 */ /* 0x000f280000300800 */
[----:B------:R-:W4:Y:S01]  /*8c5b0*/  LDL.LU R35, [R1+0x57b0] ;  /* 0x0057b00001237983 */ /* 0x000f220000300800 */
        /* <DEDUP_REMOVED lines=9> */
[----:B------:R-:W3:Y:S01]  /*8c650*/  LDL.LU R31, [R1+0x579c] ;  /* 0x00579c00011f7983 */ /* 0x000ee20000300800 */
[----:B------:R-:W-:-:S03]  /*8c660*/  IMAD.MOV.U32 R37, RZ, RZ, R27 ;  /* 0x000000ffff257224 */ /* 0x000fc600078e001b */
[----:B------:R-:W3:Y:S01]  /*8c670*/  LDL.LU R27, [R1+0x5798] ;  /* 0x00579800011b7983 */ /* 0x000ee20000300800 */
[C---:B----4-:R-:W-:Y:S01]  /*8c680*/  HMMA.1688.F32.TF32 R12, R236.reuse, R34, R12 ;  /* 0x00000022ec0c723c */ /* 0x050fe2000008100c */
[----:B------:R-:W-:Y:S02]  /*8c690*/  IMAD.MOV.U32 R39, RZ, RZ, R19 ;  /* 0x000000ffff277224 */ /* 0x000fe400078e0013 */
[----:B--2---:R-:W-:Y:S02]  /*8c6a0*/  IMAD.MOV.U32 R38, RZ, RZ, R23 ;  /* 0x000000ffff267224 */ /* 0x004fe400078e0017 */
[----:B------:R-:W2:Y:S04]  /*8c6b0*/  LDL.LU R23, [R1+0x5794] ;  /* 0x0057940001177983 */ /* 0x000ea80000300800 */
[----:B------:R-:W4:Y:S10]  /*8c6c0*/  LDL.LU R19, [R1+0x5790] ;  /* 0x0057900001137983 */ /* 0x000f340000300800 */
[----:B------:R-:W-:Y:S04]  /*8c6d0*/  STL.64 [R1+0x30c0], R12 ;  /* 0x0030c00c01007387 */ /* 0x000fe80000100a00 */
[----:B------:R1:W-:Y:S04]  /*8c6e0*/  STL.64 [R1+0x30c8], R14 ;  /* 0x0030c80e01007387 */ /* 0x0003e80000100a00 */
[----:B-1----:R-:W4:Y:S01]  /*8c6f0*/  LDL.LU.64 R14, [R1+0x5788] ;  /* 0x00578800010e7983 */ /* 0x002f220000300a00 */
[----:B---3--:R-:W-:Y:S01]  /*8c700*/  HMMA.1688.F32.TF32 R36, R236, R30, R36 ;  /* 0x0000001eec24723c */ /* 0x008fe20000081024 */
[----:B------:R-:W-:-:S02]  /*8c710*/  LOP3.LUT R28, R252, 0x60, RZ, 0x3c, !PT ;  /* 0x00000060fc1c7812 */ /* 0x000fc400078e3cff */
[----:B------:R-:W-:-:S03]  /*8c720*/  LOP3.LUT R25, R252, 0x40, RZ, 0x3c, !PT ;  /* 0x00000040fc197812 */ /* 0x000fc600078e3cff */
[----:B------:R-:W-:Y:S04]  /*8c730*/  LDS R241, [R28+UR7+0x23000] ;  /* 0x023000071cf17984 */ /* 0x000fe80008000800 */
[----:B------:R-:W-:Y:S04]  /*8c740*/  LDS R240, [R25+UR7+0x23000] ;  /* 0x0230000719f07984 */ /* 0x000fe80008000800 */
[----:B------:R-:W-:Y:S04]  /*8c750*/  LDS R242, [R25+UR7+0x23800] ;  /* 0x0238000719f27984 */ /* 0x000fe80008000800 */
[----:B------:R-:W1:Y:S04]  /*8c760*/  LDS R243, [R28+UR7+0x23800] ;  /* 0x023800071cf37984 */ /* 0x000e680008000800 */
[----:B------:R-:W-:Y:S04]  /*8c770*/  STL.64 [R1+0x30b0], R36 ;  /* 0x0030b02401007387 */ /* 0x000fe80000100a00 */
[----:B------:R3:W-:Y:S02]  /*8c780*/  STL.64 [R1+0x30b8], R38 ;  /* 0x0030b82601007387 */ /* 0x0007e40000100a00 */
[----:B---3--:R-:W-:-:S15]  /*8c790*/  HMMA.1688.F32.TF32 R36, R236, R26, R40 ;  /* 0x0000001aec24723c */ /* 0x008fde0000081028 */
[----:B------:R-:W-:-:S04]  /*8c7a0*/  NOP ;  /* 0x0000000000007918 */ /* 0x000fc80000000000 */
[----:B------:R-:W-:Y:S04]  /*8c7b0*/  STL.64 [R1+0x30a0], R36 ;  /* 0x0030a02401007387 */ /* 0x000fe80000100a00 */
[----:B------:R4:W-:Y:S01]  /*8c7c0*/  STL.64 [R1+0x30a8], R38 ;  /* 0x0030a82601007387 */ /* 0x0009e20000100a00 */
[----:B------:R-:W-:Y:S02]  /*8c7d0*/  IMAD.MOV.U32 R78, RZ, RZ, R9 ;  /* 0x000000ffff4e7224 */ /* 0x000fe400078e0009 */
[----:B------:R-:W-:Y:S01]  /*8c7e0*/  IMAD.MOV.U32 R79, RZ, RZ, R8 ;  /* 0x000000ffff4f7224 */ /* 0x000fe200078e0008 */
[C---:B--2---:R-:W-:Y:S08]  /*8c7f0*/  HMMA.1688.F32.TF32 R40, R236.reuse, R22, R52 ;  /* 0x00000016ec28723c */ /* 0x044ff00000081034 */
[C---:B----4-:R-:W-:Y:S08]  /*8c800*/  HMMA.1688.F32.TF32 R36, R236.reuse, R18, R56 ;  /* 0x00000012ec24723c */ /* 0x050ff00000081038 */
[C---:B------:R-:W-:Y:S03]  /*8c810*/  HMMA.1688.F32.TF32 R52, R236.reuse, R14, R60 ;  /* 0x0000000eec34723c */ /* 0x040fe6000008103c */
[----:B------:R-:W-:Y:S04]  /*8c820*/  STL.64 [R1+0x3090], R40 ;  /* 0x0030902801007387 */ /* 0x000fe80000100a00 */
[----:B------:R2:W-:Y:S04]  /*8c830*/  STL.64 [R1+0x3098], R42 ;  /* 0x0030982a01007387 */ /* 0x0005e80000100a00 */
[----:B------:R-:W-:Y:S04]  /*8c840*/  STL.64 [R1+0x3080], R36 ;  /* 0x0030802401007387 */ /* 0x000fe80000100a00 */
[----:B------:R3:W-:Y:S01]  /*8c850*/  STL.64 [R1+0x3088], R38 ;  /* 0x0030882601007387 */ /* 0x0007e20000100a00 */
[C---:B--2---:R-:W-:Y:S08]  /*8c860*/  HMMA.1688.F32.TF32 R40, R236.reuse, R10, R64 ;  /* 0x0000000aec28723c */ /* 0x044ff00000081040 */
[----:B---3--:R-:W-:Y:S01]  /*8c870*/  HMMA.1688.F32.TF32 R36, R236, R6, R68 ;  /* 0x00000006ec24723c */ /* 0x008fe20000081044 */
        /* <DEDUP_REMOVED lines=10> */
[----:B------:R-:W-:Y:S04]  /*8c920*/  STL.64 [R1+0x528], R54 ;  /* 0x0005283601007387 */ /* 0x000fe80000100a00 */
[----:B------:R-:W2:Y:S04]  /*8c930*/  LDL.LU R84, [R1+0x1a0] ;  /* 0x0001a00001547983 */ /* 0x000ea80000300800 */
[----:B------:R1:W-:Y:S04]  /*8c940*/  STL.64 [R1+0x510], R40 ;  /* 0x0005102801007387 */ /* 0x0003e80000100a00 */
[----:B------:R3:W-:Y:S04]  /*8c950*/  STL.64 [R1+0x518], R42 ;  /* 0x0005182a01007387 */ /* 0x0007e80000100a00 */
[----:B------:R-:W-:Y:S04]  /*8c960*/  STL.64 [R1+0x500], R36 ;  /* 0x0005002401007387 */ /* 0x000fe80000100a00 */
        /* <DEDUP_REMOVED lines=52> */
[----:B----4-:R-:W-:-:S02]  /*8ccb0*/  IMAD.MOV.U32 R38, RZ, RZ, R5 ;  /* 0x000000ffff267224 */ /* 0x010fc400078e0005 */
[----:B------:R-:W-:Y:S01]  /*8ccc0*/  IMAD.MOV.U32 R39, RZ, RZ, R4 ;  /* 0x000000ffff277224 */ /* 0x000fe200078e0004 */
[----:B------:R-:W-:Y:S06]  /*8ccd0*/  STL.64 [R1+0x5670], R250 ;  /* 0x005670fa01007387 */ /* 0x000fec0000100a00 */
[C---:B---3--:R-:W-:Y:S08]  /*8cce0*/  HMMA.1688.F32.TF32 R236, R240.reuse, R38, R236 ;  /* 0x00000026f0ec723c */ /* 0x048ff000000810ec */
[C---:B--2---:R-:W-:Y:S11]  /*8ccf0*/  HMMA.1688.F32.TF32 R36, R240.reuse, R250, R40 ;  /* 0x000000faf024723c */ /* 0x044ff60000081028 */
        /* <DEDUP_REMOVED lines=153> */
[C---:B--2---:R-:W-:Y:S08]  /*8d690*/  HMMA.1688.F32.TF32 R204, R240.reuse, R186, R204 ;  /* 0x000000baf0cc723c */ /* 0x044ff000000810cc */
        /* <DEDUP_REMOVED lines=22> */
[C---:B------:R-:W-:Y:S08]  /*8d800*/  HMMA.1688.F32.TF32 R36, R240.reuse, R150, R36 ;  /* 0x00000096f024723c */ /* 0x040ff00000081024 */
[C---:B-1----:R-:W-:Y:S08]  /*8d810*/  HMMA.1688.F32.TF32 R204, R240.reuse, R162, R244 ;  /* 0x000000a2f0cc723c */ /* 0x042ff000000810f4 */
[C---:B--2---:R-:W-:Y:S01]  /*8d820*/  HMMA.1688.F32.TF32 R200, R240.reuse, R158, R248 ;  /* 0x0000009ef0c8723c */ /* 0x044fe200000810f8 */
[----:B------:R-:W-:Y:S04]  /*8d830*/  STL.64 [R1+0x3a0], R196 ;  /* 0x0003a0c401007387 */ /* 0x000fe80000100a00 */
[----:B------:R1:W-:Y:S03]  /*8d840*/  STL.64 [R1+0x3a8], R198 ;  /* 0x0003a8c601007387 */ /* 0x0003e60000100a00 */
[C---:B-1----:R-:W-:Y:S03]  /*8d850*/  HMMA.1688.F32.TF32 R196, R240.reuse, R154, R236 ;  /* 0x0000009af0c4723c */ /* 0x042fe600000810ec */
[----:B------:R-:W-:Y:S04]  /*8d860*/  STL.64 [R1+0x390], R204 ;  /* 0x000390cc01007387 */ /* 0x000fe80000100a00 */
[----:B------:R-:W-:Y:S04]  /*8d870*/  STL.64 [R1+0x398], R206 ;  /* 0x000398ce01007387 */ /* 0x000fe80000100a00 */
[----:B------:R-:W-:Y:S04]  /*8d880*/  STL.64 [R1+0x380], R200 ;  /* 0x000380c801007387 */ /* 0x000fe80000100a00 */
[----:B------:R-:W-:Y:S01]  /*8d890*/  STL.64 [R1+0x388], R202 ;  /* 0x000388ca01007387 */ /* 0x000fe20000100a00 */
[C---:B------:R-:W-:Y:S08]  /*8d8a0*/  HMMA.1688.F32.TF32 R40, R240.reuse, R146, R40 ;  /* 0x00000092f028723c */ /* 0x040ff00000081028 */
[C---:B------:R-:W-:Y:S01]  /*8d8b0*/  HMMA.1688.F32.TF32 R52, R240.reuse, R142, R52 ;  /* 0x0000008ef034723c */ /* 0x040fe20000081034 */
[----:B------:R-:W-:Y:S01]  /*8d8c0*/  LOP3.LUT R25, R252, 0x20, RZ, 0x3c, !PT ;  /* 0x00000020fc197812 */ /* 0x000fe200078e3cff */
[----:B------:R-:W-:Y:S04]  /*8d8d0*/  LDS R236, [R252+UR7+0x23080] ;  /* 0x02308007fcec7984 */ /* 0x000fe80008000800 */
[----:B------:R-:W-:Y:S04]  /*8d8e0*/  LDS R238, [R252+UR7+0x23880] ;  /* 0x02388007fcee7984 */ /* 0x000fe80008000800 */
[----:B------:R-:W-:Y:S04]  /*8d8f0*/  LDS R237, [R25+UR7+0x23080] ;  /* 0x0230800719ed7984 */ /* 0x000fe80008000800 */
[----:B------:R-:W1:Y:S04]  /*8d900*/  LDS R239, [R25+UR7+0x23880] ;  /* 0x0238800719ef7984 */ /* 0x000e680008000800 */
[----:B------:R-:W-:Y:S04]  /*8d910*/  STL.64 [R1+0x2380], R196 ;  /* 0x002380c401007387 */ /* 0x000fe80000100a00 */
[----:B------:R-:W-:Y:S04]  /*8d920*/  STL.64 [R1+0x2388], R198 ;  /* 0x002388c601007387 */ /* 0x000fe80000100a00 */
[----:B------:R-:W-:Y:S04]  /*8d930*/  STL.64 [R1+0x23f0], R36 ;  /* 0x0023f02401007387 */ /* 0x000fe80000100a00 */
[----:B------:R2:W-:Y:S02]  /*8d940*/  STL.64 [R1+0x23f8], R38 ;  /* 0x0023f82601007387 */ /* 0x0005e40000100a00 */
[C---:B--2---:R-:W-:Y:S02]  /*8d950*/  HMMA.1688.F32.TF32 R36, R240.reuse, R138, R56 ;  /* 0x0000008af024723c */ /* 0x044fe40000081038 */
[----:B------:R-:W-:Y:S04]  /*8d960*/  STL.64 [R1+0x2460], R40 ;  /* 0x0024602801007387 */ /* 0x000fe80000100a00 */
[----:B------:R2:W-:Y:S04]  /*8d970*/  STL.64 [R1+0x2468], R42 ;  /* 0x0024682a01007387 */ /* 0x0005e80000100a00 */
[----:B------:R-:W-:Y:S04]  /*8d980*/  STL.64 [R1+0x24c0], R52 ;  /* 0x0024c03401007387 */ /* 0x000fe80000100a00 */
[----:B------:R-:W-:Y:S01]  /*8d990*/  STL.64 [R1+0x24c8], R54 ;  /* 0x0024c83601007387 */ /* 0x000fe20000100a00 */
[C---:B--2---:R-:W-:Y:S04]  /*8d9a0*/  HMMA.1688.F32.TF32 R40, R240.reuse, R134, R60 ;  /* 0x00000086f028723c */ /* 0x044fe8000008103c */
[----:B------:R-:W-:Y:S04]  /*8d9b0*/  STL.64 [R1+0x2520], R36 ;  /* 0x0025202401007387 */ /* 0x000fe80000100a00 */
[----:B------:R2:W-:Y:S02]  /*8d9c0*/  STL.64 [R1+0x2528], R38 ;  /* 0x0025282601007387 */ /* 0x0005e40000100a00 */
[C---:B--2---:R-:W-:Y:S09]  /*8d9d0*/  HMMA.1688.F32.TF32 R36, R240.reuse, R130, R64 ;  /* 0x00000082f024723c */ /* 0x044ff20000081040 */
[----:B------:R-:W-:Y:S04]  /*8d9e0*/  STL.64 [R1+0x2540], R40 ;  /* 0x0025402801007387 */ /* 0x000fe80000100a00 */
[----:B------:R-:W-:Y:S06]  /*8d9f0*/  STL.64 [R1+0x2548], R42 ;  /* 0x0025482a01007387 */ /* 0x000fec0000100a00 */
[----:B------:R-:W-:Y:S04]  /*8da00*/  STL.64 [R1+0x2530], R36 ;  /* 0x0025302401007387 */ /* 0x000fe80000100a00 */
[----:B------:R2:W-:Y:S02]  /*8da10*/  STL.64 [R1+0x2538], R38 ;  /* 0x0025382601007387 */ /* 0x0005e40000100a00 */
[C---:B--2---:R-:W-:Y:S08]  /*8da20*/  HMMA.1688.F32.TF32 R36, R240.reuse, R126, R68 ;  /* 0x0000007ef024723c */ /* 0x044ff00000081044 */
[C---:B------:R-:W-:Y:S08]  /*8da30*/  HMMA.1688.F32.TF32 R52, R240.reuse, R122, R72 ;  /* 0x0000007af034723c */ /* 0x040ff00000081048 */
[C---:B------:R-:W-:Y:S03]  /*8da40*/  HMMA.1688.F32.TF32 R40, R240.reuse, R118, R76 ;  /* 0x00000076f028723c */ /* 0x040fe6000008104c */
[----:B------:R-:W-:Y:S04]  /*8da50*/  STL.64 [R1+0x2660], R36 ;  /* 0x0026602401007387 */ /* 0x000fe80000100a00 */
[----:B------:R2:W-:Y:S02]  /*8da60*/  STL.64 [R1+0x2668], R38 ;  /* 0x0026682601007387 */ /* 0x0005e40000100a00 */
[C---:B--2---:R-:W-:Y:S02]  /*8da70*/  HMMA.1688.F32.TF32 R36, R240.reuse, R114, R80 ;  /* 0x00000072f024723c */ /* 0x044fe40000081050 */
[----:B------:R-:W-:Y:S04]  /*8da80*/  STL.64 [R1+0x26c0], R52 ;  /* 0x0026c03401007387 */ /* 0x000fe80000100a00 */
[----:B------:R4:W-:Y:S04]  /*8da90*/  STL.64 [R1+0x26c8], R54 ;  /* 0x0026c83601007387 */ /* 0x0009e80000100a00 */
[----:B------:R-:W-:Y:S04]  /*8daa0*/  STL.64 [R1+0x2710], R40 ;  /* 0x0027102801007387 */ /* 0x000fe80000100a00 */
[----:B------:R2:W-:Y:S01]  /*8dab0*/  STL.64 [R1+0x2718], R42 ;  /* 0x0027182a01007387 */ /* 0x0005e20000100a00 */
[C---:B----4-:R-:W-:Y:S08]  /*8dac0*/  HMMA.1688.F32.TF32 R52, R240.reuse, R110, R84 ;  /* 0x0000006ef034723c */ /* 0x050ff00000081054 */
[C---:B--2---:R-:W-:Y:S01]  /*8dad0*/  HMMA.1688.F32.TF32 R40, R240.reuse, R106, R88 ;  /* 0x0000006af028723c */ /* 0x044fe20000081058 */
[----:B------:R-:W-:Y:S04]  /*8dae0*/  STL.64 [R1+0x3050], R36 ;  /* 0x0030502401007387 */ /* 0x000fe80000100a00 */
[----:B------:R2:W-:Y:S03]  /*8daf0*/  STL.64 [R1+0x3058], R38 ;  /* 0x0030582601007387 */ /* 0x0005e60000100a00 */
[C---:B--2---:R-:W-:Y:S03]  /*8db00*/  HMMA.1688.F32.TF32 R36, R240.reuse, R102, R92 ;  /* 0x00000066f024723c */ /* 0x044fe6000008105c */
        /* <DEDUP_REMOVED lines=102> */
[----:B--2---:R-:W2:Y:S04]  /*8e170*/  LDL.LU.64 R94, [R1+0x5780] ;  /* 0x00578000015e7983 */ /* 0x004ea80000300a00 */
[----:B------:R-:W3:Y:S01]  /*8e180*/  LDL.LU.64 R92, [R1+0x5778] ;  /* 0x00577800015c7983 */ /* 0x000ee20000300a00 */
[----:B--2---:R-:W-:-:S15]  /*8e190*/  HMMA.1688.F32.TF32 R88, R240, R94, R88 ;  /* 0x0000005ef058723c */ /* 0x004fde0000081058 */
[----:B------:R-:W-:-:S04]  /*8e1a0*/  NOP ;  /* 0x0000000000007918 */ /* 0x000fc80000000000 */
[----:B------:R-:W-:Y:S04]  /*8e1b0*/  STL.64 [R1+0x3000], R88 ;  /* 0x0030005801007387 */ /* 0x000fe80000100a00 */
[----:B------:R2:W-:Y:S04]  /*8e1c0*/  STL.64 [R1+0x3008], R90 ;  /* 0x0030085a01007387 */ /* 0x0005e80000100a00 */
[----:B--2---:R-:W3:Y:S04]  /*8e1d0*/  LDL.LU.64 R90, [R1+0x5770] ;  /* 0x00577000015a7983 */ /* 0x004ee80000300a00 */
[----:B------:R-:W2:Y:S01]  /*8e1e0*/  LDL.LU.64 R88, [R1+0x5768] ;  /* 0x0057680001587983 */ /* 0x000ea20000300a00 */
[----:B---3--:R-:W-:-:S15]  /*8e1f0*/  HMMA.1688.F32.TF32 R84, R240, R90, R84 ;  /* 0x0000005af054723c */ /* 0x008fde0000081054 */
[----:B------:R-:W-:-:S04]  /*8e200*/  NOP ;  /* 0x0000000000007918 */ /* 0x000fc80000000000 */
[----:B------:R-:W-:Y:S04]  /*8e210*/  STL.64 [R1+0x2ff0], R84 ;  /* 0x002ff05401007387 */ /* 0x000fe80000100a00 */
[----:B------:R3:W-:Y:S04]  /*8e220*/  STL.64 [R1+0x2ff8], R86 ;  /* 0x002ff85601007387 */ /* 0x0007e80000100a00 */
[----:B---3--:R-:W3:Y:S04]  /*8e230*/  LDL.LU.64 R86, [R1+0x5760] ;  /* 0x0057600001567983 */ /* 0x008ee80000300a00 */
        /* <DEDUP_REMOVED lines=18> */
[----:B------:R-:W4:Y:S04]  /*8e360*/  LDL.LU.64 R72, [R1+0x5728] ;  /* 0x0057280001487983 */ /* 0x000f280000300a00 */
[----:B------:R-:W-:Y:S04]  /*8e370*/  STL.64 [R1+0x5610], R78 ;  /* 0x0056104e01007387 */ /* 0x000fe80000100a00 */
[----:B--2---:R2:W-:Y:S04]  /*8e380*/  STL.64 [R1+0x5608], R76 ;  /* 0x0056084c01007387 */ /* 0x0045e80000100a00 */
[----:B--2---:R-:W2:Y:S04]  /*8e390*/  LDL.LU R76, [R1+0x790] ;  /* 0x00079000014c7983 */ /* 0x004ea80000300800 */
[----:B------:R-:W2:Y:S04]  /*8e3a0*/  LDL.LU R77, [R1+0x794] ;  /* 0x00079400014d7983 */ /* 0x000ea80000300800 */
[----:B------:R-:W2:Y:S04]  /*8e3b0*/  LDL.LU R78, [R1+0x798] ;  /* 0x00079800014e7983 */ /* 0x000ea80000300800 */
[----:B------:R-:W2:Y:S01]  /*8e3c0*/  LDL.LU R79, [R1+0x79c] ;  /* 0x00079c00014f7983 */ /* 0x000ea20000300800 */
        /* <DEDUP_REMOVED lines=28> */
[----:B---3--:R-:W4:Y:S01]  /*8e590*/  LDL.LU.64 R54, [R1+0x56e0] ;  /* 0x0056e00001367983 */ /* 0x008f220000300a00 */
[C---:B------:R-:W-:Y:S08]  /*8e5a0*/  HMMA.1688.F32.TF32 R232, R240.reuse, R50, R232 ;  /* 0x00000032f0e8723c */ /* 0x040ff000000810e8 */
[C---:B------:R-:W-:Y:S01]  /*8e5b0*/  HMMA.1688.F32.TF32 R40, R240.reuse, R46, R40 ;  /* 0x0000002ef028723c */ /* 0x040fe20000081028 */
[----:B------:R-:W3:Y:S07]  /*8e5c0*/  LDL.LU.64 R52, [R1+0x56d8] ;  /* 0x0056d80001347983 */ /* 0x000eee0000300a00 */
[----:B----4-:R-:W-:-:S15]  /*8e5d0*/  HMMA.1688.F32.TF32 R204, R240, R54, R204 ;  /* 0x00000036f0cc723c */ /* 0x010fde00000810cc */
[----:B------:R-:W-:-:S04]  /*8e5e0*/  NOP ;  /* 0x0000000000007918 */ /* 0x000fc80000000000 */
[----:B------:R4:W-:Y:S04]  /*8e5f0*/  STL.64 [R1+0x2f60], R204 ;  /* 0x002f60cc01007387 */ /* 0x0009e80000100a00 */
[----:B------:R1:W-:Y:S04]  /*8e600*/  STL.64 [R1+0x2f68], R206 ;  /* 0x002f68ce01007387 */ /* 0x0003e80000100a00 */
[----:B----4-:R-:W4:Y:S04]  /*8e610*/  LDL.LU R204, [R1+0x40] ;  /* 0x0000400001cc7983 */ /* 0x010f280000300800 */
[----:B------:R-:W-:Y:S04]  /*8e620*/  STL.64 [R1+0x2f50], R232 ;  /* 0x002f50e801007387 */ /* 0x000fe80000100a00 */
[----:B------:R2:W-:Y:S04]  /*8e630*/  STL.64 [R1+0x2f58], R234 ;  /* 0x002f58ea01007387 */ /* 0x0005e80000100a00 */
[----:B------:R-:W4:Y:S04]  /*8e640*/  LDL.LU R205, [R1+0x44] ;  /* 0x0000440001cd7983 */ /* 0x000f280000300800 */
[----:B-1----:R-:W4:Y:S04]  /*8e650*/  LDL.LU R206, [R1+0x48] ;  /* 0x0000480001ce7983 */ /* 0x002f280000300800 */
[----:B------:R-:W4:Y:S04]  /*8e660*/  LDL.LU R207, [R1+0x4c] ;  /* 0x00004c0001cf7983 */ /* 0x000f280000300800 */
[----:B--2---:R-:W4:Y:S04]  /*8e670*/  LDL.64 R234, [R1+0x38] ;  /* 0x0000380001ea7983 */ /* 0x004f280000100a00 */
        /* <DEDUP_REMOVED lines=42> */
[----:B-1----:R-:W2:Y:S04]  /*8e920*/  LDL.LU R76, [R1+0x710] ;  /* 0x00071000014c7983 */ /* 0x002ea80000300800 */
        /* <DEDUP_REMOVED lines=8> */
[----:B------:R-:W3:Y:S04]  /*8e9b0*/  LDL.64 R226, [R1+0x18] ;  /* 0x0000180001e27983 */ /* 0x000ee80000100a00 */
[----:B------:R-:W3:Y:S01]  /*8e9c0*/  LDL.64 R250, [R1+0x8] ;  /* 0x0000080001fa7983 */ /* 0x000ee20000100a00 */
[----:B----4-:R-:W-:Y:S03]  /*8e9d0*/  HMMA.1688.F32.TF32 R196, R236, R234, R204 ;  /* 0x000000eaecc4723c */ /* 0x010fe600000810cc */
[----:B------:R-:W4:Y:S04]  /*8e9e0*/  LDL.LU R244, [R1+0xca0] ;  /* 0x000ca00001f47983 */ /* 0x000f280000300800 */
[----:B------:R-:W4:Y:S04]  /*8e9f0*/  LDL.LU R245, [R1+0xca4] ;  /* 0x000ca40001f57983 */ /* 0x000f280000300800 */
[----:B------:R-:W4:Y:S04]  /*8ea00*/  LDL.LU R246, [R1+0xca8] ;  /* 0x000ca80001f67983 */ /* 0x000f280000300800 */
[----:B------:R-:W4:Y:S01]  /*8ea10*/  LDL.LU R247, [R1+0xcac] ;  /* 0x000cac0001f77983 */ /* 0x000f220000300800 */
[----:B------:R-:W-:-:S02]  /*8ea20*/  IMAD.MOV.U32 R13, RZ, RZ, R234 ;  /* 0x000000ffff0d7224 */ /* 0x000fc400078e00ea */
[----:B------:R-:W-:Y:S01]  /*8ea30*/  IMAD.MOV.U32 R12, RZ, RZ, R235 ;  /* 0x000000ffff0c7224 */ /* 0x000fe200078e00eb */
        /* <DEDUP_REMOVED lines=24> */
[----:B------:R-:W-:Y:S01]  /*8ebc0*/  HMMA.1688.F32.TF32 R228, R236, R250, R228 ;  /* 0x000000faece4723c */ /* 0x000fe200000810e4 */
[----:B------:R-:W-:-:S02]  /*8ebd0*/  IMAD.MOV.U32 R16, RZ, RZ, R219 ;  /* 0x000000ffff107224 */ /* 0x000fc400078e00db */
[----:B------:R-:W-:Y:S02]  /*8ebe0*/  IMAD.MOV.U32 R5, RZ, RZ, R226 ;  /* 0x000000ffff057224 */ /* 0x000fe400078e00e2 */
[----:B------:R-:W-:Y:S01]  /*8ebf0*/  IMAD.MOV.U32 R4, RZ, RZ, R227 ;  /* 0x000000ffff047224 */ /* 0x000fe200078e00e3 */
[----:B------:R1:W-:Y:S04]  /*8ec00*/  STL.64 [R1+0x360], R76 ;  /* 0x0003604c01007387 */ /* 0x0003e80000100a00 */
[----:B------:R-:W-:Y:S01]  /*8ec10*/  STL.64 [R1+0x368], R78 ;  /* 0x0003684e01007387 */ /* 0x000fe20000100a00 */
[----:B-1----:R-:W-:-:S03]  /*8ec20*/  IMAD.MOV.U32 R76, RZ, RZ, R218 ;  /* 0x000000ffff4c7224 */ /* 0x002fc600078e00da */
[----:B------:R-:W2:Y:S04]  /*8ec30*/  LDL.LU.64 R218, [R1+0x56b0] ;  /* 0x0056b00001da7983 */ /* 0x000ea80000300a00 */
[----:B------:R-:W3:Y:S04]  /*8ec40*/  LDL.LU.64 R216, [R1+0x56a8] ;  /* 0x0056a80001d87983 */ /* 0x000ee80000300a00 */
[----:B------:R-:W-:Y:S04]  /*8ec50*/  STL.64 [R1+0x350], R220 ;  /* 0x000350dc01007387 */ /* 0x000fe80000100a00 */
[----:B------:R1:W-:Y:S01]  /*8ec60*/  STL.64 [R1+0x358], R222 ;  /* 0x000358de01007387 */ /* 0x0003e20000100a00 */
[----:B------:R-:W-:-:S02]  /*8ec70*/  IMAD.MOV.U32 R9, RZ, RZ, R250 ;  /* 0x000000ffff097224 */ /* 0x000fc400078e00fa */
[----:B------:R-:W-:Y:S01]  /*8ec80*/  IMAD.MOV.U32 R8, RZ, RZ, R251 ;  /* 0x000000ffff087224 */ /* 0x000fe200078e00fb */
[----:B-1----:R-:W2:Y:S04]  /*8ec90*/  LDL.LU.64 R222, [R1+0x56a0] ;  /* 0x0056a00001de7983 */ /* 0x002ea80000300a00 */
[----:B------:R-:W2:Y:S04]  /*8eca0*/  LDL.LU.64 R220, [R1+0x5698] ;  /* 0x0056980001dc7983 */ /* 0x000ea80000300a00 */
[----:B------:R-:W2:Y:S04]  /*8ecb0*/  LDL.LU.64 R226, [R1+0x5690] ;  /* 0x0056900001e27983 */ /* 0x000ea80000300a00 */
[----:B------:R-:W2:Y:S04]  /*8ecc0*/  LDL.LU.64 R224, [R1+0x5688] ;  /* 0x0056880001e07983 */ /* 0x000ea80000300a00 */
[----:B------:R-:W-:Y:S04]  /*8ecd0*/  STL.64 [R1+0x340], R228 ;  /* 0x000340e401007387 */ /* 0x000fe80000100a00 */
[----:B------:R1:W-:Y:S04]  /*8ece0*/  STL.64 [R1+0x348], R230 ;  /* 0x000348e601007387 */ /* 0x0003e80000100a00 */
[----:B-1----:R-:W2:Y:S04]  /*8ecf0*/  LDL.LU.64 R230, [R1+0x5680] ;  /* 0x0056800001e67983 */ /* 0x002ea80000300a00 */
[----:B------:R-:W2:Y:S04]  /*8ed00*/  LDL.LU.64 R228, [R1+0x5678] ;  /* 0x0056780001e47983 */ /* 0x000ea80000300a00 */
[----:B------:R-:W4:Y:S04]  /*8ed10*/  LDL.LU.64 R250, [R1+0x5670] ;  /* 0x0056700001fa7983 */ /* 0x000f280000300a00 */
[----:B------:R-:W2:Y:S01]  /*8ed20*/  LDL.LU.64 R248, [R1+0x5668] ;  /* 0x0056680001f87983 */ /* 0x000ea20000300a00 */
[----:B----4-:R-:W-:-:S15]  /*8ed30*/  HMMA.1688.F32.TF32 R244, R236, R250, R244 ;  /* 0x000000faecf4723c */ /* 0x010fde00000810f4 */
[----:B------:R-:W-:-:S04]  /*8ed40*/  NOP ;  /* 0x0000000000007918 */ /* 0x000fc80000000000 */
[----:B------:R-:W-:Y:S04]  /*8ed50*/  STL.64 [R1+0x330], R244 ;  /* 0x000330f401007387 */ /* 0x000fe80000100a00 */
[----:B------:R1:W-:Y:S04]  /*8ed60*/  STL.64 [R1+0x338], R246 ;  /* 0x000338f601007387 */ /* 0x0003e80000100a00 */
[----:B-1----:R-:W4:Y:S04]  /*8ed70*/  LDL.LU.64 R246, [R1+0x5660] ;  /* 0x0056600001f67983 */ /* 0x002f280000300a00 */
[----:B------:R-:W3:Y:S04]  /*8ed80*/  LDL.LU.64 R244, [R1+0x5658] ;  /* 0x0056580001f47983 */ /* 0x000ee80000300a00 */
[----:B------:R-:W-:Y:S04]  /*8ed90*/  STL.64 [R1+0x55d0], R250 ;  /* 0x0055d0fa01007387 */ /* 0x000fe80000100a00 */
[----:B--2---:R1:W-:Y:S04]  /*8eda0*/  STL.64 [R1+0x55c8], R248 ;  /* 0x0055c8f801007387 */ /* 0x0043e80000100a00 */
        /* <DEDUP_REMOVED lines=9> */
[----:B------:R-:W2:Y:S04]  /*8ee40*/  LDL.LU.64 R232, [R1+0x5648] ;  /* 0x0056480001e87983 */ /* 0x000ea80000300a00 */
[----:B------:R-:W-:Y:S04]  /*8ee50*/  STL.64 [R1+0x55c0], R246 ;  /* 0x0055c0f601007387 */ /* 0x000fe80000100a00 */
[----:B---3--:R1:W-:Y:S04]  /*8ee60*/  STL.64 [R1+0x55b8], R244 ;  /* 0x0055b8f401007387 */ /* 0x0083e80000100a00 */
[----:B-1----:R-:W3:Y:S04]  /*8ee70*/  LDL.LU R244, [R1+0xcc0] ;  /* 0x000cc00001f47983 */ /* 0x002ee80000300800 */
[----:B------:R-:W3:Y:S04]  /*8ee80*/  LDL.LU R245, [R1+0xcc4] ;  /* 0x000cc40001f57983 */ /* 0x000ee80000300800 */
[----:B------:R-:W3:Y:S04]  /*8ee90*/  LDL.LU R246, [R1+0xcc8] ;  /* 0x000cc80001f67983 */ /* 0x000ee80000300800 */
[----:B------:R-:W3:Y:S01]  /*8eea0*/  LDL.LU R247, [R1+0xccc] ;  /* 0x000ccc0001f77983 */ /* 0x000ee20000300800 */
[C---:B------:R-:W-:Y:S03]  /*8eeb0*/  HMMA.1688.F32.TF32 R196, R236.reuse, R222, R196 ;  /* 0x000000deecc4723c */ /* 0x040fe600000810c4 */
[----:B----4-:R-:W-:Y:S05]  /*8eec0*/  STL.64 [R1+0x55b0], R234 ;  /* 0x0055b0ea01007387 */ /* 0x010fea0000100a00 */
[C---:B---3--:R-:W-:Y:S01]  /*8eed0*/  HMMA.1688.F32.TF32 R244, R236.reuse, R234, R244 ;  /* 0x000000eaecf4723c */ /* 0x048fe200000810f4 */
[----:B--2---:R1:W-:Y:S07]  /*8eee0*/  STL.64 [R1+0x55a8], R232 ;  /* 0x0055a8e801007387 */ /* 0x0043ee0000100a00 */
        /* <DEDUP_REMOVED lines=110> */
[----:B------:R-:W4:Y:S04]  /*8f5d0*/  LDL.LU R203, [R1+0x198c] ;  /* 0x00198c0001cb7983 */ /* 0x000f280000300800 */
[----:B---3--:R-:W-:Y:S04]  /*8f5e0*/  STL.64 [R1+0x5520], R198 ;  /* 0x005520c601007387 */ /* 0x008fe80000100a00 */
[----:B--2---:R1:W-:Y:S01]  /*8f5f0*/  STL.64 [R1+0x5518], R196 ;  /* 0x005518c401007387 */ /* 0x0043e20000100a00 */
[C---:B----4-:R-:W-:Y:S08]  /*8f600*/  HMMA.1688.F32.TF32 R200, R236.reuse, R198, R200 ;  /* 0x000000c6ecc8723c */ /* 0x050ff000000810c8 */
        /* <DEDUP_REMOVED lines=111> */
[----:B------:R-:W-:Y:S01]  /*8fd00*/  LOP3.LUT R79, R252, 0x40, RZ, 0x3c, !PT ;  /* 0x00000040fc4f7812 */ /* 0x000fe200078e3cff */
[----:B---3--:R-:W-:-:S15]  /*8fd10*/  HMMA.1688.F32.TF32 R180, R236, R150, R180 ;  /* 0x00000096ecb4723c */ /* 0x008fde00000810b4 */
[----:B------:R-:W-:-:S04]  /*8fd20*/  NOP ;  /* 0x0000000000007918 */ /* 0x000fc80000000000 */
[----:B------:R-:W-:Y:S04]  /*8fd30*/  STL.64 [R1+0x780], R180 ;  /* 0x000780b401007387 */ /* 0x000fe80000100a00 */
[----:B------:R2:W-:Y:S02]  /*8fd40*/  STL.64 [R1+0x788], R182 ;  /* 0x000788b601007387 */ /* 0x0005e40000100a00 */
[C---:B--2---:R-:W-:Y:S08]  /*8fd50*/  HMMA.1688.F32.TF32 R180, R236.reuse, R146, R184 ;  /* 0x00000092ecb4723c */ /* 0x044ff000000810b8 */
[C---:B----4-:R-:W-:Y:S11]  /*8fd60*/  HMMA.1688.F32.TF32 R184, R236.reuse, R142, R188 ;  /* 0x0000008eecb8723c */ /* 0x050ff600000810bc */
        /* <DEDUP_REMOVED lines=22> */
[----:B------:R2:W-:Y:S02]  /*8fed0*/  STL.64 [R1+0x7b8], R134 ;  /* 0x0007b88601007387 */ /* 0x0005e40000100a00 */
[C---:B--2---:R-:W-:Y:S08]  /*8fee0*/  HMMA.1688.F32.TF32 R132, R236.reuse, R126, R200 ;  /* 0x0000007eec84723c */ /* 0x044ff000000810c8 */
[C---:B------:R-:W-:Y:S01]  /*8fef0*/  HMMA.1688.F32.TF32 R128, R236.reuse, R122, R204 ;  /* 0x0000007aec80723c */ /* 0x040fe200000810cc */
[----:B------:R-:W-:Y:S10]  /*8ff00*/  STL.64 [R1+0x54d0], R122 ;  /* 0x0054d07a01007387 */ /* 0x000ff40000100a00 */
[----:B------:R-:W-:Y:S04]  /*8ff10*/  STL.64 [R1+0x7e0], R132 ;  /* 0x0007e08401007387 */ /* 0x000fe80000100a00 */
[----:B------:R-:W-:Y:S04]  /*8ff20*/  STL.64 [R1+0x7e8], R134 ;  /* 0x0007e88601007387 */ /* 0x000fe80000100a00 */
[----:B------:R2:W-:Y:S02]  /*8ff30*/  STL.64 [R1+0x54c8], R120 ;  /* 0x0054c87801007387 */ /* 0x0005e40000100a00 */
[C---:B--2---:R-:W-:Y:S02]  /*8ff40*/  HMMA.1688.F32.TF32 R120, R236.reuse, R118, R208 ;  /* 0x00000076ec78723c */ /* 0x044fe400000810d0 */
[----:B------:R-:W-:Y:S04]  /*8ff50*/  STL.64 [R1+0x12b0], R128 ;  /* 0x0012b08001007387 */ /* 0x000fe80000100a00 */
[----:B------:R-:W-:Y:S04]  /*8ff60*/  STL.64 [R1+0x12b8], R130 ;  /* 0x0012b88201007387 */ /* 0x000fe80000100a00 */
[----:B------:R-:W-:Y:S04]  /*8ff70*/  STL.64 [R1+0x54c0], R118 ;  /* 0x0054c07601007387 */ /* 0x000fe80000100a00 */
[----:B------:R2:W-:Y:S05]  /*8ff80*/  STL.64 [R1+0x54b8], R116 ;  /* 0x0054b87401007387 */ /* 0x0005ea0000100a00 */
[----:B------:R-:W-:Y:S04]  /*8ff90*/  STL.64 [R1+0x2700], R120 ;  /* 0x0027007801007387 */ /* 0x000fe80000100a00 */
[----:B------:R3:W-:Y:S01]  /*8ffa0*/  STL.64 [R1+0x2708], R122 ;  /* 0x0027087a01007387 */ /* 0x0007e20000100a00 */
[C---:B--2---:R-:W-:Y:S08]  /*8ffb0*/  HMMA.1688.F32.TF32 R116, R236.reuse, R110, R216 ;  /* 0x0000006eec74723c */ /* 0x044ff000000810d8 */
[C---:B---3--:R-:W-:Y:S08]  /*8ffc0*/  HMMA.1688.F32.TF32 R120, R236.reuse, R114, R212 ;  /* 0x00000072ec78723c */ /* 0x048ff000000810d4 */
[C---:B------:R-:W-:Y:S11]  /*8ffd0*/  HMMA.1688.F32.TF32 R128, R236.reuse, R106, R220 ;  /* 0x0000006aec80723c */ /* 0x040ff600000810dc */
[----:B------:R-:W-:Y:S04]  /*8ffe0*/  STL.64 [R1+0x2ea0], R120 ;  /* 0x002ea07801007387 */ /* 0x000fe80000100a00 */
[----:B------:R2:W-:Y:S04]  /*8fff0*/  STL.64 [R1+0x2ea8], R122 ;  /* 0x002ea87a01007387 */ /* 0x0005e80000100a00 */
[----:B------:R-:W-:Y:S04]  /*90000*/  STL.64 [R1+0x2e90], R116 ;  /* 0x002e907401007387 */ /* 0x000fe80000100a00 */
[----:B------:R3:W-:Y:S01]  /*90010*/  STL.64 [R1+0x2e98], R118 ;  /* 0x002e987601007387 */ /* 0x0007e20000100a00 */
[C---:B--2---:R-:W-:Y:S08]  /*90020*/  HMMA.1688.F32.TF32 R120, R236.reuse, R102, R224 ;  /* 0x00000066ec78723c */ /* 0x044ff000000810e0 */
[C---:B---3--:R-:W-:Y:S01]  /*90030*/  HMMA.1688.F32.TF32 R116, R236.reuse, R98, R228 ;  /* 0x00000062ec74723c */ /* 0x048fe200000810e4 */
[----:B------:R-:W-:Y:S04]  /*90040*/  STL.64 [R1+0x2e80], R128 ;  /* 0x002e808001007387 */ /* 0x000fe80000100a00 */
[----:B------:R2:W-:Y:S03]  /*90050*/  STL.64 [R1+0x2e88], R130 ;  /* 0x002e888201007387 */ /* 0x0005e60000100a00 */
[C---:B--2---:R-:W-:Y:S03]  /*90060*/  HMMA.1688.F32.TF32 R128, R236.reuse, R94, R232 ;  /* 0x0000005eec80723c */ /* 0x044fe600000810e8 */
[----:B------:R-:W-:Y:S04]  /*90070*/  STL.64 [R1+0x2e70], R120 ;  /* 0x002e707801007387 */ /* 0x000fe80000100a00 */
[----:B------:R2:W-:Y:S04]  /*90080*/  STL.64 [R1+0x2e78], R122 ;  /* 0x002e787a01007387 */ /* 0x0005e80000100a00 */
[----:B------:R-:W-:Y:S04]  /*90090*/  STL.64 [R1+0x2e60], R116 ;  /* 0x002e607401007387 */ /* 0x000fe80000100a00 */
[----:B------:R3:W-:Y:S01]  /*900a0*/  STL.64 [R1+0x2e68], R118 ;  /* 0x002e687601007387 */ /* 0x0007e20000100a00 */
[C---:B--2---:R-:W-:Y:S08]  /*900b0*/  HMMA.1688.F32.TF32 R120, R236.reuse, R90, R244 ;  /* 0x0000005aec78723c */ /* 0x044ff000000810f4 */
[----:B---3--:R-:W-:Y:S01]  /*900c0*/  HMMA.1688.F32.TF32 R116, R236, R86, R248 ;  /* 0x00000056ec74723c */ /* 0x008fe200000810f8 */
[----:B------:R2:W-:Y:S04]  /*900d0*/  STL.64 [R1+0x2e50], R128 ;  /* 0x002e508001007387 */ /* 0x0005e80000100a00 */
[----:B------:R3:W-:Y:S06]  /*900e0*/  STL.64 [R1+0x2e58], R130 ;  /* 0x002e588201007387 */ /* 0x0007ec0000100a00 */
[----:B------:R-:W-:Y:S04]  /*900f0*/  STL.64 [R1+0x2e40], R120 ;  /* 0x002e407801007387 */ /* 0x000fe80000100a00 */
[----:B------:R-:W-:Y:S04]  /*90100*/  STL.64 [R1+0x2e48], R122 ;  /* 0x002e487a01007387 */ /* 0x000fe80000100a00 */
        /* <DEDUP_REMOVED lines=50> */
[----:B----4-:R-:W3:Y:S04]  /*90430*/  LDL.LU R116, [R1+0x1c80] ;  /* 0x001c800001747983 */ /* 0x010ee80000300800 */
[----:B------:R-:W3:Y:S04]  /*90440*/  LDL.LU R117, [R1+0x1c84] ;  /* 0x001c840001757983 */ /* 0x000ee80000300800 */
[----:B-1----:R-:W3:Y:S01]  /*90450*/  LDL.LU R118, [R1+0x1c88] ;  /* 0x001c880001767983 */ /* 0x002ee20000300800 */
[----:B------:R-:W-:-:S03]  /*90460*/  IMAD.MOV.U32 R250, RZ, RZ, R76 ;  /* 0x000000fffffa7224 */ /* 0x000fc600078e004c */
        /* <DEDUP_REMOVED lines=41> */
[----:B------:R-:W-:Y:S04]  /*90700*/  STL.64 [R1+0x54a0], R82 ;  /* 0x0054a05201007387 */ /* 0x000fe80000100a00 */
[----:B------:R1:W-:Y:S04]  /*90710*/  STL.64 [R1+0x5498], R80 ;  /* 0x0054985001007387 */ /* 0x0003e80000100a00 */
[----:B-1----:R-:W3:Y:S04]  /*90720*/  LDL.LU R80, [R1+0x1ca0] ;  /* 0x001ca00001507983 */ /* 0x002ee80000300800 */
[----:B------:R-:W3:Y:S04]  /*90730*/  LDL.LU R81, [R1+0x1ca4] ;  /* 0x001ca40001517983 */ /* 0x000ee80000300800 */
[----:B------:R-:W3:Y:S04]  /*90740*/  LDL.LU R82, [R1+0x1ca8] ;  /* 0x001ca80001527983 */ /* 0x000ee80000300800 */
[----:B------:R-:W3:Y:S01]  /*90750*/  LDL.LU R83, [R1+0x1cac] ;  /* 0x001cac0001537983 */ /* 0x000ee20000300800 */
[----:B--2---:R-:W-:Y:S01]  /*90760*/  HMMA.1688.F32.TF32 R84, R236, R74, R84 ;  /* 0x0000004aec54723c */ /* 0x004fe20000081054 */
[----:B------:R-:W-:-:S02]  /*90770*/  IMAD.MOV.U32 R251, RZ, RZ, R16 ;  /* 0x000000fffffb7224 */ /* 0x000fc400078e0010 */
[----:B------:R-:W-:Y:S02]  /*90780*/  IMAD.MOV.U32 R234, RZ, RZ, R13 ;  /* 0x000000ffffea7224 */ /* 0x000fe400078e000d */
[----:B------:R-:W-:Y:S01]  /*90790*/  IMAD.MOV.U32 R235, RZ, RZ, R12 ;  /* 0x000000ffffeb7224 */ /* 0x000fe200078e000c */
[----:B----4-:R-:W-:Y:S02]  /*907a0*/  STL.64 [R1+0x5490], R78 ;  /* 0x0054904e01007387 */ /* 0x010fe40000100a00 */
[C---:B---3--:R-:W-:Y:S02]  /*907b0*/  HMMA.1688.F32.TF32 R80, R236.reuse, R78, R80 ;  /* 0x0000004eec50723c */ /* 0x048fe40000081050 */
[----:B------:R1:W-:Y:S06]  /*907c0*/  STL.64 [R1+0x5488], R76 ;  /* 0x0054884c01007387 */ /* 0x0003ec0000100a00 */
[C---:B-1----:R-:W-:Y:S11]  /*907d0*/  HMMA.1688.F32.TF32 R76, R236.reuse, R66, R120 ;  /* 0x00000042ec4c723c */ /* 0x042ff60000081078 */
[----:B------:R-:W-:Y:S04]  /*907e0*/  STL.64 [R1+0x2e10], R80 ;  /* 0x002e105001007387 */ /* 0x000fe80000100a00 */
[----:B------:R1:W-:Y:S02]  /*907f0*/  STL.64 [R1+0x2e18], R82 ;  /* 0x002e185201007387 */ /* 0x0003e40000100a00 */
[C---:B-1----:R-:W-:Y:S02]  /*90800*/  HMMA.1688.F32.TF32 R80, R236.reuse, R70, R116 ;  /* 0x00000046ec50723c */ /* 0x042fe40000081074 */
[----:B------:R-:W-:Y:S04]  /*90810*/  STL.64 [R1+0x2e00], R84 ;  /* 0x002e005401007387 */ /* 0x000fe80000100a00 */
[----:B------:R1:W-:Y:S02]  /*90820*/  STL.64 [R1+0x2e08], R86 ;  /* 0x002e085601007387 */ /* 0x0003e40000100a00 */
[C---:B-1----:R-:W-:Y:S11]  /*90830*/  HMMA.1688.F32.TF32 R84, R236.reuse, R62, R128 ;  /* 0x0000003eec54723c */ /* 0x042ff60000081080 */
        /* <DEDUP_REMOVED lines=38> */
[----:B------:R1:W-:Y:S04]  /*90aa0*/  STL [R1+0x5478], R17 ;  /* 0x0054781101007387 */ /* 0x0003e80000100800 */
[----:B------:R-:W-:Y:S04]  /*90ab0*/  STL.64 [R1+0x2d20], R76 ;  /* 0x002d204c01007387 */ /* 0x000fe80000100a00 */
[----:B------:R-:W-:Y:S04]  /*90ac0*/  STL.64 [R1+0x2d28], R78 ;  /* 0x002d284e01007387 */ /* 0x000fe80000100a00 */
[----:B------:R2:W-:Y:S01]  /*90ad0*/  STL.64 [R1+0x5470], R14 ;  /* 0x0054700e01007387 */ /* 0x0005e20000100a00 */
[C---:B-1----:R-:W-:Y:S08]  /*90ae0*/  HMMA.1688.F32.TF32 R16, R236.reuse, R14, R216 ;  /* 0x0000000eec10723c */ /* 0x042ff000000810d8 */
[C---:B--2---:R-:W-:Y:S08]  /*90af0*/  HMMA.1688.F32.TF32 R12, R236.reuse, R10, R220 ;  /* 0x0000000aec0c723c */ /* 0x044ff000000810dc */
[----:B------:R-:W-:Y:S03]  /*90b00*/  HMMA.1688.F32.TF32 R76, R236, R6, R224 ;  /* 0x00000006ec4c723c */ /* 0x000fe600000810e0 */
        /* <DEDUP_REMOVED lines=116> */
[C---:B--2---:R-:W-:Y:S08]  /*91250*/  HMMA.1688.F32.TF32 R184, R240.reuse, R186, R180 ;  /* 0x000000baf0b8723c */ /* 0x044ff000000810b4 */
[C---:B------:R-:W-:Y:S01]  /*91260*/  HMMA.1688.F32.TF32 R248, R240.reuse, R250, R188 ;  /* 0x000000faf0f8723c */ /* 0x040fe200000810bc */
[----:B------:R-:W2:Y:S04]  /*91270*/  LDL.LU.64 R182, [R1+0x5600] ;  /* 0x0056000001b67983 */ /* 0x000ea80000300a00 */
[----:B------:R-:W2:Y:S06]  /*91280*/  LDL.LU.64 R180, [R1+0x55f8] ;  /* 0x0055f80001b47983 */ /* 0x000eac0000300a00 */
[----:B------:R-:W-:Y:S04]  /*91290*/  STL.64 [R1+0x1b0], R184 ;  /* 0x0001b0b801007387 */ /* 0x000fe80000100a00 */
[----:B------:R1:W-:Y:S04]  /*912a0*/  STL.64 [R1+0x1b8], R186 ;  /* 0x0001b8ba01007387 */ /* 0x0003e80000100a00 */
[----:B-1----:R-:W4:Y:S04]  /*912b0*/  LDL.LU.64 R186, [R1+0x55f0] ;  /* 0x0055f00001ba7983 */ /* 0x002f280000300a00 */
[----:B------:R-:W2:Y:S04]  /*912c0*/  LDL.LU.64 R184, [R1+0x55e8] ;  /* 0x0055e80001b87983 */ /* 0x000ea80000300a00 */
[----:B------:R-:W2:Y:S04]  /*912d0*/  LDL.LU.64 R190, [R1+0x55e0] ;  /* 0x0055e00001be7983 */ /* 0x000ea80000300a00 */
[----:B------:R-:W2:Y:S04]  /*912e0*/  LDL.LU.64 R188, [R1+0x55d8] ;  /* 0x0055d80001bc7983 */ /* 0x000ea80000300a00 */
        /* <DEDUP_REMOVED lines=87> */
[----:B------:R-:W3:Y:S01]  /*91860*/  LDL.LU.64 R192, [R1+0x5508] ;  /* 0x0055080001c07983 */ /* 0x000ee20000300a00 */
[C---:B--2---:R-:W-:Y:S08]  /*91870*/  HMMA.1688.F32.TF32 R204, R240.reuse, R190, R204 ;  /* 0x000000bef0cc723c */ /* 0x044ff000000810cc */
[C---:B------:R-:W-:Y:S08]  /*91880*/  HMMA.1688.F32.TF32 R12, R240.reuse, R182, R12 ;  /* 0x000000b6f00c723c */ /* 0x040ff0000008100c */
[C---:B------:R-:W-:Y:S08]  /*91890*/  HMMA.1688.F32.TF32 R16, R240.reuse, R178, R16 ;  /* 0x000000b2f010723c */ /* 0x040ff00000081010 */
[C---:B------:R-:W-:Y:S08]  /*918a0*/  HMMA.1688.F32.TF32 R76, R240.reuse, R174, R76 ;  /* 0x000000aef04c723c */ /* 0x040ff0000008104c */
[----:B----4-:R-:W-:-:S15]  /*918b0*/  HMMA.1688.F32.TF32 R200, R240, R194, R200 ;  /* 0x000000c2f0c8723c */ /* 0x010fde00000810c8 */
[----:B------:R-:W-:-:S04]  /*918c0*/  NOP ;  /* 0x0000000000007918 */ /* 0x000fc80000000000 */
        /* <DEDUP_REMOVED lines=28> */
[----:B------:R1:W-:Y:S04]  /*91a90*/  STL.64 [R1+0x760], R16 ;  /* 0x0007601001007387 */ /* 0x0003e80000100a00 */
[----:B------:R2:W-:Y:S04]  /*91aa0*/  STL.64 [R1+0x768], R18 ;  /* 0x0007681201007387 */ /* 0x0005e80000100a00 */
[----:B-1----:R-:W4:Y:S04]  /*91ab0*/  LDL.LU R16, [R1+0x20d0] ;  /* 0x0020d00001107983 */ /* 0x002f280000300800 */
[----:B------:R-:W-:Y:S04]  /*91ac0*/  STL.64 [R1+0x23e0], R76 ;  /* 0x0023e04c01007387 */ /* 0x000fe80000100a00 */
[----:B------:R-:W-:Y:S04]  /*91ad0*/  STL.64 [R1+0x23e8], R78 ;  /* 0x0023e84e01007387 */ /* 0x000fe80000100a00 */
[----:B------:R1:W-:Y:S04]  /*91ae0*/  STL.64 [R1+0x2450], R12 ;  /* 0x0024500c01007387 */ /* 0x0003e80000100a00 */
[----:B------:R1:W-:Y:S04]  /*91af0*/  STL.64 [R1+0x2458], R14 ;  /* 0x0024580e01007387 */ /* 0x0003e80000100a00 */
[----:B------:R-:W4:Y:S04]  /*91b00*/  LDL.LU R17, [R1+0x20d4] ;  /* 0x0020d40001117983 */ /* 0x000f280000300800 */
[----:B--2---:R-:W4:Y:S04]  /*91b10*/  LDL.LU R18, [R1+0x20d8] ;  /* 0x0020d80001127983 */ /* 0x004f280000300800 */
        /* <DEDUP_REMOVED lines=71> */
[----:B------:R-:W-:Y:S04]  /*91f90*/  STL.64 [R1+0x24f8], R238 ;  /* 0x0024f8ee01007387 */ /* 0x000fe80000100a00 */
[----:B------:R-:W-:Y:S04]  /*91fa0*/  STL.64 [R1+0x2650], R120 ;  /* 0x0026507801007387 */ /* 0x000fe80000100a00 */
[----:B------:R1:W-:Y:S01]  /*91fb0*/  STL.64 [R1+0x2658], R122 ;  /* 0x0026587a01007387 */ /* 0x0003e20000100a00 */
[C---:B------:R-:W-:Y:S03]  /*91fc0*/  HMMA.1688.F32.TF32 R12, R240.reuse, R110, R12 ;  /* 0x0000006ef00c723c */ /* 0x040fe6000008100c */
[----:B------:R-:W-:Y:S04]  /*91fd0*/  LDS R237, [R25+UR7+0x23100] ;  /* 0x0231000719ed7984 */ /* 0x000fe80008000800 */
[----:B------:R-:W-:Y:S04]  /*91fe0*/  LDS R239, [R25+UR7+0x23900] ;  /* 0x0239000719ef7984 */ /* 0x000fe80008000800 */
[----:B------:R-:W-:Y:S04]  /*91ff0*/  LDS R236, [R252+UR7+0x23100] ;  /* 0x02310007fcec7984 */ /* 0x000fe80008000800 */
[----:B------:R-:W3:Y:S04]  /*92000*/  LDS R238, [R252+UR7+0x23900] ;  /* 0x02390007fcee7984 */ /* 0x000ee80008000800 */
[----:B-1----:R-:W2:Y:S04]  /*92010*/  LDL.LU.64 R122, [R1+0x54d0] ;  /* 0x0054d000017a7983 */ /* 0x002ea80000300a00 */
[----:B------:R-:W3:Y:S01]  /*92020*/  LDL.LU.64 R120, [R1+0x54c8] ;  /* 0x0054c80001787983 */ /* 0x000ee20000300a00 */
        /* <DEDUP_REMOVED lines=8> */
[C---:B--2---:R-:W-:Y:S02]  /*920b0*/  HMMA.1688.F32.TF32 R120, R240.reuse, R118, R200 ;  /* 0x00000076f078723c */ /* 0x044fe400000810c8 */
[----:B------:R-:W-:Y:S04]  /*920c0*/  STL.64 [R1+0x5438], R118 ;  /* 0x0054387601007387 */ /* 0x000fe80000100a00 */
[----:B----4-:R1:W-:Y:S02]  /*920d0*/  STL.64 [R1+0x5430], R116 ;  /* 0x0054307401007387 */ /* 0x0103e40000100a00 */
[C---:B-1----:R-:W-:Y:S11]  /*920e0*/  HMMA.1688.F32.TF32 R116, R240.reuse, R114, R204 ;  /* 0x00000072f074723c */ /* 0x042ff600000810cc */
        /* <DEDUP_REMOVED lines=33> */
[----:B-1----:R-:W4:Y:S04]  /*92300*/  LDL.LU R12, [R1+0x1fa0] ;  /* 0x001fa000010c7983 */ /* 0x002f280000300800 */
[----:B------:R-:W4:Y:S04]  /*92310*/  LDL.LU R13, [R1+0x1fa4] ;  /* 0x001fa400010d7983 */ /* 0x000f280000300800 */
[----:B---3--:R-:W4:Y:S04]  /*92320*/  LDL.LU R14, [R1+0x1fa8] ;  /* 0x001fa800010e7983 */ /* 0x008f280000300800 */
[----:B------:R-:W4:Y:S04]  /*92330*/  LDL.LU R15, [R1+0x1fac] ;  /* 0x001fac00010f7983 */ /* 0x000f280000300800 */
        /* <DEDUP_REMOVED lines=85> */
[----:B----4-:R2:W-:Y:S02]  /*92890*/  STL.64 [R1+0x53a0], R80 ;  /* 0x0053a05001007387 */ /* 0x0105e40000100a00 */
[C---:B--2---:R-:W-:Y:S02]  /*928a0*/  HMMA.1688.F32.TF32 R80, R240.reuse, R78, R84 ;  /* 0x0000004ef050723c */ /* 0x044fe40000081054 */
[----:B------:R-:W-:Y:S04]  /*928b0*/  STL.64 [R1+0x5398], R78 ;  /* 0x0053984e01007387 */ /* 0x000fe80000100a00 */
[----:B---3--:R1:W-:Y:S02]  /*928c0*/  STL.64 [R1+0x5390], R76 ;  /* 0x0053904c01007387 */ /* 0x0083e40000100a00 */
        /* <DEDUP_REMOVED lines=37> */
[C---:B--2---:R-:W-:Y:S08]  /*92b20*/  HMMA.1688.F32.TF32 R64, R240.reuse, R30, R12 ;  /* 0x0000001ef040723c */ /* 0x044ff0000008100c */
[C---:B------:R-:W-:Y:S01]  /*92b30*/  HMMA.1688.F32.TF32 R12, R240.reuse, R26, R16 ;  /* 0x0000001af00c723c */ /* 0x040fe20000081010 */
[----:B------:R-:W-:Y:S04]  /*92b40*/  STL.64 [R1+0x2bc0], R72 ;  /* 0x002bc04801007387 */ /* 0x000fe80000100a00 */
[----:B------:R-:W-:Y:S04]  /*92b50*/  STL.64 [R1+0x2bc8], R74 ;  /* 0x002bc84a01007387 */ /* 0x000fe80000100a00 */
[----:B------:R1:W-:Y:S04]  /*92b60*/  STL.64 [R1+0x2bb0], R68 ;  /* 0x002bb04401007387 */ /* 0x0003e80000100a00 */
[----:B------:R2:W-:Y:S04]  /*92b70*/  STL.64 [R1+0x2bb8], R70 ;  /* 0x002bb84601007387 */ /* 0x0005e80000100a00 */
[----:B------:R-:W3:Y:S04]  /*92b80*/  LDL.LU R204, [R1+0x1e30] ;  /* 0x001e300001cc7983 */ /* 0x000ee80000300800 */
[----:B------:R4:W-:Y:S04]  /*92b90*/  STL.64 [R1+0x2ba0], R64 ;  /* 0x002ba04001007387 */ /* 0x0009e80000100a00 */
[----:B------:R1:W-:Y:S04]  /*92ba0*/  STL.64 [R1+0x2ba8], R66 ;  /* 0x002ba84201007387 */ /* 0x0003e80000100a00 */
        /* <DEDUP_REMOVED lines=31> */
[----:B--2---:R-:W2:Y:S04]  /*92da0*/  LDL.LU R70, [R1+0x1f28] ;  /* 0x001f280001467983 */ /* 0x004ea80000300800 */
[----:B------:R-:W2:Y:S04]  /*92db0*/  LDL.LU R71, [R1+0x1f2c] ;  /* 0x001f2c0001477983 */ /* 0x000ea80000300800 */
[----:B----4-:R-:W4:Y:S04]  /*92dc0*/  LDL.LU R64, [R1+0x1f30] ;  /* 0x001f300001407983 */ /* 0x010f280000300800 */
        /* <DEDUP_REMOVED lines=32> */
[----:B------:R1:W-:Y:S04]  /*92fd0*/  STL [R1+0x5348], R24 ;  /* 0x0053481801007387 */ /* 0x0003e80000100800 */
        /* <DEDUP_REMOVED lines=21> */
[----:B------:R-:W-:Y:S04]  /*93130*/  STL.64 [R1+0x5330], R18 ;  /* 0x0053301201007387 */ /* 0x000fe80000100a00 */
[----:B--2---:R1:W-:Y:S02]  /*93140*/  STL [R1+0x5328], R17 ;  /* 0x0053281101007387 */ /* 0x0043e40000100800 */
[----:B-1----:R-:W-:Y:S08]  /*93150*/  HMMA.1688.F32.TF32 R16, R240, R10, R24 ;  /* 0x0000000af010723c */ /* 0x002ff00000081018 */
[----:B------:R-:W-:Y:S01]  /*93160*/  HMMA.1688.F32.TF32 R24, R236, R234, R108 ;  /* 0x000000eaec18723c */ /* 0x000fe2000008106c */
[----:B------:R-:W-:-:S02]  /*93170*/  IMAD.MOV.U32 R5, RZ, RZ, R74 ;  /* 0x000000ffff057224 */ /* 0x000fc400078e004a */
[----:B------:R-:W-:-:S05]  /*93180*/  IMAD.MOV.U32 R4, RZ, RZ, R75 ;  /* 0x000000ffff047224 */ /* 0x000fca00078e004b */
[C---:B---3--:R-:W-:Y:S01]  /*93190*/  HMMA.1688.F32.TF32 R20, R240.reuse, R14, R20 ;  /* 0x0000000ef014723c */ /* 0x048fe20000081014 */
[----:B------:R4:W-:Y:S07]  /*931a0*/  STL.64 [R1+0x5320], R14 ;  /* 0x0053200e01007387 */ /* 0x0009ee0000100a00 */
[----:B----4-:R-:W-:Y:S11]  /*931b0*/  HMMA.1688.F32.TF32 R12, R240, R6, R64 ;  /* 0x00000006f00c723c */ /* 0x010ff60000081040 */
[----:B------:R-:W-:Y:S04]  /*931c0*/  STL.64 [R1+0x2b60], R20 ;  /* 0x002b601401007387 */ /* 0x000fe80000100a00 */
[----:B------:R-:W-:Y:S04]  /*931d0*/  STL.64 [R1+0x2b68], R22 ;  /* 0x002b681601007387 */ /* 0x000fe80000100a00 */
[----:B------:R1:W-:Y:S04]  /*931e0*/  STL.64 [R1+0x5358], R10 ;  /* 0x0053580a01007387 */ /* 0x0003e80000100a00 */
[----:B------:R-:W-:Y:S04]  /*931f0*/  STL.64 [R1+0x2b50], R16 ;  /* 0x002b501001007387 */ /* 0x000fe80000100a00 */
[----:B------:R-:W-:Y:S04]  /*93200*/  STL.64 [R1+0x2b58], R18 ;  /* 0x002b581201007387 */ /* 0x000fe80000100a00 */
[----:B------:R-:W-:Y:S01]  /*93210*/  STL.64 [R1+0x3230], R12 ;  /* 0x0032300c01007387 */ /* 0x000fe20000100a00 */
[C---:B-1----:R-:W-:Y:S03]  /*93220*/  HMMA.1688.F32.TF32 R8, R236.reuse, R74, R68 ;  /* 0x0000004aec08723c */ /* 0x042fe60000081044 */
[----:B------:R1:W-:Y:S05]  /*93230*/  STL.64 [R1+0x3238], R14 ;  /* 0x0032380e01007387 */ /* 0x0003ea0000100a00 */
[C---:B-1----:R-:W-:Y:S11]  /*93240*/  HMMA.1688.F32.TF32 R12, R236.reuse, R82, R76 ;  /* 0x00000052ec0c723c */ /* 0x042ff6000008104c */
[----:B------:R-:W-:Y:S04]  /*93250*/  STL.64 [R1+0x22f0], R8 ;  /* 0x0022f00801007387 */ /* 0x000fe80000100a00 */
[----:B------:R-:W-:Y:S01]  /*93260*/  STL.64 [R1+0x22f8], R10 ;  /* 0x0022f80a01007387 */ /* 0x000fe20000100a00 */
[C---:B------:R-:W-:Y:S03]  /*93270*/  HMMA.1688.F32.TF32 R16, R236.reuse, R98, R92 ;  /* 0x00000062ec10723c */ /* 0x040fe6000008105c */
[----:B------:R-:W-:Y:S04]  /*93280*/  STL.64 [R1+0x22e0], R12 ;  /* 0x0022e00c01007387 */ /* 0x000fe80000100a00 */
[----:B------:R1:W-:Y:S02]  /*93290*/  STL.64 [R1+0x22e8], R14 ;  /* 0x0022e80e01007387 */ /* 0x0003e40000100a00 */
[C---:B-1----:R-:W-:Y:S08]  /*932a0*/  HMMA.1688.F32.TF32 R12, R236.reuse, R90, R84 ;  /* 0x0000005aec0c723c */ /* 0x042ff00000081054 */
[C---:B------:R-:W-:Y:S11]  /*932b0*/  HMMA.1688.F32.TF32 R20, R236.reuse, R250, R100 ;  /* 0x000000faec14723c */ /* 0x040ff60000081064 */
[----:B------:R-:W-:Y:S04]  /*932c0*/  STL.64 [R1+0x22d0], R12 ;  /* 0x0022d00c01007387 */ /* 0x000fe80000100a00 */
[----:B------:R-:W-:Y:S04]  /*932d0*/  STL.64 [R1+0x22d8], R14 ;  /* 0x0022d80e01007387 */ /* 0x000fe80000100a00 */
        /* <DEDUP_REMOVED lines=124> */
[----:B-1----:R-:W3:Y:S01]  /*93aa0*/  LDL.LU.64 R202, [R1+0x5458] ;  /* 0x0054580001ca7983 */ /* 0x002ee20000300a00 */
[C---:B----4-:R-:W-:Y:S03]  /*93ab0*/  HMMA.1688.F32.TF32 R16, R236.reuse, R198, R16 ;  /* 0x000000c6ec10723c */ /* 0x050fe60000081010 */
[----:B------:R-:W2:Y:S05]  /*93ac0*/  LDL.LU.64 R200, [R1+0x5450] ;  /* 0x0054500001c87983 */ /* 0x000eaa0000300a00 */
[----:B---3--:R-:W-:-:S15]  /*93ad0*/  HMMA.1688.F32.TF32 R240, R236, R202, R240 ;  /* 0x000000caecf0723c */ /* 0x008fde00000810f0 */
[----:B------:R-:W-:-:S04]  /*93ae0*/  NOP ;  /* 0x0000000000007918 */ /* 0x000fc80000000000 */
[----:B------:R-:W-:Y:S04]  /*93af0*/  STL.64 [R1+0x5f0], R240 ;  /* 0x0005f0f001007387 */ /* 0x000fe80000100a00 */
[----:B------:R1:W-:Y:S04]  /*93b00*/  STL.64 [R1+0x5f8], R242 ;  /* 0x0005f8f201007387 */ /* 0x0003e80000100a00 */
[----:B------:R-:W-:Y:S04]  /*93b10*/  STL.64 [R1+0x5e0], R16 ;  /* 0x0005e01001007387 */ /* 0x000fe80000100a00 */
[----:B------:R3:W-:Y:S01]  /*93b20*/  STL.64 [R1+0x5e8], R18 ;  /* 0x0005e81201007387 */ /* 0x0007e20000100a00 */
[C---:B-1----:R-:W-:Y:S08]  /*93b30*/  HMMA.1688.F32.TF32 R240, R236.reuse, R194, R20 ;  /* 0x000000c2ecf0723c */ /* 0x042ff00000081014 */
[C---:B------:R-:W-:Y:S08]  /*93b40*/  HMMA.1688.F32.TF32 R20, R236.reuse, R190, R24 ;  /* 0x000000beec14723c */ /* 0x040ff00000081018 */
[C---:B---3--:R-:W-:Y:S08]  /*93b50*/  HMMA.1688.F32.TF32 R16, R236.reuse, R186, R64 ;  /* 0x000000baec10723c */ /* 0x048ff00000081040 */
[----:B------:R-:W-:Y:S01]  /*93b60*/  HMMA.1688.F32.TF32 R24, R236, R182, R68 ;  /* 0x000000b6ec18723c */ /* 0x000fe20000081044 */
[----:B------:R-:W-:Y:S04]  /*93b70*/  STL.64 [R1+0x5d0], R240 ;  /* 0x0005d0f001007387 */ /* 0x000fe80000100a00 */
[----:B------:R-:W-:Y:S04]  /*93b80*/  STL.64 [R1+0x5d8], R242 ;  /* 0x0005d8f201007387 */ /* 0x000fe80000100a00 */
[----:B------:R-:W-:Y:S04]  /*93b90*/  STL.64 [R1+0x5c0], R20 ;  /* 0x0005c01401007387 */ /* 0x000fe80000100a00 */
[----:B------:R1:W-:Y:S04]  /*93ba0*/  STL.64 [R1+0x5c8], R22 ;  /* 0x0005c81601007387 */ /* 0x0003e80000100a00 */
[----:B------:R-:W-:Y:S04]  /*93bb0*/  STL.64 [R1+0x5b0], R16 ;  /* 0x0005b01001007387 */ /* 0x000fe80000100a00 */
[----:B------:R3:W-:Y:S01]  /*93bc0*/  STL.64 [R1+0x5b8], R18 ;  /* 0x0005b81201007387 */ /* 0x0007e20000100a00 */
[----:B------:R-:W-:-:S03]  /*93bd0*/  LOP3.LUT R15, R252, 0x40, RZ, 0x3c, !PT ;  /* 0x00000040fc0f7812 */ /* 0x000fc600078e3cff */
[----:B------:R-:W-:Y:S04]  /*93be0*/  LDS R241, [R28+UR7+0x23100] ;  /* 0x023100071cf17984 */ /* 0x000fe80008000800 */
[----:B------:R-:W-:Y:S01]  /*93bf0*/  LDS R243, [R28+UR7+0x23900] ;  /* 0x023900071cf37984 */ /* 0x000fe20008000800 */
[C---:B-1----:R-:W-:Y:S08]  /*93c00*/  HMMA.1688.F32.TF32 R20, R236.reuse, R178, R72 ;  /* 0x000000b2ec14723c */ /* 0x042ff00000081048 */
[C---:B---3--:R-:W-:Y:S01]  /*93c10*/  HMMA.1688.F32.TF32 R16, R236.reuse, R174, R76 ;  /* 0x000000aeec10723c */ /* 0x048fe2000008104c */
[----:B------:R-:W-:Y:S04]  /*93c20*/  STL.64 [R1+0x5a0], R24 ;  /* 0x0005a01801007387 */ /* 0x000fe80000100a00 */
[----:B------:R1:W-:Y:S04]  /*93c30*/  STL.64 [R1+0x5a8], R26 ;  /* 0x0005a81a01007387 */ /* 0x0003e80000100a00 */
[----:B------:R-:W-:Y:S04]  /*93c40*/  LDS R240, [R15+UR7+0x23100] ;  /* 0x023100070ff07984 */ /* 0x000fe80008000800 */
[----:B------:R-:W3:Y:S01]  /*93c50*/  LDS R242, [R15+UR7+0x23900] ;  /* 0x023900070ff27984 */ /* 0x000ee20008000800 */
        /* <DEDUP_REMOVED lines=41> */
[----:B------:R1:W-:Y:S04]  /*93ef0*/  STL.64 [R1+0x24e0], R20 ;  /* 0x0024e01401007387 */ /* 0x0003e80000100a00 */
[----:B------:R4:W-:Y:S04]  /*93f00*/  STL.64 [R1+0x24e8], R22 ;  /* 0x0024e81601007387 */ /* 0x0009e80000100a00 */
[----:B-1----:R-:W2:Y:S04]  /*93f10*/  LDL.LU R20, [R1+0x17f0] ;  /* 0x0017f00001147983 */ /* 0x002ea80000300800 */
[----:B------:R-:W-:Y:S04]  /*93f20*/  STL.64 [R1+0x24d0], R24 ;  /* 0x0024d01801007387 */ /* 0x000fe80000100a00 */
[----:B------:R-:W-:Y:S04]  /*93f30*/  STL.64 [R1+0x24d8], R26 ;  /* 0x0024d81a01007387 */ /* 0x000fe80000100a00 */
[----:B------:R1:W-:Y:S04]  /*93f40*/  STL.64 [R1+0x2490], R16 ;  /* 0x0024901001007387 */ /* 0x0003e80000100a00 */
[----:B------:R1:W-:Y:S04]  /*93f50*/  STL.64 [R1+0x2498], R18 ;  /* 0x0024981201007387 */ /* 0x0003e80000100a00 */
        /* <DEDUP_REMOVED lines=182> */
[C---:B------:R-:W-:Y:S08]  /*94ac0*/  HMMA.1688.F32.TF32 R16, R236.reuse, R46, R16 ;  /* 0x0000002eec10723c */ /* 0x040ff00000081010 */
        /* <DEDUP_REMOVED lines=9> */
[C---:B----4-:R-:W-:Y:S02]  /*94b60*/  HMMA.1688.F32.TF32 R144, R236.reuse, R50, R160 ;  /* 0x00000032ec90723c */ /* 0x050fe400000810a0 */
        /* <DEDUP_REMOVED lines=12> */
[----:B------:R-:W3:Y:S01]  /*94c30*/  LDL.LU R156, [R1+0x16b0] ;  /* 0x0016b000019c7983 */ /* 0x000ee20000300800 */
[----:B-1----:R-:W-:Y:S03]  /*94c40*/  HMMA.1688.F32.TF32 R16, R236, R38, R24 ;  /* 0x00000026ec10723c */ /* 0x002fe60000081018 */
[----:B------:R1:W-:Y:S04]  /*94c50*/  STL.64 [R1+0x2a10], R20 ;  /* 0x002a101401007387 */ /* 0x0003e80000100a00 */
[----:B------:R4:W-:Y:S01]  /*94c60*/  STL.64 [R1+0x2a18], R22 ;  /* 0x002a181601007387 */ /* 0x0009e20000100a00 */
[----:B------:R-:W-:-:S02]  /*94c70*/  IMAD.MOV.U32 R47, RZ, RZ, R8 ;  /* 0x000000ffff2f7224 */ /* 0x000fc400078e0008 */
[----:B------:R-:W-:Y:S02]  /*94c80*/  IMAD.MOV.U32 R46, RZ, RZ, R9 ;  /* 0x000000ffff2e7224 */ /* 0x000fe400078e0009 */
[----:B------:R-:W-:Y:S02]  /*94c90*/  IMAD.MOV.U32 R147, RZ, RZ, R10 ;  /* 0x000000ffff937224 */ /* 0x000fe400078e000a */
[----:B------:R-:W-:-:S05]  /*94ca0*/  IMAD.MOV.U32 R146, RZ, RZ, R11 ;  /* 0x000000ffff927224 */ /* 0x000fca00078e000b */
        /* <DEDUP_REMOVED lines=46> */
[C---:B---3--:R-:W-:Y:S11]  /*94f90*/  HMMA.1688.F32.TF32 R24, R236.reuse, R30, R24 ;  /* 0x0000001eec18723c */ /* 0x048ff60000081018 */
[----:B------:R-:W-:Y:S04]  /*94fa0*/  STL.64 [R1+0x29f0], R8 ;  /* 0x0029f00801007387 */ /* 0x000fe80000100a00 */
[----:B------:R1:W-:Y:S04]  /*94fb0*/  STL.64 [R1+0x29f8], R10 ;  /* 0x0029f80a01007387 */ /* 0x0003e80000100a00 */
[----:B-1----:R-:W2:Y:S04]  /*94fc0*/  LDL.LU.64 R10, [R1+0x5358] ;  /* 0x00535800010a7983 */ /* 0x002ea80000300a00 */
[----:B------:R-:W-:Y:S04]  /*94fd0*/  STL.64 [R1+0x5298], R34 ;  /* 0x0052982201007387 */ /* 0x000fe80000100a00 */
[----:B------:R-:W-:Y:S04]  /*94fe0*/  STL.64 [R1+0x5290], R32 ;  /* 0x0052902001007387 */ /* 0x000fe80000100a00 */
[----:B------:R-:W-:Y:S04]  /*94ff0*/  STL.64 [R1+0x29e0], R24 ;  /* 0x0029e01801007387 */ /* 0x000fe80000100a00 */
[----:B------:R1:W-:Y:S04]  /*95000*/  STL.64 [R1+0x29e8], R26 ;  /* 0x0029e81a01007387 */ /* 0x0003e80000100a00 */
[----:B-1----:R-:W4:Y:S04]  /*95010*/  LDL.LU.64 R26, [R1+0x5350] ;  /* 0x00535000011a7983 */ /* 0x002f280000300a00 */
[----:B------:R-:W3:Y:S04]  /*95020*/  LDL.LU R24, [R1+0x5348] ;  /* 0x0053480001187983 */ /* 0x000ee80000300800 */
        /* <DEDUP_REMOVED lines=13> */
[----:B---3--:R1:W-:Y:S04]  /*95100*/  STL [R1+0x5270], R24 ;  /* 0x0052701801007387 */ /* 0x0083e80000100800 */
[----:B-1----:R-:W3:Y:S04]  /*95110*/  LDL.LU R24, [R1+0x1730] ;  /* 0x0017300001187983 */ /* 0x002ee80000300800 */
[----:B------:R-:W3:Y:S04]  /*95120*/  LDL.LU R25, [R1+0x1734] ;  /* 0x0017340001197983 */ /* 0x000ee80000300800 */
[----:B------:R-:W3:Y:S04]  /*95130*/  LDL.LU R26, [R1+0x1738] ;  /* 0x00173800011a7983 */ /* 0x000ee80000300800 */
[----:B------:R-:W3:Y:S01]  /*95140*/  LDL.LU R27, [R1+0x173c] ;  /* 0x00173c00011b7983 */ /* 0x000ee20000300800 */
[----:B----4-:R-:W-:-:S15]  /*95150*/  HMMA.1688.F32.TF32 R16, R236, R22, R16 ;  /* 0x00000016ec10723c */ /* 0x010fde0000081010 */
[----:B------:R-:W-:-:S04]  /*95160*/  NOP ;  /* 0x0000000000007918 */ /* 0x000fc80000000000 */
[----:B------:R-:W-:Y:S04]  /*95170*/  STL.64 [R1+0x29c0], R16 ;  /* 0x0029c01001007387 */ /* 0x000fe80000100a00 */
[----:B------:R1:W-:Y:S04]  /*95180*/  STL.64 [R1+0x29c8], R18 ;  /* 0x0029c81201007387 */ /* 0x0003e80000100a00 */
[----:B-1----:R-:W4:Y:S04]  /*95190*/  LDL.LU.64 R18, [R1+0x5330] ;  /* 0x0053300001127983 */ /* 0x002f280000300a00 */
[----:B------:R-:W3:Y:S04]  /*951a0*/  LDL.LU R17, [R1+0x5328] ;  /* 0x0053280001117983 */ /* 0x000ee80000300800 */
        /* <DEDUP_REMOVED lines=11> */
[----:B------:R-:W-:Y:S04]  /*95260*/  STL.64 [R1+0x5258], R18 ;  /* 0x0052581201007387 */ /* 0x000fe80000100a00 */
[----:B---3--:R1:W-:Y:S04]  /*95270*/  STL [R1+0x5250], R17 ;  /* 0x0052501101007387 */ /* 0x0083e80000100800 */
[----:B------:R-:W4:Y:S04]  /*95280*/  LDL.LU R16, [R1+0x1780] ;  /* 0x0017800001107983 */ /* 0x000f280000300800 */
[----:B-1----:R-:W4:Y:S04]  /*95290*/  LDL.LU R17, [R1+0x1784] ;  /* 0x0017840001117983 */ /* 0x002f280000300800 */
[----:B------:R-:W4:Y:S04]  /*952a0*/  LDL.LU R18, [R1+0x1788] ;  /* 0x0017880001127983 */ /* 0x000f280000300800 */
[----:B------:R-:W4:Y:S01]  /*952b0*/  LDL.LU R19, [R1+0x178c] ;  /* 0x00178c0001137983 */ /* 0x000f220000300800 */
[----:B------:R-:W-:-:S02]  /*952c0*/  IMAD.MOV.U32 R34, RZ, RZ, R5 ;  /* 0x000000ffff227224 */ /* 0x000fc400078e0005 */
[----:B------:R-:W-:Y:S01]  /*952d0*/  IMAD.MOV.U32 R35, RZ, RZ, R4 ;  /* 0x000000ffff237224 */ /* 0x000fe200078e0004 */
[----:B----4-:R-:W-:Y:S01]  /*952e0*/  HMMA.1688.F32.TF32 R16, R236, R14, R16 ;  /* 0x0000000eec10723c */ /* 0x010fe20000081010 */
[----:B------:R-:W-:-:S15]  /*952f0*/  STL.64 [R1+0x5248], R14 ;  /* 0x0052480e01007387 */ /* 0x000fde0000100a00 */
[----:B------:R-:W-:-:S03]  /*95300*/  NOP ;  /* 0x0000000000007918 */ /* 0x000fc60000000000 */
[----:B------:R-:W-:Y:S04]  /*95310*/  STL.64 [R1+0x29a0], R16 ;  /* 0x0029a01001007387 */ /* 0x000fe80000100a00 */
[----:B------:R2:W-:Y:S02]  /*95320*/  STL.64 [R1+0x29a8], R18 ;  /* 0x0029a81201007387 */ /* 0x0005e40000100a00 */
[C---:B--2---:R-:W-:Y:S08]  /*95330*/  HMMA.1688.F32.TF32 R16, R236.reuse, R10, R20 ;  /* 0x0000000aec10723c */ /* 0x044ff00000081014 */
[----:B------:R-:W-:Y:S01]  /*95340*/  HMMA.1688.F32.TF32 R12, R236, R6, R24 ;  /* 0x00000006ec0c723c */ /* 0x000fe20000081018 */
[----:B------:R1:W-:Y:S07]  /*95350*/  STL.64 [R1+0x5240], R10 ;  /* 0x0052400a01007387 */ /* 0x0003ee0000100a00 */
[C---:B-1----:R-:W-:Y:S03]  /*95360*/  HMMA.1688.F32.TF32 R8, R240.reuse, R34, R28 ;  /* 0x00000022f008723c */ /* 0x042fe6000008101c */
        /* <DEDUP_REMOVED lines=106> */
[----:B---3--:R-:W-:Y:S02]  /*95a10*/  HMMA.1688.F32.TF32 R4, R240, R226, R8 ;  /* 0x000000e2f004723c */ /* 0x008fe40000081008 */
        /* <DEDUP_REMOVED lines=24> */
[C---:B----4-:R-:W-:Y:S08]  /*95ba0*/  HMMA.1688.F32.TF32 R4, R240.reuse, R206, R28 ;  /* 0x000000cef004723c */ /* 0x050ff0000008101c */
        /* <DEDUP_REMOVED lines=177> */
[----:B------:R3:W-:Y:S04]  /*966c0*/  STL.64 [R1+0x2428], R214 ;  /* 0x002428d601007387 */ /* 0x0007e80000100a00 */
[----:B------:R-:W-:Y:S04]  /*966d0*/  LDS R236, [R252+UR7+0x23180] ;  /* 0x02318007fcec7984 */ /* 0x000fe80008000800 */
[----:B------:R-:W-:Y:S01]  /*966e0*/  LDS R238, [R252+UR7+0x23980] ;  /* 0x02398007fcee7984 */ /* 0x000fe20008000800 */
[C---:B-1----:R-:W-:Y:S08]  /*966f0*/  HMMA.1688.F32.TF32 R216, R240.reuse, R126, R224 ;  /* 0x0000007ef0d8723c */ /* 0x042ff000000810e0 */
[C---:B---3--:R-:W-:Y:S01]  /*96700*/  HMMA.1688.F32.TF32 R212, R240.reuse, R122, R228 ;  /* 0x0000007af0d4723c */ /* 0x048fe200000810e4 */
[----:B------:R-:W-:Y:S04]  /*96710*/  STL.64 [R1+0x2410], R208 ;  /* 0x002410d001007387 */ /* 0x000fe80000100a00 */
[----:B------:R1:W-:Y:S03]  /*96720*/  STL.64 [R1+0x2418], R210 ;  /* 0x002418d201007387 */ /* 0x0003e60000100a00 */
[C---:B-1----:R-:W-:Y:S01]  /*96730*/  HMMA.1688.F32.TF32 R208, R240.reuse, R118, R232 ;  /* 0x00000076f0d0723c */ /* 0x042fe200000810e8 */
[----:B------:R-:W-:Y:S04]  /*96740*/  STL [R1+0x4eb0], R252 ;  /* 0x004eb0fc01007387 */ /* 0x000fe80000100800 */
        /* <DEDUP_REMOVED lines=117> */
[----:B------:R-:W4:Y:S01]  /*96ea0*/  LDL.LU.64 R234, [R1+0x18] ;  /* 0x0000180001ea7983 */ /* 0x000f220000300a00 */
[C---:B--2---:R-:W-:Y:S08]  /*96eb0*/  HMMA.1688.F32.TF32 R228, R240.reuse, R58, R228 ;  /* 0x0000003af0e4723c */ /* 0x044ff000000810e4 */
[C---:B---3--:R-:W-:Y:S08]  /*96ec0*/  HMMA.1688.F32.TF32 R220, R240.reuse, R62, R220 ;  /* 0x0000003ef0dc723c */ /* 0x048ff000000810dc */
[C---:B----4-:R-:W-:Y:S11]  /*96ed0*/  HMMA.1688.F32.TF32 R48, R240.reuse, R54, R48 ;  /* 0x00000036f030723c */ /* 0x050ff60000081030 */
[----:B------:R1:W-:Y:S04]  /*96ee0*/  STL.64 [R1+0x28a0], R220 ;  /* 0x0028a0dc01007387 */ /* 0x0003e80000100a00 */
[----:B------:R2:W-:Y:S04]  /*96ef0*/  STL.64 [R1+0x28a8], R222 ;  /* 0x0028a8de01007387 */ /* 0x0005e80000100a00 */
[----:B-1----:R-:W3:Y:S04]  /*96f00*/  LDL.LU R220, [R1+0x1290] ;  /* 0x0012900001dc7983 */ /* 0x002ee80000300800 */
[----:B------:R-:W-:Y:S04]  /*96f10*/  STL.64 [R1+0x2890], R228 ;  /* 0x002890e401007387 */ /* 0x000fe80000100a00 */
[----:B------:R1:W-:Y:S04]  /*96f20*/  STL.64 [R1+0x2898], R230 ;  /* 0x002898e601007387 */ /* 0x0003e80000100a00 */
[----:B------:R-:W3:Y:S04]  /*96f30*/  LDL.LU R221, [R1+0x1294] ;  /* 0x0012940001dd7983 */ /* 0x000ee80000300800 */
[----:B--2---:R-:W3:Y:S04]  /*96f40*/  LDL.LU R222, [R1+0x1298] ;  /* 0x0012980001de7983 */ /* 0x004ee80000300800 */
[----:B------:R-:W3:Y:S04]  /*96f50*/  LDL.LU R223, [R1+0x129c] ;  /* 0x00129c0001df7983 */ /* 0x000ee80000300800 */
[----:B-1----:R-:W3:Y:S04]  /*96f60*/  LDL.LU.64 R230, [R1+0x8] ;  /* 0x0000080001e67983 */ /* 0x002ee80000300a00 */
        /* <DEDUP_REMOVED lines=8> */
[----:B-1----:R-:W2:Y:S01]  /*96ff0*/  LDL.LU.64 R46, [R1+0x52b8] ;  /* 0x0052b800012e7983 */ /* 0x002ea20000300a00 */
[C---:B------:R-:W-:Y:S03]  /*97000*/  HMMA.1688.F32.TF32 R36, R240.reuse, R42, R36 ;  /* 0x0000002af024723c */ /* 0x040fe60000081024 */
[----:B------:R-:W3:Y:S05]  /*97010*/  LDL.LU.64 R44, [R1+0x52b0] ;  /* 0x0052b000012c7983 */ /* 0x000eea0000300a00 */
        /* <DEDUP_REMOVED lines=57> */
[----:B------:R-:W-:-:S05]  /*973b0*/  LOP3.LUT R239, R252, 0x20, RZ, 0x3c, !PT ;  /* 0x00000020fcef7812 */ /* 0x000fca00078e3cff */
[----:B------:R-:W-:Y:S04]  /*973c0*/  LDS R237, [R239+UR7+0x23180] ;  /* 0x02318007efed7984 */ /* 0x000fe80008000800 */
[----:B------:R-:W1:Y:S01]  /*973d0*/  LDS R239, [R239+UR7+0x23980] ;  /* 0x02398007efef7984 */ /* 0x000e620008000800 */
[----:B--2---:R-:W-:Y:S03]  /*973e0*/  HMMA.1688.F32.TF32 R240, R240, R6, R208 ;  /* 0x00000006f0f0723c */ /* 0x004fe600000810d0 */
[----:B------:R-:W2:Y:S04]  /*973f0*/  LDL.LU.64 R210, [R1+0x5230] ;  /* 0x0052300001d27983 */ /* 0x000ea80000300a00 */
[----:B------:R-:W2:-:S12]  /*97400*/  LDL.LU.64 R208, [R1+0x5228] ;  /* 0x0052280001d07983 */ /* 0x000e980000300a00 */
[----:B------:R-:W-:Y:S04]  /*97410*/  STL.64 [R1+0x3250], R240 ;  /* 0x003250f001007387 */ /* 0x000fe80000100a00 */
[----:B------:R1:W-:Y:S04]  /*97420*/  STL.64 [R1+0x3258], R242 ;  /* 0x003258f201007387 */ /* 0x0003e80000100a00 */
[----:B-1----:R-:W2:Y:S01]  /*97430*/  LDL.LU.64 R242, [R1+0x28] ;  /* 0x0000280001f27983 */ /* 0x002ea20000300a00 */
[----:B------:R-:W-:Y:S01]  /*97440*/  HMMA.1688.F32.TF32 R212, R236, R246, R212 ;  /* 0x000000f6ecd4723c */ /* 0x000fe200000810d4 */
[----:B------:R-:W-:-:S02]  /*97450*/  IMAD.MOV.U32 R5, RZ, RZ, R246 ;  /* 0x000000ffff057224 */ /* 0x000fc400078e00f6 */
[----:B------:R-:W-:-:S05]  /*97460*/  IMAD.MOV.U32 R4, RZ, RZ, R247 ;  /* 0x000000ffff047224 */ /* 0x000fca00078e00f7 */
[----:B------:R-:W-:Y:S11]  /*97470*/  HMMA.1688.F32.TF32 R216, R236, R234, R216 ;  /* 0x000000eaecd8723c */ /* 0x000ff600000810d8 */
[----:B------:R-:W-:Y:S04]  /*97480*/  STL.64 [R1+0x2120], R212 ;  /* 0x002120d401007387 */ /* 0x000fe80000100a00 */
[----:B------:R1:W-:Y:S04]  /*97490*/  STL.64 [R1+0x2128], R214 ;  /* 0x002128d601007387 */ /* 0x0003e80000100a00 */
[----:B-1----:R-:W3:Y:S04]  /*974a0*/  LDL.LU.64 R214, [R1+0x5220] ;  /* 0x0052200001d67983 */ /* 0x002ee80000300a00 */
[----:B------:R-:W3:Y:S04]  /*974b0*/  LDL.LU.64 R212, [R1+0x5218] ;  /* 0x0052180001d47983 */ /* 0x000ee80000300a00 */
[----:B------:R-:W3:Y:S04]  /*974c0*/  LDL.LU.64 R246, [R1+0x5210] ;  /* 0x0052100001f67983 */ /* 0x000ee80000300a00 */
[----:B------:R-:W3:Y:S01]  /*974d0*/  LDL.LU.64 R244, [R1+0x5208] ;  /* 0x0052080001f47983 */ /* 0x000ee20000300a00 */
[----:B------:R-:W-:-:S02]  /*974e0*/  IMAD.MOV.U32 R13, RZ, RZ, R234 ;  /* 0x000000ffff0d7224 */ /* 0x000fc400078e00ea */
[----:B------:R-:W-:Y:S01]  /*974f0*/  IMAD.MOV.U32 R12, RZ, RZ, R235 ;  /* 0x000000ffff0c7224 */ /* 0x000fe200078e00eb */
        /* <DEDUP_REMOVED lines=8> */
[----:B------:R-:W4:Y:S04]  /*97580*/  LDL.LU R232, [R1+0x1270] ;  /* 0x0012700001e87983 */ /* 0x000f280000300800 */
[----:B------:R-:W4:Y:S04]  /*97590*/  LDL.LU R233, [R1+0x1274] ;  /* 0x0012740001e97983 */ /* 0x000f280000300800 */
[----:B------:R-:W4:Y:S04]  /*975a0*/  LDL.LU R234, [R1+0x1278] ;  /* 0x0012780001ea7983 */ /* 0x000f280000300800 */
[----:B------:R-:W4:Y:S01]  /*975b0*/  LDL.LU R235, [R1+0x127c] ;  /* 0x00127c0001eb7983 */ /* 0x000f220000300800 */
[----:B---3--:R-:W-:Y:S01]  /*975c0*/  HMMA.1688.F32.TF32 R216, R236, R230, R220 ;  /* 0x000000e6ecd8723c */ /* 0x008fe200000810dc */
[----:B------:R-:W-:-:S15]  /*975d0*/  IMAD.MOV.U32 R25, RZ, RZ, R230 ;  /* 0x000000ffff197224 */ /* 0x000fde00078e00e6 */
[----:B------:R-:W-:-:S03]  /*975e0*/  NOP ;  /* 0x0000000000007918 */ /* 0x000fc60000000000 */
[----:B------:R-:W-:Y:S04]  /*975f0*/  STL.64 [R1+0x20f0], R216 ;  /* 0x0020f0d801007387 */ /* 0x000fe80000100a00 */
[----:B------:R2:W-:Y:S04]  /*97600*/  STL.64 [R1+0x20f8], R218 ;  /* 0x0020f8da01007387 */ /* 0x0005e80000100a00 */
[----:B------:R-:W3:Y:S04]  /*97610*/  LDL.LU R228, [R1+0x1260] ;  /* 0x0012600001e47983 */ /* 0x000ee80000300800 */
[----:B------:R-:W3:Y:S01]  /*97620*/  LDL.LU R229, [R1+0x1264] ;  /* 0x0012640001e57983 */ /* 0x000ee20000300800 */
[----:B------:R-:W-:-:S03]  /*97630*/  IMAD.MOV.U32 R16, RZ, RZ, R231 ;  /* 0x000000ffff107224 */ /* 0x000fc600078e00e7 */
[----:B------:R-:W3:Y:S04]  /*97640*/  LDL.LU R230, [R1+0x1268] ;  /* 0x0012680001e67983 */ /* 0x000ee80000300800 */
[----:B------:R-:W3:Y:S01]  /*97650*/  LDL.LU R231, [R1+0x126c] ;  /* 0x00126c0001e77983 */ /* 0x000ee20000300800 */
[----:B------:R-:W-:Y:S02]  /*97660*/  IMAD.MOV.U32 R9, RZ, RZ, R242 ;  /* 0x000000ffff097224 */ /* 0x000fe400078e00f2 */
[----:B------:R-:W-:Y:S01]  /*97670*/  IMAD.MOV.U32 R8, RZ, RZ, R243 ;  /* 0x000000ffff087224 */ /* 0x000fe200078e00f3 */
[C---:B--2---:R-:W-:Y:S01]  /*97680*/  HMMA.1688.F32.TF32 R216, R236.reuse, R250, R224 ;  /* 0x000000faecd8723c */ /* 0x044fe200000810e0 */
[----:B------:R-:W2:Y:S07]  /*97690*/  LDL.LU R224, [R1+0x1250] ;  /* 0x0012500001e07983 */ /* 0x000eae0000300800 */
[C---:B----4-:R-:W-:Y:S11]  /*976a0*/  HMMA.1688.F32.TF32 R232, R236.reuse, R246, R232 ;  /* 0x000000f6ece8723c */ /* 0x050ff600000810e8 */
        /* <DEDUP_REMOVED lines=17> */
[----:B------:R-:W-:Y:S04]  /*977c0*/  STL.64 [R1+0x5130], R250 ;  /* 0x005130fa01007387 */ /* 0x000fe80000100a00 */
[----:B------:R1:W-:Y:S04]  /*977d0*/  STL.64 [R1+0x5128], R248 ;  /* 0x005128f801007387 */ /* 0x0003e80000100a00 */
[----:B-1----:R-:W2:Y:S04]  /*977e0*/  LDL.LU R248, [R1+0x11e0] ;  /* 0x0011e00001f87983 */ /* 0x002ea80000300800 */
[----:B------:R-:W2:Y:S04]  /*977f0*/  LDL.LU R249, [R1+0x11e4] ;  /* 0x0011e40001f97983 */ /* 0x000ea80000300800 */
[----:B------:R-:W2:Y:S04]  /*97800*/  LDL.LU R250, [R1+0x11e8] ;  /* 0x0011e80001fa7983 */ /* 0x000ea80000300800 */
[----:B------:R-:W2:Y:S04]  /*97810*/  LDL.LU R251, [R1+0x11ec] ;  /* 0x0011ec0001fb7983 */ /* 0x000ea80000300800 */
        /* <DEDUP_REMOVED lines=80> */
[----:B------:R-:W3:Y:S04]  /*97d20*/  LDL.LU R248, [R1+0x1130] ;  /* 0x0011300001f87983 */ /* 0x000ee80000300800 */
[----:B------:R-:W-:Y:S04]  /*97d30*/  STL.64 [R1+0x880], R200 ;  /* 0x000880c801007387 */ /* 0x000fe80000100a00 */
[----:B------:R-:W-:Y:S04]  /*97d40*/  STL.64 [R1+0x888], R202 ;  /* 0x000888ca01007387 */ /* 0x000fe80000100a00 */
[----:B------:R-:W3:Y:S04]  /*97d50*/  LDL.LU R249, [R1+0x1134] ;  /* 0x0011340001f97983 */ /* 0x000ee80000300800 */
[----:B------:R-:W3:Y:S04]  /*97d60*/  LDL.LU R250, [R1+0x1138] ;  /* 0x0011380001fa7983 */ /* 0x000ee80000300800 */
        /* <DEDUP_REMOVED lines=45> */
[C---:B---3--:R-:W-:Y:S08]  /*98040*/  HMMA.1688.F32.TF32 R196, R236.reuse, R194, R204 ;  /* 0x000000c2ecc4723c */ /* 0x048ff000000810cc */
[C---:B-1----:R-:W-:Y:S11]  /*98050*/  HMMA.1688.F32.TF32 R192, R236.reuse, R190, R208 ;  /* 0x000000beecc0723c */ /* 0x042ff600000810d0 */
[----:B------:R-:W-:Y:S04]  /*98060*/  STL.64 [R1+0x870], R196 ;  /* 0x000870c401007387 */ /* 0x000fe80000100a00 */
[----:B------:R-:W-:Y:S04]  /*98070*/  STL.64 [R1+0x878], R198 ;  /* 0x000878c601007387 */ /* 0x000fe80000100a00 */
[----:B------:R-:W-:Y:S04]  /*98080*/  STL.64 [R1+0x5060], R190 ;  /* 0x005060be01007387 */ /* 0x000fe80000100a00 */
[----:B------:R2:W-:Y:S02]  /*98090*/  STL.64 [R1+0x5058], R188 ;  /* 0x005058bc01007387 */ /* 0x0005e40000100a00 */
[C---:B--2---:R-:W-:Y:S02]  /*980a0*/  HMMA.1688.F32.TF32 R188, R236.reuse, R186, R212 ;  /* 0x000000baecbc723c */ /* 0x044fe400000810d4 */
        /* <DEDUP_REMOVED lines=42> */
[----:B------:R-:W2:Y:S09]  /*98350*/  LDL.LU R220, [R1+0x10f0] ;  /* 0x0010f00001dc7983 */ /* 0x000eb20000300800 */
[----:B------:R-:W-:Y:S04]  /*98360*/  STL.64 [R1+0x23a0], R156 ;  /* 0x0023a09c01007387 */ /* 0x000fe80000100a00 */
[----:B------:R-:W-:Y:S04]  /*98370*/  STL.64 [R1+0x23a8], R158 ;  /* 0x0023a89e01007387 */ /* 0x000fe80000100a00 */
        /* <DEDUP_REMOVED lines=23> */
[----:B------:R-:W2:Y:S04]  /*984f0*/  LDL R252, [R1+0x46a0] ;  /* 0x0046a00001fc7983 */ /* 0x000ea80000100800 */
        /* <DEDUP_REMOVED lines=14> */
[----:B------:R-:W-:Y:S04]  /*985e0*/  STL.64 [R1+0x4fc0], R150 ;  /* 0x004fc09601007387 */ /* 0x000fe80000100a00 */
[----:B------:R4:W-:Y:S01]  /*985f0*/  STL.64 [R1+0x4fb8], R148 ;  /* 0x004fb89401007387 */ /* 0x0009e20000100a00 */
[C---:B---3--:R-:W-:Y:S08]  /*98600*/  HMMA.1688.F32.TF32 R152, R236.reuse, R150, R212 ;  /* 0x00000096ec98723c */ /* 0x048ff000000810d4 */
[C---:B----4-:R-:W-:Y:S11]  /*98610*/  HMMA.1688.F32.TF32 R148, R236.reuse, R146, R216 ;  /* 0x00000092ec94723c */ /* 0x050ff600000810d8 */
        /* <DEDUP_REMOVED lines=19> */
[C---:B-1----:R-:W-:Y:S02]  /*98750*/  HMMA.1688.F32.TF32 R132, R236.reuse, R130, R240 ;  /* 0x00000082ec84723c */ /* 0x042fe400000810f0 */
[----:B------:R-:W-:Y:S04]  /*98760*/  LDS R240, [R252+UR7+0x23180] ;  /* 0x02318007fcf07984 */ /* 0x000fe80008000800 */
[----:B------:R-:W-:Y:S04]  /*98770*/  STL.64 [R1+0x2310], R136 ;  /* 0x0023108801007387 */ /* 0x000fe80000100a00 */
[----:B------:R-:W-:Y:S04]  /*98780*/  STL.64 [R1+0x2318], R138 ;  /* 0x0023188a01007387 */ /* 0x000fe80000100a00 */
[----:B------:R-:W-:Y:S04]  /*98790*/  STL.64 [R1+0x5160], R130 ;  /* 0x0051608201007387 */ /* 0x000fe80000100a00 */
[----:B------:R1:W-:Y:S04]  /*987a0*/  STL.64 [R1+0x5158], R128 ;  /* 0x0051588001007387 */ /* 0x0003e80000100a00 */
[----:B------:R-:W-:Y:S04]  /*987b0*/  LDS R242, [R252+UR7+0x23980] ;  /* 0x02398007fcf27984 */ /* 0x000fe80008000800 */
[----:B------:R-:W-:Y:S04]  /*987c0*/  LDS R241, [R28+UR7+0x23180] ;  /* 0x023180071cf17984 */ /* 0x000fe80008000800 */
[----:B------:R-:W2:Y:S01]  /*987d0*/  LDS R243, [R28+UR7+0x23980] ;  /* 0x023980071cf37984 */ /* 0x000ea20008000800 */
[----:B------:R-:W-:Y:S01]  /*987e0*/  BAR.SYNC.DEFER_BLOCKING 0x0 ;  /* 0x0000000000007b1d */ /* 0x000fe20000010000 */
[C---:B-1----:R-:W-:Y:S05]  /*987f0*/  HMMA.1688.F32.TF32 R128, R236.reuse, R126, R232 ;  /* 0x0000007eec80723c */ /* 0x042fea00000810e8 */
        /* <DEDUP_REMOVED lines=12> */
[----:B------:R-:W3:Y:S08]  /*988c0*/  LDL.LU R248, [R1+0xed0] ;  /* 0x000ed00001f87983 */ /* 0x000ef00000300800 */
        /* <DEDUP_REMOVED lines=117> */
[C---:B--2---:R-:W-:Y:S08]  /*99020*/  HMMA.1688.F32.TF32 R116, R236.reuse, R114, R132 ;  /* 0x00000072ec74723c */ /* 0x044ff00000081084 */
[C---:B------:R-:W-:Y:S08]  /*99030*/  HMMA.1688.F32.TF32 R120, R236.reuse, R110, R136 ;  /* 0x0000006eec78723c */ /* 0x040ff00000081088 */
[C---:B-1----:R-:W-:Y:S03]  /*99040*/  HMMA.1688.F32.TF32 R112, R236.reuse, R102, R144 ;  /* 0x00000066ec70723c */ /* 0x042fe60000081090 */
[----:B------:R-:W-:Y:S04]  /*99050*/  STL.64 [R1+0x27c0], R116 ;  /* 0x0027c07401007387 */ /* 0x000fe80000100a00 */
[----:B------:R3:W-:Y:S02]  /*99060*/  STL.64 [R1+0x27c8], R118 ;  /* 0x0027c87601007387 */ /* 0x0007e40000100a00 */
[C---:B---3--:R-:W-:Y:S02]  /*99070*/  HMMA.1688.F32.TF32 R116, R236.reuse, R106, R140 ;  /* 0x0000006aec74723c */ /* 0x048fe4000008108c */
        /* <DEDUP_REMOVED lines=208> */
[C---:B----4-:R-:W-:Y:S01]  /*99d80*/  HMMA.1688.F32.TF32 R132, R240.reuse, R134, R128 ;  /* 0x00000086f084723c */ /* 0x050fe20000081080 */
[----:B------:R-:W2:Y:S04]  /*99d90*/  LDL.LU.64 R114, [R1+0x51a0] ;  /* 0x0051a00001727983 */ /* 0x000ea80000300a00 */
[----:B------:R-:W3:Y:S03]  /*99da0*/  LDL.LU.64 R112, [R1+0x5198] ;  /* 0x0051980001707983 */ /* 0x000ee60000300a00 */
[C---:B------:R-:W-:Y:S01]  /*99db0*/  HMMA.1688.F32.TF32 R248, R240.reuse, R250, R136 ;  /* 0x000000faf0f8723c */ /* 0x040fe20000081088 */
        /* <DEDUP_REMOVED lines=172> */
[----:B---3--:R-:W-:-:S02]  /*9a880*/  IMAD.MOV.U32 R246, RZ, RZ, R180 ;  /* 0x000000fffff67224 */ /* 0x008fc400078e00b4 */
        /* <DEDUP_REMOVED lines=15> */
[----:B------:R-:W-:Y:S01]  /*9a980*/  IMAD.MOV.U32 R194, RZ, RZ, R137 ;  /* 0x000000ffffc27224 */ /* 0x000fe200078e0089 */
        /* <DEDUP_REMOVED lines=21> */
[----:B----4-:R-:W-:-:S02]  /*9aae0*/  IMAD.MOV.U32 R195, RZ, RZ, R141 ;  /* 0x000000ffffc37224 */ /* 0x010fc400078e008d */
[----:B------:R-:W-:Y:S01]  /*9aaf0*/  IMAD.MOV.U32 R190, RZ, RZ, R140 ;  /* 0x000000ffffbe7224 */ /* 0x000fe200078e008c */
[----:B------:R-:W4:Y:S04]  /*9ab00*/  LDL.LU R141, [R1+0x4f4c] ;  /* 0x004f4c00018d7983 */ /* 0x000f280000300800 */
[----:B------:R-:W4:Y:S01]  /*9ab10*/  LDL.LU R140, [R1+0x4f48] ;  /* 0x004f4800018c7983 */ /* 0x000f220000300800 */
        /* <DEDUP_REMOVED lines=16> */
[----:B------:R-:W-:Y:S01]  /*9ac20*/  IMAD.MOV.U32 R186, RZ, RZ, R2 ;  /* 0x000000ffffba7224 */ /* 0x000fe200078e0002 */
[C---:B------:R-:W-:Y:S01]  /*9ac30*/  HMMA.1688.F32.TF32 R108, R240.reuse, R110, R168 ;  /* 0x0000006ef06c723c */ /* 0x040fe200000810a8 */
[----:B------:R-:W-:Y:S02]  /*9ac40*/  IMAD.MOV.U32 R187, RZ, RZ, R233 ;  /* 0x000000ffffbb7224 */ /* 0x000fe400078e00e9 */
[----:B------:R-:W-:Y:S02]  /*9ac50*/  IMAD.MOV.U32 R197, RZ, RZ, R105 ;  /* 0x000000ffffc57224 */ /* 0x000fe400078e0069 */
[----:B------:R-:W-:Y:S02]  /*9ac60*/  IMAD.MOV.U32 R198, RZ, RZ, R104 ;  /* 0x000000ffffc67224 */ /* 0x000fe400078e0068 */
[----:B------:R-:W-:Y:S01]  /*9ac70*/  IMAD.MOV.U32 R191, RZ, RZ, R0 ;  /* 0x000000ffffbf7224 */ /* 0x000fe200078e0000 */
[----:B------:R-:W-:Y:S01]  /*9ac80*/  HMMA.1688.F32.TF32 R104, R240, R106, R172 ;  /* 0x0000006af068723c */ /* 0x000fe200000810ac */
[----:B------:R-:W4:Y:S01]  /*9ac90*/  LDL.LU R0, [R1+0x4f44] ;  /* 0x004f440001007983 */ /* 0x000f220000300800 */
[----:B------:R-:W-:-:S02]  /*9aca0*/  IMAD.MOV.U32 R199, RZ, RZ, R101 ;  /* 0x000000ffffc77224 */ /* 0x000fc400078e0065 */
[----:B------:R-:W-:Y:S01]  /*9acb0*/  IMAD.MOV.U32 R208, RZ, RZ, R100 ;  /* 0x000000ffffd07224 */ /* 0x000fe200078e0064 */
[----:B------:R-:W4:Y:S03]  /*9acc0*/  LDL.LU R2, [R1+0x4f40] ;  /* 0x004f400001027983 */ /* 0x000f260000300800 */
[----:B------:R-:W-:Y:S01]  /*9acd0*/  HMMA.1688.F32.TF32 R100, R240, R102, R176 ;  /* 0x00000066f064723c */ /* 0x000fe200000810b0 */
[----:B------:R-:W-:Y:S02]  /*9ace0*/  IMAD.MOV.U32 R209, RZ, RZ, R97 ;  /* 0x000000ffffd17224 */ /* 0x000fe400078e0061 */
[----:B------:R-:W-:Y:S02]  /*9acf0*/  IMAD.MOV.U32 R210, RZ, RZ, R96 ;  /* 0x000000ffffd27224 */ /* 0x000fe400078e0060 */
[----:B------:R-:W-:Y:S02]  /*9ad00*/  IMAD.MOV.U32 R211, RZ, RZ, R93 ;  /* 0x000000ffffd37224 */ /* 0x000fe400078e005d */
[----:B------:R-:W-:-:S02]  /*9ad10*/  IMAD.MOV.U32 R220, RZ, RZ, R92 ;  /* 0x000000ffffdc7224 */ /* 0x000fc400078e005c */
[----:B------:R-:W-:Y:S01]  /*9ad20*/  HMMA.1688.F32.TF32 R92, R240, R94, R184 ;  /* 0x0000005ef05c723c */ /* 0x000fe200000810b8 */
[----:B------:R-:W-:Y:S02]  /*9ad30*/  IMAD.MOV.U32 R221, RZ, RZ, R89 ;  /* 0x000000ffffdd7224 */ /* 0x000fe400078e0059 */
[----:B------:R-:W-:-:S05]  /*9ad40*/  IMAD.MOV.U32 R222, RZ, RZ, R88 ;  /* 0x000000ffffde7224 */ /* 0x000fca00078e0058 */
        /* <DEDUP_REMOVED lines=8> */
[----:B-1----:R-:W-:-:S05]  /*9add0*/  IMAD.MOV.U32 R236, RZ, RZ, R76 ;  /* 0x000000ffffec7224 */ /* 0x002fca00078e004c */
[----:B------:R-:W-:Y:S01]  /*9ade0*/  HMMA.1688.F32.TF32 R76, R240, R78, R200 ;  /* 0x0000004ef04c723c */ /* 0x000fe200000810c8 */
[----:B------:R-:W-:Y:S02]  /*9adf0*/  IMAD.MOV.U32 R237, RZ, RZ, R73 ;  /* 0x000000ffffed7224 */ /* 0x000fe400078e0049 */
[----:B--2---:R-:W-:-:S05]  /*9ae00*/  IMAD.MOV.U32 R238, RZ, RZ, R72 ;  /* 0x000000ffffee7224 */ /* 0x004fca00078e0048 */
[----:B------:R-:W-:Y:S01]  /*9ae10*/  HMMA.1688.F32.TF32 R72, R240, R74, R204 ;  /* 0x0000004af048723c */ /* 0x000fe200000810cc */
[----:B------:R-:W-:Y:S02]  /*9ae20*/  IMAD.MOV.U32 R239, RZ, RZ, R69 ;  /* 0x000000ffffef7224 */ /* 0x000fe400078e0045 */
[----:B---3--:R-:W-:Y:S02]  /*9ae30*/  IMAD.MOV.U32 R158, RZ, RZ, R180 ;  /* 0x000000ffff9e7224 */ /* 0x008fe400078e00b4 */
        /* <DEDUP_REMOVED lines=10> */
[C---:B------:R-:W-:Y:S08]  /*9aee0*/  HMMA.1688.F32.TF32 R132, R240.reuse, R134, R144 ;  /* 0x00000086f084723c */ /* 0x040ff00000081090 */
[C---:B----4-:R-:W-:Y:S08]  /*9aef0*/  HMMA.1688.F32.TF32 R136, R240.reuse, R138, R140 ;  /* 0x0000008af088723c */ /* 0x050ff0000008108c */
[----:B------:R-:W-:Y:S01]  /*9af00*/  HMMA.1688.F32.TF32 R128, R240, R130, R148 ;  /* 0x00000082f080723c */ /* 0x000fe20000081094 */
[----:B------:R-:W-:-:S07]  /*9af10*/  IMAD.MOV.U32 R164, RZ, RZ, R124 ;  /* 0x000000ffffa47224 */ /* 0x000fce00078e007c */
[C---:B------:R-:W-:Y:S08]  /*9af20*/  HMMA.1688.F32.TF32 R124, R240.reuse, R126, R152 ;  /* 0x0000007ef07c723c */ /* 0x040ff00000081098 */
[----:B------:R-:W-:Y:S01]  /*9af30*/  HMMA.1688.F32.TF32 R120, R240, R122, R156 ;  /* 0x0000007af078723c */ /* 0x000fe2000008109c */
[----:B------:R-:W-:-:S07]  /*9af40*/  IMAD.MOV.U32 R180, RZ, RZ, R116 ;  /* 0x000000ffffb47224 */ /* 0x000fce00078e0074 */
[C---:B------:R-:W-:Y:S08]  /*9af50*/  HMMA.1688.F32.TF32 R116, R240.reuse, R118, R160 ;  /* 0x00000076f074723c */ /* 0x040ff000000810a0 */
[C---:B------:R-:W-:Y:S08]  /*9af60*/  HMMA.1688.F32.TF32 R112, R240.reuse, R114, R164 ;  /* 0x00000072f070723c */ /* 0x040ff000000810a4 */
        /* <DEDUP_REMOVED lines=29> */
[----:B------:R-:W2:Y:S04]  /*9b140*/  LDL R5, [R1+0x144c] ;  /* 0x00144c0001057983 */ /* 0x000ea80000100800 */
[----:B------:R-:W-:Y:S04]  /*9b150*/  STL.64 [R1+0x1f20], R80 ;  /* 0x001f205001007387 */ /* 0x000fe80000100a00 */
[----:B------:R1:W-:Y:S04]  /*9b160*/  STL.64 [R1+0x1f28], R82 ;  /* 0x001f285201007387 */ /* 0x0003e80000100a00 */
[----:B------:R-:W-:Y:S04]  /*9b170*/  STL.64 [R1+0x1f00], R76 ;  /* 0x001f004c01007387 */ /* 0x000fe80000100a00 */
[----:B------:R3:W-:Y:S04]  /*9b180*/  STL.64 [R1+0x1f08], R78 ;  /* 0x001f084e01007387 */ /* 0x0007e80000100a00 */
[----:B------:R-:W-:Y:S04]  /*9b190*/  STL.64 [R1+0x1ee0], R72 ;  /* 0x001ee04801007387 */ /* 0x000fe80000100a00 */
[----:B------:R4:W-:Y:S01]  /*9b1a0*/  STL.64 [R1+0x1ee8], R74 ;  /* 0x001ee84a01007387 */ /* 0x0009e20000100a00 */
[C---:B-1----:R-:W-:Y:S08]  /*9b1b0*/  HMMA.1688.F32.TF32 R80, R240.reuse, R70, R208 ;  /* 0x00000046f050723c */ /* 0x042ff000000810d0 */
[C---:B---3--:R-:W-:Y:S08]  /*9b1c0*/  HMMA.1688.F32.TF32 R76, R240.reuse, R66, R212 ;  /* 0x00000042f04c723c */ /* 0x048ff000000810d4 */
[C---:B----4-:R-:W-:Y:S03]  /*9b1d0*/  HMMA.1688.F32.TF32 R72, R240.reuse, R62, R216 ;  /* 0x0000003ef048723c */ /* 0x050fe600000810d8 */
[----:B------:R-:W-:Y:S04]  /*9b1e0*/  STL.64 [R1+0x1ea0], R80 ;  /* 0x001ea05001007387 */ /* 0x000fe80000100a00 */
[----:B------:R-:W-:Y:S04]  /*9b1f0*/  STL.64 [R1+0x1ea8], R82 ;  /* 0x001ea85201007387 */ /* 0x000fe80000100a00 */
[----:B------:R-:W3:Y:S04]  /*9b200*/  LDL.LU R8, [R1+0x3b7c] ;  /* 0x003b7c0001087983 */ /* 0x000ee80000300800 */
[----:B------:R-:W-:Y:S04]  /*9b210*/  STL.64 [R1+0x1e80], R76 ;  /* 0x001e804c01007387 */ /* 0x000fe80000100a00 */
[----:B------:R1:W-:Y:S04]  /*9b220*/  STL.64 [R1+0x1e88], R78 ;  /* 0x001e884e01007387 */ /* 0x0003e80000100a00 */
[----:B------:R-:W-:Y:S04]  /*9b230*/  STL.64 [R1+0x1e50], R72 ;  /* 0x001e504801007387 */ /* 0x000fe80000100a00 */
[----:B------:R4:W-:Y:S04]  /*9b240*/  STL.64 [R1+0x1e58], R74 ;  /* 0x001e584a01007387 */ /* 0x0009e80000100a00 */
[----:B------:R-:W3:Y:S01]  /*9b250*/  LDL.LU R9, [R1+0x3b78] ;  /* 0x003b780001097983 */ /* 0x000ee20000300800 */
[C---:B-1----:R-:W-:Y:S08]  /*9b260*/  HMMA.1688.F32.TF32 R76, R240.reuse, R58, R220 ;  /* 0x0000003af04c723c */ /* 0x042ff000000810dc */
[C---:B----4-:R-:W-:Y:S08]  /*9b270*/  HMMA.1688.F32.TF32 R72, R240.reuse, R54, R224 ;  /* 0x00000036f048723c */ /* 0x050ff000000810e0 */
[C---:B------:R-:W-:Y:S03]  /*9b280*/  HMMA.1688.F32.TF32 R80, R240.reuse, R50, R228 ;  /* 0x00000032f050723c */ /* 0x040fe600000810e4 */
[----:B------:R-:W-:Y:S04]  /*9b290*/  STL.64 [R1+0x1e30], R76 ;  /* 0x001e304c01007387 */ /* 0x000fe80000100a00 */
[----:B------:R1:W-:Y:S04]  /*9b2a0*/  STL.64 [R1+0x1e38], R78 ;  /* 0x001e384e01007387 */ /* 0x0003e80000100a00 */
[----:B------:R-:W-:Y:S04]  /*9b2b0*/  STL.64 [R1+0x1e00], R72 ;  /* 0x001e004801007387 */ /* 0x000fe80000100a00 */
[----:B------:R4:W-:Y:S01]  /*9b2c0*/  STL.64 [R1+0x1e08], R74 ;  /* 0x001e084a01007387 */ /* 0x0009e20000100a00 */
[C---:B-1----:R-:W-:Y:S08]  /*9b2d0*/  HMMA.1688.F32.TF32 R76, R240.reuse, R46, R232 ;  /* 0x0000002ef04c723c */ /* 0x042ff000000810e8 */
[C---:B----4-:R-:W-:Y:S01]  /*9b2e0*/  HMMA.1688.F32.TF32 R72, R240.reuse, R42, R248 ;  /* 0x0000002af048723c */ /* 0x050fe200000810f8 */
[----:B------:R-:W-:Y:S04]  /*9b2f0*/  STL.64 [R1+0x1de0], R80 ;  /* 0x001de05001007387 */ /* 0x000fe80000100a00 */
[----:B------:R-:W-:Y:S01]  /*9b300*/  STL.64 [R1+0x1de8], R82 ;  /* 0x001de85201007387 */ /* 0x000fe20000100a00 */
[----:B------:R-:W1:Y:S08]  /*9b310*/  LDC R249, c[0x0][0x3a0] ;  /* 0x0000e800fff97b82 */ /* 0x000e700000000800 */
[----:B------:R-:W4:Y:S01]  /*9b320*/  LDC R248, c[0x0][0x3a0] ;  /* 0x0000e800fff87b82 */ /* 0x000f220000000800 */
[----:B------:R-:W-:Y:S04]  /*9b330*/  STL.64 [R1+0x1da0], R76 ;  /* 0x001da04c01007387 */ /* 0x000fe80000100a00 */
[----:B------:R1:W-:Y:S04]  /*9b340*/  STL.64 [R1+0x1da8], R78 ;  /* 0x001da84e01007387 */ /* 0x0003e80000100a00 */
        /* <DEDUP_REMOVED lines=16> */
[----:B------:R-:W-:-:S05]  /*9b450*/  VIADD R249, R249, 0x1f ;  /* 0x0000001ff9f97836 */ /* 0x000fca0000000000 */
[----:B------:R-:W-:-:S04]  /*9b460*/  SHF.R.S32.HI R16, RZ, 0x1f, R249 ;  /* 0x0000001fff107819 */ /* 0x000fc800000114f9 */
[----:B------:R-:W-:Y:S02]  /*9b470*/  LEA.HI R16, R16, R249, RZ, 0x5 ;  /* 0x000000f910107211 */ /* 0x000fe400078f28ff */
[----:B------:R-:W1:Y:S01]  /*9b480*/  LDC R249, c[0x0][0x3a8] ;  /* 0x0000ea00fff97b82 */ /* 0x000e620000000800 */
[----:B----4-:R-:W-:Y:S02]  /*9b490*/  VIADD R4, R248, 0xffffffc0 ;  /* 0xffffffc0f8047836 */ /* 0x010fe40000000000 */
[----:B------:R-:W4:Y:S01]  /*9b4a0*/  S2R R248, SR_TID.X ;  /* 0x0000000000f87919 */ /* 0x000f220000002100 */
[----:B------:R-:W-:Y:S01]  /*9b4b0*/  SHF.R.S32.HI R16, RZ, 0x5, R16 ;  /* 0x00000005ff107819 */ /* 0x000fe20000011410 */
[----:B------:R-:W-:-:S04]  /*9b4c0*/  UIADD3 UR5, UPT, UPT, UR5, 0x1, URZ ;  /* 0x0000000105057890 */ /* 0x000fc8000fffe0ff */
[----:B------:R-:W-:Y:S02]  /*9b4d0*/  VIADD R16, R16, 0xfffffffe ;  /* 0xfffffffe10107836 */ /* 0x000fe40000000000 */
[----:B-1----:R-:W-:-:S04]  /*9b4e0*/  IMAD.SHL.U32 R245, R249, 0x20, RZ ;  /* 0x00000020f9f57824 */ /* 0x002fc800078e00ff */
[----:B------:R-:W-:Y:S01]  /*9b4f0*/  IMAD.SHL.U32 R28, R245, 0x4, RZ ;  /* 0x00000004f51c7824 */ /* 0x000fe200078e00ff */
[----:B------:R-:W-:-:S04]  /*9b500*/  UISETP.GT.AND UP0, UPT, UR5, 0x1, UPT ;  /* 0x000000010500788c */ /* 0x000fc8000bf04270 */
[----:B------:R-:W-:Y:S01]  /*9b510*/  USEL UR5, UR5, URZ, !UP0 ;  /* 0x000000ff05057287 */ /* 0x000fe2000c000000 */
[----:B----4-:R-:W-:-:S03]  /*9b520*/  LOP3.LUT R249, R248, 0x1f, RZ, 0xc0, !PT ;  /* 0x0000001ff8f97812 */ /* 0x010fc600078ec0ff */
[----:B------:R-:W-:Y:S02]  /*9b530*/  ULEA UR7, UR5, UR4, 0xe ;  /* 0x0000000405077291 */ /* 0x000fe4000f8e70ff */
[----:B------:R-:W-:Y:S02]  /*9b540*/  IMAD.SHL.U32 R25, R249, 0x4, RZ ;  /* 0x00000004f9197824 */ /* 0x000fe400078e00ff */
[C---:B--2---:R-:W-:Y:S01]  /*9b550*/  IMAD R4, R5.reuse, -0x20, R4 ;  /* 0xffffffe005047824 */ /* 0x044fe200078e0204 */
[----:B------:R-:W-:-:S04]  /*9b560*/  ISETP.GE.AND P0, PT, R5, R16, PT ;  /* 0x000000100500720c */ /* 0x000fc80003f06270 */
[----:B------:R-:W-:-:S04]  /*9b570*/  ISETP.GT.AND P1, PT, R4, RZ, PT ;  /* 0x000000ff0400720c */ /* 0x000fc80003f24270 */
[----:B------:R-:W-:-:S04]  /*9b580*/  SEL R5, RZ, 0x4, !P1 ;  /* 0x00000004ff057807 */ /* 0x000fc80004800000 */
[----:B------:R-:W-:-:S04]  /*9b590*/  SEL R5, R5, RZ, !P0 ;  /* 0x000000ff05057207 */ /* 0x000fc80004000000 */
[----:B------:R-:W-:Y:S02]  /*9b5a0*/  ISETP.NE.U32.AND P1, PT, R5, RZ, PT ;  /* 0x000000ff0500720c */ /* 0x000fe40003f25070 */
[----:B---3--:R-:W-:-:S05]  /*9b5b0*/  IADD3 R8, P2, PT, R8, R28, RZ ;  /* 0x0000001c08087210 */ /* 0x008fca0007f5e0ff */
[----:B------:R-:W-:Y:S01]  /*9b5c0*/  IMAD.X R9, R9, 0x1, R0, P2 ;  /* 0x0000000109097824 */ /* 0x000fe200010e0600 */
[----:B------:R1:W-:Y:S04]  /*9b5d0*/  STL [R1+0x3b7c], R8 ;  /* 0x003b7c0801007387 */ /* 0x0003e80000100800 */
[----:B------:R2:W-:Y:S04]  /*9b5e0*/  STL [R1+0x3b78], R9 ;  /* 0x003b780901007387 */ /* 0x0005e80000100800 */
[----:B------:R-:W3:Y:S04]  /*9b5f0*/  LDL.LU R46, [R1+0x3c00] ;  /* 0x003c0000012e7983 */ /* 0x000ee80000300800 */
[----:B------:R-:W4:Y:S04]  /*9b600*/  LDL.LU R43, [R1+0x3c04] ;  /* 0x003c0400012b7983 */ /* 0x000f280000300800 */
[----:B------:R-:W3:Y:S04]  /*9b610*/  LDL.LU R38, [R1+0x3c08] ;  /* 0x003c080001267983 */ /* 0x000ee80000300800 */
[----:B------:R-:W3:Y:S01]  /*9b620*/  LDL.LU R16, [R1+0x3c0c] ;  /* 0x003c0c0001107983 */ /* 0x000ee20000300800 */
[----:B------:R-:W-:-:S05]  /*9b630*/  VIADD R5, R25, UR7 ;  /* 0x0000000719057c36 */ /* 0x000fca0008000000 */
[----:B------:R-:W-:Y:S01]  /*9b640*/  @!PT LDS RZ, [RZ] ;  /* 0x00000000fffff984 */ /* 0x000fe20000000800 */
[----:B------:R-:W-:Y:S01]  /*9b650*/  @!PT LDS RZ, [RZ] ;  /* 0x00000000fffff984 */ /* 0x000fe20000000800 */
[----:B------:R-:W-:Y:S01]  /*9b660*/  @!PT LDS RZ, [RZ] ;  /* 0x00000000fffff984 */ /* 0x000fe20000000800 */
[----:B------:R1:W-:Y:S01]  /*9b670*/  LDGSTS.E [R5+0x20000], desc[UR34][R8.64], P1 ;  /* 0x2000000008057fae */ /* 0x0003e200089a1022 */
[-C--:B------:R-:W-:Y:S02]  /*9b680*/  IADD3 R39, P2, PT, R39, R28.reuse, RZ ;  /* 0x0000001c27277210 */ /* 0x080fe40007f5e0ff */
[----:B------:R-:W-:-:S03]  /*9b690*/  IADD3 R12, P3, PT, R12, R28, RZ ;  /* 0x0000001c0c0c7210 */ /* 0x000fc60007f7e0ff */
[--C-:B------:R-:W-:Y:S02]  /*9b6a0*/  IMAD.X R42, R42, 0x1, R0.reuse, P2 ;  /* 0x000000012a2a7824 */ /* 0x100fe400010e0600 */
[----:B------:R-:W-:Y:S02]  /*9b6b0*/  IMAD.X R13, R13, 0x1, R0, P3 ;  /* 0x000000010d0d7824 */ /* 0x000fe400018e0600 */
[----:B-1----:R-:W-:Y:S01]  /*9b6c0*/  IMAD.MOV.U32 R8, RZ, RZ, R39 ;  /* 0x000000ffff087224 */ /* 0x002fe200078e0027 */
[----:B------:R-:W-:Y:S01]  /*9b6d0*/  STL [R1+0x3b84], R39 ;  /* 0x003b842701007387 */ /* 0x000fe20000100800 */
[----:B--2---:R-:W-:-:S03]  /*9b6e0*/  IMAD.MOV.U32 R9, RZ, RZ, R42 ;  /* 0x000000ffff097224 */ /* 0x004fc600078e002a */
[----:B------:R1:W-:Y:S04]  /*9b6f0*/  STL [R1+0x3b80], R42 ;  /* 0x003b802a01007387 */ /* 0x0003e80000100800 */
[----:B------:R-:W-:Y:S04]  /*9b700*/  STL [R1+0x3b8c], R12 ;  /* 0x003b8c0c01007387 */ /* 0x000fe80000100800 */
[----:B------:R2:W-:Y:S04]  /*9b710*/  STL [R1+0x3b88], R13 ;  /* 0x003b880d01007387 */ /* 0x0005e80000100800 */
[----:B------:R2:W-:Y:S04]  /*9b720*/  LDGSTS.E [R5+0x20080], desc[UR34][R8.64], P1 ;  /* 0x2008000008057fae */ /* 0x0005e800089a1022 */
[----:B-1----:R-:W3:Y:S04]  /*9b730*/  LDL.LU R42, [R1+0x3c10] ;  /* 0x003c1000012a7983 */ /* 0x002ee80000300800 */
[----:B------:R-:W3:Y:S01]  /*9b740*/  LDL.LU R39, [R1+0x3c14] ;  /* 0x003c140001277983 */ /* 0x000ee20000300800 */
[----:B--2---:R-:W-:-:S02]  /*9b750*/  IMAD.MOV.U32 R9, RZ, RZ, R13 ;  /* 0x000000ffff097224 */ /* 0x004fc400078e000d */
[----:B------:R-:W-:Y:S01]  /*9b760*/  IMAD.MOV.U32 R8, RZ, RZ, R12 ;  /* 0x000000ffff087224 */ /* 0x000fe200078e000c */
[----:B------:R-:W2:Y:S04]  /*9b770*/  LDL.LU R13, [R1+0x3c78] ;  /* 0x003c7800010d7983 */ /* 0x000ea80000300800 */
[----:B------:R-:W2:Y:S01]  /*9b780*/  LDL.LU R12, [R1+0x3c7c] ;  /* 0x003c7c00010c7983 */ /* 0x000ea20000300800 */
[----:B------:R-:W-:Y:S02]  /*9b790*/  ISETP.GT.AND P2, PT, R4, 0x4, PT ;  /* 0x000000040400780c */ /* 0x000fe40003f44270 */
[-C--:B------:R-:W-:Y:S01]  /*9b7a0*/  IADD3 R47, P3, PT, R47, R28.reuse, RZ ;  /* 0x0000001c2f2f7210 */ /* 0x080fe20007f7e0ff */
[----:B------:R1:W-:Y:S01]  /*9b7b0*/  LDGSTS.E [R5+0x20100], desc[UR34][R8.64], P1 ;  /* 0x2010000008057fae */ /* 0x0003e200089a1022 */
[----:B------:R-:W-:-:S03]  /*9b7c0*/  IADD3 R34, P4, PT, R34, R28, RZ ;  /* 0x0000001c22227210 */ /* 0x000fc60007f9e0ff */
[--C-:B------:R-:W-:Y:S01]  /*9b7d0*/  IMAD.X R50, R50, 0x1, R0.reuse, P3 ;  /* 0x0000000132327824 */ /* 0x100fe200018e0600 */
[----:B-1----:R-:W-:Y:S01]  /*9b7e0*/  SEL R8, RZ, 0x4, !P2 ;  /* 0x00000004ff087807 */ /* 0x002fe20005000000 */
[----:B------:R-:W-:-:S03]  /*9b7f0*/  IMAD.X R35, R35, 0x1, R0, P4 ;  /* 0x0000000123237824 */ /* 0x000fc600020e0600 */
[----:B------:R-:W-:Y:S01]  /*9b800*/  SEL R8, R8, RZ, !P0 ;  /* 0x000000ff08087207 */ /* 0x000fe20004000000 */
[----:B------:R-:W-:Y:S01]  /*9b810*/  STL [R1+0x3b94], R47 ;  /* 0x003b942f01007387 */ /* 0x000fe20000100800 */
[----:B------:R-:W-:Y:S02]  /*9b820*/  IMAD.MOV.U32 R9, RZ, RZ, R50 ;  /* 0x000000ffff097224 */ /* 0x000fe400078e0032 */
[----:B------:R-:W-:Y:S01]  /*9b830*/  ISETP.NE.U32.AND P2, PT, R8, RZ, PT ;  /* 0x000000ff0800720c */ /* 0x000fe20003f45070 */
[----:B------:R-:W-:Y:S01]  /*9b840*/  IMAD.MOV.U32 R8, RZ, RZ, R47 ;  /* 0x000000ffff087224 */ /* 0x000fe200078e002f */
[----:B------:R1:W-:Y:S04]  /*9b850*/  STL [R1+0x3b90], R50 ;  /* 0x003b903201007387 */ /* 0x0003e80000100800 */
[----:B------:R-:W-:Y:S04]  /*9b860*/  STL [R1+0x3bfc], R34 ;  /* 0x003bfc2201007387 */ /* 0x000fe80000100800 */
[----:B------:R1:W-:Y:S04]  /*9b870*/  STL [R1+0x3bf8], R35 ;  /* 0x003bf82301007387 */ /* 0x0003e80000100800 */
[----:B------:R1:W-:Y:S04]  /*9b880*/  LDGSTS.E [R5+0x20180], desc[UR34][R8.64], P1 ;  /* 0x2018000008057fae */ /* 0x0003e800089a1022 */
[----:B-1----:R-:W2:Y:S04]  /*9b890*/  LDL.LU R50, [R1+0x3c80] ;  /* 0x003c800001327983 */ /* 0x002ea80000300800 */
[----:B------:R-:W2:Y:S01]  /*9b8a0*/  LDL.LU R47, [R1+0x3c84] ;  /* 0x003c8400012f7983 */ /* 0x000ea20000300800 */
[----:B------:R-:W-:-:S02]  /*9b8b0*/  IMAD.MOV.U32 R9, RZ, RZ, R35 ;  /* 0x000000ffff097224 */ /* 0x000fc400078e0023 */
[----:B------:R-:W-:Y:S01]  /*9b8c0*/  IMAD.MOV.U32 R8, RZ, RZ, R34 ;  /* 0x000000ffff087224 */ /* 0x000fe200078e0022 */
[----:B------:R-:W2:Y:S04]  /*9b8d0*/  LDL.LU R35, [R1+0x3c88] ;  /* 0x003c880001237983 */ /* 0x000ea80000300800 */
[----:B------:R-:W2:Y:S04]  /*9b8e0*/  LDL.LU R34, [R1+0x3c8c] ;  /* 0x003c8c0001227983 */ /* 0x000ea80000300800 */
[----:B------:R1:W-:Y:S01]  /*9b8f0*/  LDGSTS.E [R5+0x20800], desc[UR34][R8.64], P2 ;  /* 0x2080000008057fae */ /* 0x0003e200091a1022 */
[----:B----4-:R-:W-:-:S02]  /*9b900*/  IADD3 R43, P1, PT, R43, R28, RZ ;  /* 0x0000001c2b2b7210 */ /* 0x010fc40007f3e0ff */
[----:B---3--:R-:W-:-:S03]  /*9b910*/  IADD3 R16, P3, PT, R16, R28, RZ ;  /* 0x0000001c10107210 */ /* 0x008fc60007f7e0ff */
[--C-:B------:R-:W-:Y:S02]  /*9b920*/  IMAD.X R46, R46, 0x1, R0.reuse, P1 ;  /* 0x000000012e2e7824 */ /* 0x100fe400008e0600 */
[----:B------:R-:W-:Y:S01]  /*9b930*/  IMAD.X R38, R38, 0x1, R0, P3 ;  /* 0x0000000126267824 */ /* 0x000fe200018e0600 */
[----:B------:R-:W-:Y:S01]  /*9b940*/  STL [R1+0x3c04], R43 ;  /* 0x003c042b01007387 */ /* 0x000fe20000100800 */
[----:B-1----:R-:W-:Y:S02]  /*9b950*/  IMAD.MOV.U32 R8, RZ, RZ, R43 ;  /* 0x000000ffff087224 */ /* 0x002fe400078e002b */
[----:B------:R-:W-:Y:S01]  /*9b960*/  IMAD.MOV.U32 R9, RZ, RZ, R46 ;  /* 0x000000ffff097224 */ /* 0x000fe200078e002e */
[----:B------:R1:W-:Y:S04]  /*9b970*/  STL [R1+0x3c00], R46 ;  /* 0x003c002e01007387 */ /* 0x0003e80000100800 */
[----:B------:R-:W-:Y:S04]  /*9b980*/  STL [R1+0x3c0c], R16 ;  /* 0x003c0c1001007387 */ /* 0x000fe80000100800 */
[----:B------:R3:W-:Y:S04]  /*9b990*/  STL [R1+0x3c08], R38 ;  /* 0x003c082601007387 */ /* 0x0007e80000100800 */
[----:B------:R4:W-:Y:S01]  /*9b9a0*/  LDGSTS.E [R5+0x20880], desc[UR34][R8.64], P2 ;  /* 0x2088000008057fae */ /* 0x0009e200091a1022 */
[----:B------:R-:W-:-:S03]  /*9b9b0*/  ISETP.GT.AND P1, PT, R4, 0x8, PT ;  /* 0x000000080400780c */ /* 0x000fc60003f24270 */
[----:B-1----:R-:W2:Y:S04]  /*9b9c0*/  LDL.LU R46, [R1+0x3c90] ;  /* 0x003c9000012e7983 */ /* 0x002ea80000300800 */
[----:B------:R-:W2:Y:S01]  /*9b9d0*/  LDL.LU R43, [R1+0x3c94] ;  /* 0x003c9400012b7983 */ /* 0x000ea20000300800 */
[----:B----4-:R-:W-:Y:S02]  /*9b9e0*/  IMAD.MOV.U32 R9, RZ, RZ, R38 ;  /* 0x000000ffff097224 */ /* 0x010fe400078e0026 */
[----:B------:R-:W-:Y:S01]  /*9b9f0*/  IMAD.MOV.U32 R8, RZ, RZ, R16 ;  /* 0x000000ffff087224 */ /* 0x000fe200078e0010 */
[----:B---3--:R-:W3:Y:S04]  /*9ba00*/  LDL.LU R38, [R1+0x3cf8] ;  /* 0x003cf80001267983 */ /* 0x008ee80000300800 */
[----:B------:R-:W4:Y:S04]  /*9ba10*/  LDL.LU R16, [R1+0x3cfc] ;  /* 0x003cfc0001107983 */ /* 0x000f280000300800 */
[----:B------:R1:W-:Y:S02]  /*9ba20*/  LDGSTS.E [R5+0x20900], desc[UR34][R8.64], P2 ;  /* 0x2090000008057fae */ /* 0x0003e400091a1022 */
[----:B-1----:R-:W-:-:S04]  /*9ba30*/  SEL R8, RZ, 0x4, !P1 ;  /* 0x00000004ff087807 */ /* 0x002fc80004800000 */
[----:B------:R-:W-:-:S04]  /*9ba40*/  SEL R8, R8, RZ, !P0 ;  /* 0x000000ff08087207 */ /* 0x000fc80004000000 */
[----:B------:R-:W-:Y:S02]  /*9ba50*/  ISETP.NE.U32.AND P1, PT, R8, RZ, PT ;  /* 0x000000ff0800720c */ /* 0x000fe40003f25070 */
[-C--:B------:R-:W-:Y:S02]  /*9ba60*/  IADD3 R39, P3, PT, R39, R28.reuse, RZ ;  /* 0x0000001c27277210 */ /* 0x080fe40007f7e0ff */
[----:B--2---:R-:W-:-:S03]  /*9ba70*/  IADD3 R12, P4, PT, R12, R28, RZ ;  /* 0x0000001c0c0c7210 */ /* 0x004fc60007f9e0ff */
[--C-:B------:R-:W-:Y:S01]  /*9ba80*/  IMAD.X R42, R42, 0x1, R0.reuse, P3 ;  /* 0x000000012a2a7824 */ /* 0x100fe200018e0600 */
[----:B------:R-:W-:Y:S01]  /*9ba90*/  STL [R1+0x3c14], R39 ;  /* 0x003c142701007387 */ /* 0x000fe20000100800 */
[----:B------:R-:W-:-:S03]  /*9baa0*/  IMAD.X R13, R13, 0x1, R0, P4 ;  /* 0x000000010d0d7824 */ /* 0x000fc600020e0600 */
[----:B------:R1:W-:Y:S01]  /*9bab0*/  STL [R1+0x3c10], R42 ;  /* 0x003c102a01007387 */ /* 0x0003e20000100800 */
[----:B------:R-:W-:Y:S02]  /*9bac0*/  IMAD.MOV.U32 R8, RZ, RZ, R39 ;  /* 0x000000ffff087224 */ /* 0x000fe400078e0027 */
[----:B------:R-:W-:Y:S01]  /*9bad0*/  IMAD.MOV.U32 R9, RZ, RZ, R42 ;  /* 0x000000ffff097224 */ /* 0x000fe200078e002a */
        /* <DEDUP_REMOVED lines=8> */
[----:B------:R-:W2:Y:S04]  /*9bb60*/  LDL.LU R12, [R1+0x3d0c] ;  /* 0x003d0c00010c7983 */ /* 0x000ea80000300800 */
[----:B------:R1:W-:Y:S01]  /*9bb70*/  LDGSTS.E [R5+0x21000], desc[UR34][R8.64], P1 ;  /* 0x2100000008057fae */ /* 0x0003e200089a1022 */
[----:B------:R-:W-:-:S05]  /*9bb80*/  IADD3 R47, P2, PT, R47, R28, RZ ;  /* 0x0000001c2f2f7210 */ /* 0x000fca0007f5e0ff */
[----:B------:R-:W-:Y:S01]  /*9bb90*/  IMAD.X R50, R50, 0x1, R0, P2 ;  /* 0x0000000132327824 */ /* 0x000fe200010e0600 */
[----:B------:R-:W-:Y:S01]  /*9bba0*/  IADD3 R34, P3, PT, R34, R28, RZ ;  /* 0x0000001c22227210 */ /* 0x000fe20007f7e0ff */
[----:B-1----:R-:W-:Y:S02]  /*9bbb0*/  IMAD.MOV.U32 R8, RZ, RZ, R47 ;  /* 0x000000ffff087224 */ /* 0x002fe400078e002f */
[----:B------:R-:W-:Y:S01]  /*9bbc0*/  IMAD.MOV.U32 R9, RZ, RZ, R50 ;  /* 0x000000ffff097224 */ /* 0x000fe200078e0032 */
[----:B------:R-:W-:Y:S01]  /*9bbd0*/  STL [R1+0x3c84], R47 ;  /* 0x003c842f01007387 */ /* 0x000fe20000100800 */
[----:B------:R-:W-:-:S03]  /*9bbe0*/  IMAD.X R35, R35, 0x1, R0, P3 ;  /* 0x0000000123237824 */ /* 0x000fc600018e0600 */
        /* <DEDUP_REMOVED lines=9> */
[----:B------:R-:W2:Y:S01]  /*9bc80*/  LDL.LU R34, [R1+0x3d7c] ;  /* 0x003d7c0001227983 */ /* 0x000ea20000300800 */
[----:B------:R-:W-:-:S03]  /*9bc90*/  ISETP.GT.AND P2, PT, R4, 0xc, PT ;  /* 0x0000000c0400780c */ /* 0x000fc60003f44270 */
[----:B------:R1:W-:Y:S02]  /*9bca0*/  LDGSTS.E [R5+0x21100], desc[UR34][R8.64], P1 ;  /* 0x2110000008057fae */ /* 0x0003e400089a1022 */
[----:B-1----:R-:W-:-:S04]  /*9bcb0*/  SEL R8, RZ, 0x4, !P2 ;  /* 0x00000004ff087807 */ /* 0x002fc80005000000 */
[----:B------:R-:W-:-:S04]  /*9bcc0*/  SEL R8, R8, RZ, !P0 ;  /* 0x000000ff08087207 */ /* 0x000fc80004000000 */
[----:B------:R-:W-:Y:S02]  /*9bcd0*/  ISETP.NE.U32.AND P2, PT, R8, RZ, PT ;  /* 0x000000ff0800720c */ /* 0x000fe40003f45070 */
[----:B------:R-:W-:-:S05]  /*9bce0*/  IADD3 R43, P3, PT, R43, R28, RZ ;  /* 0x0000001c2b2b7210 */ /* 0x000fca0007f7e0ff */
[----:B------:R-:W-:Y:S01]  /*9bcf0*/  IMAD.X R46, R46, 0x1, R0, P3 ;  /* 0x000000012e2e7824 */ /* 0x000fe200018e0600 */
[----:B----4-:R-:W-:Y:S01]  /*9bd00*/  IADD3 R16, P4, PT, R16, R28, RZ ;  /* 0x0000001c10107210 */ /* 0x010fe20007f9e0ff */
[----:B------:R-:W-:Y:S02]  /*9bd10*/  IMAD.MOV.U32 R8, RZ, RZ, R43 ;  /* 0x000000ffff087224 */ /* 0x000fe400078e002b */
[----:B------:R-:W-:Y:S01]  /*9bd20*/  IMAD.MOV.U32 R9, RZ, RZ, R46 ;  /* 0x000000ffff097224 */ /* 0x000fe200078e002e */
[----:B------:R-:W-:Y:S01]  /*9bd30*/  STL [R1+0x3c94], R43 ;  /* 0x003c942b01007387 */ /* 0x000fe20000100800 */
[----:B---3--:R-:W-:-:S03]  /*9bd40*/  IMAD.X R38, R38, 0x1, R0, P4 ;  /* 0x0000000126267824 */ /* 0x008fc600020e0600 */
[----:B------:R1:W-:Y:S04]  /*9bd50*/  STL [R1+0x3c90], R46 ;  /* 0x003c902e01007387 */ /* 0x0003e80000100800 */
[----:B------:R-:W-:Y:S04]  /*9bd60*/  STL [R1+0x3cfc], R16 ;  /* 0x003cfc1001007387 */ /* 0x000fe80000100800 */
[----:B------:R3:W-:Y:S04]  /*9bd70*/  STL [R1+0x3cf8], R38 ;  /* 0x003cf82601007387 */ /* 0x0007e80000100800 */
[----:B------:R4:W-:Y:S04]  /*9bd80*/  LDGSTS.E [R5+0x21180], desc[UR34][R8.64], P1 ;  /* 0x2118000008057fae */ /* 0x0009e800089a1022 */
[----:B-1----:R-:W2:Y:S04]  /*9bd90*/  LDL.LU R46, [R1+0x3d80] ;  /* 0x003d8000012e7983 */ /* 0x002ea80000300800 */
[----:B------:R-:W2:Y:S01]  /*9bda0*/  LDL.LU R43, [R1+0x3d84] ;  /* 0x003d8400012b7983 */ /* 0x000ea20000300800 */
[----:B----4-:R-:W-:-:S02]  /*9bdb0*/  IMAD.MOV.U32 R9, RZ, RZ, R38 ;  /* 0x000000ffff097224 */ /* 0x010fc400078e0026 */
[----:B------:R-:W-:Y:S01]  /*9bdc0*/  IMAD.MOV.U32 R8, RZ, RZ, R16 ;  /* 0x000000ffff087224 */ /* 0x000fe200078e0010 */
[----:B---3--:R-:W3:Y:S04]  /*9bdd0*/  LDL.LU R38, [R1+0x3d88] ;  /* 0x003d880001267983 */ /* 0x008ee80000300800 */
[----:B------:R-:W4:Y:S04]  /*9bde0*/  LDL.LU R16, [R1+0x3d8c] ;  /* 0x003d8c0001107983 */ /* 0x000f280000300800 */
[----:B------:R1:W-:Y:S01]  /*9bdf0*/  LDGSTS.E [R5+0x21800], desc[UR34][R8.64], P2 ;  /* 0x2180000008057fae */ /* 0x0003e200091a1022 */
[----:B------:R-:W-:-:S05]  /*9be00*/  IADD3 R39, P1, PT, R39, R28, RZ ;  /* 0x0000001c27277210 */ /* 0x000fca0007f3e0ff */
[----:B------:R-:W-:Y:S01]  /*9be10*/  IMAD.X R42, R42, 0x1, R0, P1 ;  /* 0x000000012a2a7824 */ /* 0x000fe200008e0600 */
[----:B--2---:R-:W-:Y:S01]  /*9be20*/  IADD3 R12, P3, PT, R12, R28, RZ ;  /* 0x0000001c0c0c7210 */ /* 0x004fe20007f7e0ff */
[----:B-1----:R-:W-:Y:S02]  /*9be30*/  IMAD.MOV.U32 R8, RZ, RZ, R39 ;  /* 0x000000ffff087224 */ /* 0x002fe400078e0027 */
[----:B------:R-:W-:Y:S01]  /*9be40*/  IMAD.MOV.U32 R9, RZ, RZ, R42 ;  /* 0x000000ffff097224 */ /* 0x000fe200078e002a */
[----:B------:R1:W-:Y:S01]  /*9be50*/  STL [R1+0x3d04], R39 ;  /* 0x003d042701007387 */ /* 0x0003e20000100800 */
[----:B------:R-:W-:-:S03]  /*9be60*/  IMAD.X R13, R13, 0x1, R0, P3 ;  /* 0x000000010d0d7824 */ /* 0x000fc600018e0600 */
[----:B------:R-:W-:Y:S04]  /*9be70*/  STL [R1+0x3d00], R42 ;  /* 0x003d002a01007387 */ /* 0x000fe80000100800 */
[----:B------:R2:W-:Y:S04]  /*9be80*/  STL [R1+0x3d0c], R12 ;  /* 0x003d0c0c01007387 */ /* 0x0005e80000100800 */
[----:B------:R2:W-:Y:S04]  /*9be90*/  LDGSTS.E [R5+0x21880], desc[UR34][R8.64], P2 ;  /* 0x2188000008057fae */ /* 0x0005e800091a1022 */
[----:B------:R2:W-:Y:S04]  /*9bea0*/  STL [R1+0x3d08], R13 ;  /* 0x003d080d01007387 */ /* 0x0005e80000100800 */
[----:B-1----:R-:W3:Y:S01]  /*9beb0*/  LDL.LU R39, [R1+0x3d90] ;  /* 0x003d900001277983 */ /* 0x002ee20000300800 */
[----:B--2---:R-:W-:-:S03]  /*9bec0*/  IMAD.MOV.U32 R8, RZ, RZ, R12 ;  /* 0x000000ffff087224 */ /* 0x004fc600078e000c */
[----:B------:R-:W2:Y:S01]  /*9bed0*/  LDL.LU R12, [R1+0x3d94] ;  /* 0x003d9400010c7983 */ /* 0x000ea20000300800 */
[----:B------:R-:W-:-:S03]  /*9bee0*/  IMAD.MOV.U32 R9, RZ, RZ, R13 ;  /* 0x000000ffff097224 */ /* 0x000fc600078e000d */
[----:B------:R-:W2:Y:S04]  /*9bef0*/  LDL.LU R42, [R1+0x3df8] ;  /* 0x003df800012a7983 */ /* 0x000ea80000300800 */
[----:B------:R-:W2:Y:S01]  /*9bf00*/  LDL.LU R13, [R1+0x3dfc] ;  /* 0x003dfc00010d7983 */ /* 0x000ea20000300800 */
[----:B------:R-:W-:-:S03]  /*9bf10*/  ISETP.GT.AND P1, PT, R4, 0x10, PT ;  /* 0x000000100400780c */ /* 0x000fc60003f24270 */
[----:B------:R1:W-:Y:S01]  /*9bf20*/  LDGSTS.E [R5+0x21900], desc[UR34][R8.64], P2 ;  /* 0x2190000008057fae */ /* 0x0003e200091a1022 */
[-C--:B------:R-:W-:Y:S02]  /*9bf30*/  IADD3 R47, P3, PT, R47, R28.reuse, RZ ;  /* 0x0000001c2f2f7210 */ /* 0x080fe40007f7e0ff */
[----:B-1----:R-:W-:Y:S02]  /*9bf40*/  SEL R8, RZ, 0x4, !P1 ;  /* 0x00000004ff087807 */ /* 0x002fe40004800000 */
[----:B------:R-:W-:Y:S01]  /*9bf50*/  IADD3 R34, P4, PT, R34, R28, RZ ;  /* 0x0000001c22227210 */ /* 0x000fe20007f9e0ff */
[--C-:B------:R-:W-:Y:S01]  /*9bf60*/  IMAD.X R50, R50, 0x1, R0.reuse, P3 ;  /* 0x0000000132327824 */ /* 0x100fe200018e0600 */
[----:B------:R-:W-:Y:S01]  /*9bf70*/  SEL R8, R8, RZ, !P0 ;  /* 0x000000ff08087207 */ /* 0x000fe20004000000 */
[----:B------:R-:W-:Y:S02]  /*9bf80*/  STL [R1+0x3d14], R47 ;  /* 0x003d142f01007387 */ /* 0x000fe40000100800 */
[----:B------:R-:W-:Y:S01]  /*9bf90*/  IMAD.X R35, R35, 0x1, R0, P4 ;  /* 0x0000000123237824 */ /* 0x000fe200020e0600 */
[----:B------:R-:W-:Y:S01]  /*9bfa0*/  ISETP.NE.U32.AND P1, PT, R8, RZ, PT ;  /* 0x000000ff0800720c */ /* 0x000fe20003f25070 */
[----:B------:R1:W-:Y:S01]  /*9bfb0*/  STL [R1+0x3d10], R50 ;  /* 0x003d103201007387 */ /* 0x0003e20000100800 */
[----:B------:R-:W-:-:S02]  /*9bfc0*/  IMAD.MOV.U32 R8, RZ, RZ, R47 ;  /* 0x000000ffff087224 */ /* 0x000fc400078e002f */
[----:B------:R-:W-:Y:S01]  /*9bfd0*/  IMAD.MOV.U32 R9, RZ, RZ, R50 ;  /* 0x000000ffff097224 */ /* 0x000fe200078e0032 */
        /* <DEDUP_REMOVED lines=10> */
[----:B------:R-:W-:-:S02]  /*9c080*/  IADD3 R43, P2, PT, R43, R28, RZ ;  /* 0x0000001c2b2b7210 */ /* 0x000fc40007f5e0ff */
[----:B----4-:R-:W-:-:S03]  /*9c090*/  IADD3 R16, P3, PT, R16, R28, RZ ;  /* 0x0000001c10107210 */ /* 0x010fc60007f7e0ff */
[--C-:B------:R-:W-:Y:S01]  /*9c0a0*/  IMAD.X R46, R46, 0x1, R0.reuse, P2 ;  /* 0x000000012e2e7824 */ /* 0x100fe200010e0600 */
[----:B------:R-:W-:Y:S01]  /*9c0b0*/  STL [R1+0x3d84], R43 ;  /* 0x003d842b01007387 */ /* 0x000fe20000100800 */
[----:B-1----:R-:W-:Y:S02]  /*9c0c0*/  IMAD.MOV.U32 R8, RZ, RZ, R43 ;  /* 0x000000ffff087224 */ /* 0x002fe400078e002b */
[----:B---3--:R-:W-:Y:S02]  /*9c0d0*/  IMAD.X R38, R38, 0x1, R0, P3 ;  /* 0x0000000126267824 */ /* 0x008fe400018e0600 */
[----:B------:R-:W-:Y:S01]  /*9c0e0*/  IMAD.MOV.U32 R9, RZ, RZ, R46 ;  /* 0x000000ffff097224 */ /* 0x000fe200078e002e */
        /* <DEDUP_REMOVED lines=9> */
[----:B------:R-:W4:Y:S01]  /*9c180*/  LDL.LU R16, [R1+0x3e7c] ;  /* 0x003e7c0001107983 */ /* 0x000f220000300800 */
[----:B------:R-:W-:-:S03]  /*9c190*/  ISETP.GT.AND P2, PT, R4, 0x14, PT ;  /* 0x000000140400780c */ /* 0x000fc60003f44270 */
[----:B------:R1:W-:Y:S02]  /*9c1a0*/  LDGSTS.E [R5+0x22100], desc[UR34][R8.64], P1 ;  /* 0x2210000008057fae */ /* 0x0003e400089a1022 */
[----:B-1----:R-:W-:-:S04]  /*9c1b0*/  SEL R8, RZ, 0x4, !P2 ;  /* 0x00000004ff087807 */ /* 0x002fc80005000000 */
[----:B------:R-:W-:-:S04]  /*9c1c0*/  SEL R8, R8, RZ, !P0 ;  /* 0x000000ff08087207 */ /* 0x000fc80004000000 */
[----:B------:R-:W-:Y:S02]  /*9c1d0*/  ISETP.NE.U32.AND P2, PT, R8, RZ, PT ;  /* 0x000000ff0800720c */ /* 0x000fe40003f45070 */
[-C--:B--2---:R-:W-:Y:S02]  /*9c1e0*/  IADD3 R12, P3, PT, R12, R28.reuse, RZ ;  /* 0x0000001c0c0c7210 */ /* 0x084fe40007f7e0ff */
[----:B------:R-:W-:-:S03]  /*9c1f0*/  IADD3 R13, P4, PT, R13, R28, RZ ;  /* 0x0000001c0d0d7210 */ /* 0x000fc60007f9e0ff */
[----:B------:R-:W-:Y:S01]  /*9c200*/  IMAD.X R39, R39, 0x1, R0, P3 ;  /* 0x0000000127277824 */ /* 0x000fe200018e0600 */
[----:B------:R-:W-:Y:S01]  /*9c210*/  STL [R1+0x3d94], R12 ;  /* 0x003d940c01007387 */ /* 0x000fe20000100800 */
[----:B------:R-:W-:Y:S02]  /*9c220*/  IMAD.MOV.U32 R8, RZ, RZ, R12 ;  /* 0x000000ffff087224 */ /* 0x000fe400078e000c */
[----:B------:R-:W-:Y:S02]  /*9c230*/  IMAD.X R42, R42, 0x1, R0, P4 ;  /* 0x000000012a2a7824 */ /* 0x000fe400020e0600 */
[----:B------:R-:W-:Y:S01]  /*9c240*/  IMAD.MOV.U32 R9, RZ, RZ, R39 ;  /* 0x000000ffff097224 */ /* 0x000fe200078e0027 */
[----:B------:R1:W-:Y:S04]  /*9c250*/  STL [R1+0x3d90], R39 ;  /* 0x003d902701007387 */ /* 0x0003e80000100800 */
[----:B------:R-:W-:Y:S04]  /*9c260*/  STL [R1+0x3dfc], R13 ;  /* 0x003dfc0d01007387 */ /* 0x000fe80000100800 */
[----:B------:R2:W-:Y:S04]  /*9c270*/  LDGSTS.E [R5+0x22180], desc[UR34][R8.64], P1 ;  /* 0x2218000008057fae */ /* 0x0005e800089a1022 */
[----:B-1----:R-:W3:Y:S04]  /*9c280*/  LDL.LU R39, [R1+0x3e84] ;  /* 0x003e840001277983 */ /* 0x002ee80000300800 */
[----:B------:R1:W-:Y:S04]  /*9c290*/  STL [R1+0x3df8], R42 ;  /* 0x003df82a01007387 */ /* 0x0003e80000100800 */
[----:B------:R-:W3:Y:S01]  /*9c2a0*/  LDL.LU R12, [R1+0x3e8c] ;  /* 0x003e8c00010c7983 */ /* 0x000ee20000300800 */
[----:B--2---:R-:W-:-:S02]  /*9c2b0*/  IMAD.MOV.U32 R9, RZ, RZ, R42 ;  /* 0x000000ffff097224 */ /* 0x004fc400078e002a */
[----:B------:R-:W-:Y:S01]  /*9c2c0*/  IMAD.MOV.U32 R8, RZ, RZ, R13 ;  /* 0x000000ffff087224 */ /* 0x000fe200078e000d */
[----:B-1----:R-:W2:Y:S04]  /*9c2d0*/  LDL.LU R42, [R1+0x3e80] ;  /* 0x003e8000012a7983 */ /* 0x002ea80000300800 */
        /* <DEDUP_REMOVED lines=9> */
[----:B------:R-:W-:Y:S04]  /*9c370*/  STL [R1+0x3e00], R50 ;  /* 0x003e003201007387 */ /* 0x000fe80000100800 */
[----:B------:R-:W-:Y:S04]  /*9c380*/  STL [R1+0x3e0c], R34 ;  /* 0x003e0c2201007387 */ /* 0x000fe80000100800 */
[----:B------:R1:W-:Y:S04]  /*9c390*/  LDGSTS.E [R5+0x22880], desc[UR34][R8.64], P2 ;  /* 0x2288000008057fae */ /* 0x0003e800091a1022 */
[----:B------:R1:W-:Y:S02]  /*9c3a0*/  STL [R1+0x3e08], R35 ;  /* 0x003e082301007387 */ /* 0x0003e40000100800 */
[----:B-1----:R-:W-:-:S02]  /*9c3b0*/  IMAD.MOV.U32 R9, RZ, RZ, R35 ;  /* 0x000000ffff097224 */ /* 0x002fc400078e0023 */
        /* <DEDUP_REMOVED lines=26> */
[----:B------:R-:W-:-:S02]  /*9c560*/  IADD3 R39, P2, PT, R39, R28, RZ ;  /* 0x0000001c27277210 */ /* 0x000fc40007f5e0ff */
[----:B------:R-:W-:-:S03]  /*9c570*/  IADD3 R12, P3, PT, R12, R28, RZ ;  /* 0x0000001c0c0c7210 */ /* 0x000fc60007f7e0ff */
[----:B-1----:R-:W-:Y:S01]  /*9c580*/  IMAD.MOV.U32 R8, RZ, RZ, R39 ;  /* 0x000000ffff087224 */ /* 0x002fe200078e0027 */
[----:B------:R1:W-:Y:S01]  /*9c590*/  STL [R1+0x3e84], R39 ;  /* 0x003e842701007387 */ /* 0x0003e20000100800 */
[--C-:B--2---:R-:W-:Y:S02]  /*9c5a0*/  IMAD.X R42, R42, 0x1, R0.reuse, P2 ;  /* 0x000000012a2a7824 */ /* 0x104fe400010e0600 */
[----:B------:R-:W-:Y:S02]  /*9c5b0*/  IMAD.X R13, R13, 0x1, R0, P3 ;  /* 0x000000010d0d7824 */ /* 0x000fe400018e0600 */
[----:B------:R-:W-:Y:S01]  /*9c5c0*/  IMAD.MOV.U32 R9, RZ, RZ, R42 ;  /* 0x000000ffff097224 */ /* 0x000fe200078e002a */
[----:B------:R-:W-:Y:S04]  /*9c5d0*/  STL [R1+0x3e80], R42 ;  /* 0x003e802a01007387 */ /* 0x000fe80000100800 */
[----:B------:R2:W-:Y:S04]  /*9c5e0*/  STL [R1+0x3e8c], R12 ;  /* 0x003e8c0c01007387 */ /* 0x0005e80000100800 */
[----:B------:R2:W-:Y:S04]  /*9c5f0*/  STL [R1+0x3e88], R13 ;  /* 0x003e880d01007387 */ /* 0x0005e80000100800 */
[----:B-1----:R-:W3:Y:S04]  /*9c600*/  LDL.LU R39, [R1+0x3f0c] ;  /* 0x003f0c0001277983 */ /* 0x002ee80000300800 */
[----:B------:R1:W-:Y:S02]  /*9c610*/  LDGSTS.E [R5+0x23080], desc[UR34][R8.64], P1 ;  /* 0x2308000008057fae */ /* 0x0003e400089a1022 */
[----:B-1----:R-:W-:-:S02]  /*9c620*/  IMAD.MOV.U32 R8, RZ, RZ, R12 ;  /* 0x000000ffff087224 */ /* 0x002fc400078e000c */
[----:B--2---:R-:W2:Y:S04]  /*9c630*/  LDL.LU R12, [R1+0x3f14] ;  /* 0x003f1400010c7983 */ /* 0x004ea80000300800 */
[----:B------:R-:W2:Y:S01]  /*9c640*/  LDL.LU R42, [R1+0x3f08] ;  /* 0x003f0800012a7983 */ /* 0x000ea20000300800 */
[----:B------:R-:W-:-:S03]  /*9c650*/  IMAD.MOV.U32 R9, RZ, RZ, R13 ;  /* 0x000000ffff097224 */ /* 0x000fc600078e000d */
[----:B------:R-:W2:Y:S01]  /*9c660*/  LDL.LU R13, [R1+0x3f10] ;  /* 0x003f1000010d7983 */ /* 0x000ea20000300800 */
[----:B------:R-:W-:-:S03]  /*9c670*/  ISETP.GT.AND P2, PT, R4, 0x1c, PT ;  /* 0x0000001c0400780c */ /* 0x000fc60003f44270 */
[----:B------:R1:W-:Y:S01]  /*9c680*/  LDGSTS.E [R5+0x23100], desc[UR34][R8.64], P1 ;  /* 0x2310000008057fae */ /* 0x0003e200089a1022 */
[----:B------:R-:W-:Y:S02]  /*9c690*/  IADD3 R34, P3, PT, R34, R28, RZ ;  /* 0x0000001c22227210 */ /* 0x000fe40007f7e0ff */
[----:B-1----:R-:W-:-:S03]  /*9c6a0*/  SEL R8, RZ, 0x4, !P2 ;  /* 0x00000004ff087807 */ /* 0x002fc60005000000 */
[----:B------:R-:W-:Y:S01]  /*9c6b0*/  IMAD.X R35, R35, 0x1, R0, P3 ;  /* 0x0000000123237824 */ /* 0x000fe200018e0600 */
[----:B------:R-:W-:Y:S01]  /*9c6c0*/  SEL R8, R8, RZ, !P0 ;  /* 0x000000ff08087207 */ /* 0x000fe20004000000 */
[----:B------:R-:W-:Y:S04]  /*9c6d0*/  STL [R1+0x3e94], R34 ;  /* 0x003e942201007387 */ /* 0x000fe80000100800 */
[----:B------:R1:W-:Y:S01]  /*9c6e0*/  STL [R1+0x3e90], R35 ;  /* 0x003e902301007387 */ /* 0x0003e20000100800 */
[----:B------:R-:W-:Y:S01]  /*9c6f0*/  IMAD.MOV.U32 R9, RZ, RZ, R35 ;  /* 0x000000ffff097224 */ /* 0x000fe200078e0023 */
[----:B------:R-:W-:Y:S01]  /*9c700*/  ISETP.NE.U32.AND P2, PT, R8, RZ, PT ;  /* 0x000000ff0800720c */ /* 0x000fe20003f45070 */
[----:B------:R-:W-:-:S05]  /*9c710*/  IMAD.MOV.U32 R8, RZ, RZ, R34 ;  /* 0x000000ffff087224 */ /* 0x000fca00078e0022 */
[----:B------:R3:W-:Y:S04]  /*9c720*/  LDGSTS.E [R5+0x23180], desc[UR34][R8.64], P1 ;  /* 0x2318000008057fae */ /* 0x0007e800089a1022 */
[----:B-1----:R-:W2:Y:S04]  /*9c730*/  LDL.LU R35, [R1+0x3b98] ;  /* 0x003b980001237983 */ /* 0x002ea80000300800 */
[----:B------:R-:W2:Y:S01]  /*9c740*/  LDL.LU R34, [R1+0x3b9c] ;  /* 0x003b9c0001227983 */ /* 0x000ea20000300800 */
[----:B------:R-:W-:Y:S02]  /*9c750*/  IMAD.MOV.U32 R244, RZ, RZ, R68 ;  /* 0x000000fffff47224 */ /* 0x000fe400078e0044 */
[----:B------:R-:W-:-:S02]  /*9c760*/  IMAD.MOV.U32 R245, RZ, RZ, R65 ;  /* 0x000000fffff57224 */ /* 0x000fc400078e0041 */
[----:B------:R-:W-:Y:S02]  /*9c770*/  IMAD.MOV.U32 R246, RZ, RZ, R64 ;  /* 0x000000fffff67224 */ /* 0x000fe400078e0040 */
[----:B------:R-:W-:Y:S02]  /*9c780*/  IMAD.MOV.U32 R247, RZ, RZ, R61 ;  /* 0x000000fffff77224 */ /* 0x000fe400078e003d */
[----:B------:R-:W-:Y:S02]  /*9c790*/  IMAD.MOV.U32 R237, RZ, RZ, R57 ;  /* 0x000000ffffed7224 */ /* 0x000fe400078e0039 */
[----:B------:R-:W-:-:S03]  /*9c7a0*/  IMAD.MOV.U32 R238, RZ, RZ, R56 ;  /* 0x000000ffffee7224 */ /* 0x000fc600078e0038 */
[----:B------:R-:W-:Y:S01]  /*9c7b0*/  HMMA.1688.F32.TF32 R56, R240, R30, R244 ;  /* 0x0000001ef038723c */ /* 0x000fe200000810f4 */
[----:B------:R-:W-:Y:S02]  /*9c7c0*/  IMAD.MOV.U32 R236, RZ, RZ, R60 ;  /* 0x000000ffffec7224 */ /* 0x000fe400078e003c */
[----:B------:R-:W-:Y:S01]  /*9c7d0*/  IMAD.MOV.U32 R239, RZ, RZ, R53 ;  /* 0x000000ffffef7224 */ /* 0x000fe200078e0035 */
[-C--:B------:R-:W-:Y:S02]  /*9c7e0*/  IADD3 R43, P1, PT, R43, R28.reuse, RZ ;  /* 0x0000001c2b2b7210 */ /* 0x080fe40007f3e0ff */
[----:B----4-:R-:W-:-:S03]  /*9c7f0*/  IADD3 R16, P3, PT, R16, R28, RZ ;  /* 0x0000001c10107210 */ /* 0x010fc60007f7e0ff */
[--C-:B------:R-:W-:Y:S01]  /*9c800*/  IMAD.X R46, R46, 0x1, R0.reuse, P1 ;  /* 0x000000012e2e7824 */ /* 0x100fe200008e0600 */
[----:B------:R-:W-:Y:S01]  /*9c810*/  STL [R1+0x3efc], R43 ;  /* 0x003efc2b01007387 */ /* 0x000fe20000100800 */
[----:B---3--:R-:W-:-:S03]  /*9c820*/  IMAD.X R38, R38, 0x1, R0, P3 ;  /* 0x0000000126267824 */ /* 0x008fc600018e0600 */
[----:B------:R1:W-:Y:S01]  /*9c830*/  STL [R1+0x3ef8], R46 ;  /* 0x003ef82e01007387 */ /* 0x0003e20000100800 */
[----:B------:R-:W-:Y:S02]  /*9c840*/  IMAD.MOV.U32 R8, RZ, RZ, R43 ;  /* 0x000000ffff087224 */ /* 0x000fe400078e002b */
[----:B------:R-:W-:Y:S01]  /*9c850*/  IMAD.MOV.U32 R9, RZ, RZ, R46 ;  /* 0x000000ffff097224 */ /* 0x000fe200078e002e */
        /* <DEDUP_REMOVED lines=11> */
[----:B------:R-:W-:Y:S01]  /*9c910*/  STL [R1+0x3f0c], R39 ;  /* 0x003f0c2701007387 */ /* 0x000fe20000100800 */
[----:B--2---:R-:W-:Y:S01]  /*9c920*/  IADD3 R12, P3, PT, R12, R28, RZ ;  /* 0x0000001c0c0c7210 */ /* 0x004fe20007f7e0ff */
[----:B------:R-:W-:-:S04]  /*9c930*/  IMAD.X R42, R42, 0x1, R0, P1 ;  /* 0x000000012a2a7824 */ /* 0x000fc800008e0600 */
[----:B------:R-:W-:Y:S01]  /*9c940*/  IMAD.X R13, R13, 0x1, R0, P3 ;  /* 0x000000010d0d7824 */ /* 0x000fe200018e0600 */
[----:B------:R2:W-:Y:S04]  /*9c950*/  STL [R1+0x3f08], R42 ;  /* 0x003f082a01007387 */ /* 0x0005e80000100800 */
[----:B------:R-:W-:Y:S01]  /*9c960*/  STL [R1+0x3f14], R12 ;  /* 0x003f140c01007387 */ /* 0x000fe20000100800 */
[----:B-1----:R-:W-:Y:S02]  /*9c970*/  IMAD.MOV.U32 R9, RZ, RZ, R42 ;  /* 0x000000ffff097224 */ /* 0x002fe400078e002a */
[----:B------:R-:W-:Y:S01]  /*9c980*/  IMAD.MOV.U32 R8, RZ, RZ, R39 ;  /* 0x000000ffff087224 */ /* 0x000fe200078e0027 */
[----:B------:R1:W-:Y:S04]  /*9c990*/  STL [R1+0x3f10], R13 ;  /* 0x003f100d01007387 */ /* 0x0003e80000100800 */
[----:B------:R1:W-:Y:S04]  /*9c9a0*/  LDGSTS.E [R5+0x23900], desc[UR34][R8.64], P2 ;  /* 0x2390000008057fae */ /* 0x0003e800091a1022 */
[----:B--2---:R-:W2:Y:S04]  /*9c9b0*/  LDL.LU R42, [R1+0x3bb0] ;  /* 0x003bb000012a7983 */ /* 0x004ea80000300800 */
[----:B------:R-:W2:Y:S04]  /*9c9c0*/  LDL.LU R39, [R1+0x3bb4] ;  /* 0x003bb40001277983 */ /* 0x000ea80000300800 */
[----:B------:R-:W-:Y:S04]  /*9c9d0*/  STL.64 [R1+0x1cd0], R56 ;  /* 0x001cd03801007387 */ /* 0x000fe80000100a00 */
[----:B------:R1:W-:Y:S02]  /*9c9e0*/  STL.64 [R1+0x1cd8], R58 ;  /* 0x001cd83a01007387 */ /* 0x0003e40000100a00 */
[----:B-1----:R-:W-:-:S02]  /*9c9f0*/  IMAD.MOV.U32 R9, RZ, RZ, R13 ;  /* 0x000000ffff097224 */ /* 0x002fc400078e000d */
[----:B------:R-:W-:Y:S01]  /*9ca00*/  IMAD.MOV.U32 R8, RZ, RZ, R12 ;  /* 0x000000ffff087224 */ /* 0x000fe200078e000c */
[----:B------:R-:W2:Y:S04]  /*9ca10*/  LDL.LU R13, [R1+0x3c18] ;  /* 0x003c1800010d7983 */ /* 0x000ea80000300800 */
[----:B------:R-:W2:Y:S01]  /*9ca20*/  LDL.LU R12, [R1+0x3c1c] ;  /* 0x003c1c00010c7983 */ /* 0x000ea20000300800 */
[----:B------:R-:W-:Y:S03]  /*9ca30*/  HMMA.1688.F32.TF32 R56, R240, R26, R236 ;  /* 0x0000001af038723c */ /* 0x000fe600000810ec */
[----:B------:R1:W-:Y:S01]  /*9ca40*/  LDGSTS.E [R5+0x23980], desc[UR34][R8.64], P2 ;  /* 0x2398000008057fae */ /* 0x0003e200091a1022 */
[----:B------:R-:W-:-:S05]  /*9ca50*/  IADD3 R34, P2, PT, R34, R28, RZ ;  /* 0x0000001c22227210 */ /* 0x000fca0007f5e0ff */
[----:B------:R-:W-:-:S04]  /*9ca60*/  IMAD.X R35, R35, 0x1, R0, P2 ;  /* 0x0000000123237824 */ /* 0x000fc800010e0600 */
[----:B-1----:R-:W-:Y:S02]  /*9ca70*/  IMAD.MOV.U32 R9, RZ, RZ, R35 ;  /* 0x000000ffff097224 */ /* 0x002fe400078e0023 */
[----:B------:R-:W-:-:S04]  /*9ca80*/  IMAD.MOV.U32 R8, RZ, RZ, R34 ;  /* 0x000000ffff087224 */ /* 0x000fc800078e0022 */
[----:B------:R-:W-:Y:S04]  /*9ca90*/  STL.64 [R1+0x1ca0], R56 ;  /* 0x001ca03801007387 */ /* 0x000fe80000100a00 */
[----:B------:R-:W-:Y:S04]  /*9caa0*/  STL.64 [R1+0x1ca8], R58 ;  /* 0x001ca83a01007387 */ /* 0x000fe80000100a00 */
[----:B------:R-:W-:Y:S04]  /*9cab0*/  STL [R1+0x3b9c], R34 ;  /* 0x003b9c2201007387 */ /* 0x000fe80000100800 */
[----:B------:R1:W-:Y:S04]  /*9cac0*/  STL [R1+0x3b98], R35 ;  /* 0x003b982301007387 */ /* 0x0003e80000100800 */
[----:B-1----:R-:W2:Y:S04]  /*9cad0*/  LDL.LU R35, [R1+0x3c20] ;  /* 0x003c200001237983 */ /* 0x002ea80000300800 */
[----:B------:R-:W2:Y:S04]  /*9cae0*/  LDL.LU R34, [R1+0x3c24] ;  /* 0x003c240001227983 */ /* 0x000ea80000300800 */
[----:B------:R-:W2:Y:S04]  /*9caf0*/  LDL.LU R31, [R1+0x3c28] ;  /* 0x003c2800011f7983 */ /* 0x000ea80000300800 */
[----:B------:R-:W2:Y:S01]  /*9cb00*/  LDL.LU R30, [R1+0x3c2c] ;  /* 0x003c2c00011e7983 */ /* 0x000ea20000300800 */
[----:B------:R-:W-:-:S02]  /*9cb10*/  ISETP.GT.AND P1, PT, R4, 0x1, PT ;  /* 0x000000010400780c */ /* 0x000fc40003f24270 */
[----:B------:R-:W-:Y:S02]  /*9cb20*/  LOP3.LUT R248, R248, 0x1f, RZ, 0xc0, !PT ;  /* 0x0000001ff8f87812 */ /* 0x000fe400078ec0ff */
[----:B------:R-:W-:-:S03]  /*9cb30*/  SEL R5, RZ, 0x4, !P1 ;  /* 0x00000004ff057807 */ /* 0x000fc60004800000 */
[----:B------:R-:W-:Y:S01]  /*9cb40*/  IMAD.SHL.U32 R248, R248, 0x4, RZ ;  /* 0x00000004f8f87824 */ /* 0x000fe200078e00ff */
[----:B------:R-:W-:-:S04]  /*9cb50*/  SEL R5, R5, RZ, !P0 ;  /* 0x000000ff05057207 */ /* 0x000fc80004000000 */
[----:B------:R-:W-:Y:S02]  /*9cb60*/  ISETP.NE.U32.AND P1, PT, R5, RZ, PT ;  /* 0x000000ff0500720c */ /* 0x000fe40003f25070 */
[----:B------:R-:W-:-:S05]  /*9cb70*/  LOP3.LUT R47, R248, 0x20, RZ, 0x3c, !PT ;  /* 0x00000020f82f7812 */ /* 0x000fca00078e3cff */
[----:B------:R-:W-:-:S06]  /*9cb80*/  VIADD R5, R47, UR7 ;  /* 0x000000072f057c36 */ /* 0x000fcc0008000000 */
[----:B------:R1:W-:Y:S01]  /*9cb90*/  LDGSTS.E [R5+0x20200], desc[UR34][R8.64], P1 ;  /* 0x2020000008057fae */ /* 0x0003e200089a1022 */
[----:B------:R-:W-:-:S05]  /*9cba0*/  IADD3 R43, P2, PT, R43, R28, RZ ;  /* 0x0000001c2b2b7210 */ /* 0x000fca0007f5e0ff */
[----:B------:R-:W-:Y:S01]  /*9cbb0*/  IMAD.X R46, R46, 0x1, R0, P2 ;  /* 0x000000012e2e7824 */ /* 0x000fe200010e0600 */
[----:B----4-:R-:W-:Y:S01]  /*9cbc0*/  IADD3 R16, P3, PT, R16, R28, RZ ;  /* 0x0000001c10107210 */ /* 0x010fe20007f7e0ff */
[----:B-1----:R-:W-:Y:S02]  /*9cbd0*/  IMAD.MOV.U32 R8, RZ, RZ, R43 ;  /* 0x000000ffff087224 */ /* 0x002fe400078e002b */
[----:B------:R-:W-:Y:S01]  /*9cbe0*/  IMAD.MOV.U32 R9, RZ, RZ, R46 ;  /* 0x000000ffff097224 */ /* 0x000fe200078e002e */
[----:B------:R-:W-:Y:S01]  /*9cbf0*/  STL [R1+0x3ba4], R43 ;  /* 0x003ba42b01007387 */ /* 0x000fe20000100800 */
[----:B---3--:R-:W-:-:S03]  /*9cc00*/  IMAD.X R38, R38, 0x1, R0, P3 ;  /* 0x0000000126267824 */ /* 0x008fc600018e0600 */
[----:B------:R-:W-:Y:S04]  /*9cc10*/  STL [R1+0x3ba0], R46 ;  /* 0x003ba02e01007387 */ /* 0x000fe80000100800 */
[----:B------:R-:W-:Y:S04]  /*9cc20*/  STL [R1+0x3bac], R16 ;  /* 0x003bac1001007387 */ /* 0x000fe80000100800 */
[----:B------:R1:W-:Y:S04]  /*9cc30*/  LDGSTS.E [R5+0x20280], desc[UR34][R8.64], P1 ;  /* 0x2028000008057fae */ /* 0x0003e800089a1022 */
[----:B------:R3:W-:Y:S01]  /*9cc40*/  STL [R1+0x3ba8], R38 ;  /* 0x003ba82601007387 */ /* 0x0007e20000100800 */
[----:B------:R-:W-:Y:S01]  /*9cc50*/  ISETP.GT.AND P2, PT, R4, 0x5, PT ;  /* 0x000000050400780c */ /* 0x000fe20003f44270 */
[----:B-1----:R-:W-:-:S02]  /*9cc60*/  IMAD.MOV.U32 R9, RZ, RZ, R38 ;  /* 0x000000ffff097224 */ /* 0x002fc400078e0026 */
[----:B---3--:R-:W3:Y:S04]  /*9cc70*/  LDL.LU R38, [R1+0x3c30] ;  /* 0x003c300001267983 */ /* 0x008ee80000300800 */
[----:B------:R-:W4:Y:S01]  /*9cc80*/  LDL.LU R27, [R1+0x3c34] ;  /* 0x003c3400011b7983 */ /* 0x000f220000300800 */
[----:B------:R-:W-:-:S03]  /*9cc90*/  IMAD.MOV.U32 R8, RZ, RZ, R16 ;  /* 0x000000ffff087224 */ /* 0x000fc600078e0010 */
[----:B------:R-:W3:Y:S04]  /*9cca0*/  LDL.LU R26, [R1+0x3c98] ;  /* 0x003c9800011a7983 */ /* 0x000ee80000300800 */
[----:B------:R-:W3:Y:S04]  /*9ccb0*/  LDL.LU R16, [R1+0x3c9c] ;  /* 0x003c9c0001107983 */ /* 0x000ee80000300800 */
[----:B------:R1:W-:Y:S02]  /*9ccc0*/  LDGSTS.E [R5+0x20300], desc[UR34][R8.64], P1 ;  /* 0x2030000008057fae */ /* 0x0003e400089a1022 */
[----:B-1----:R-:W-:-:S04]  /*9ccd0*/  SEL R8, RZ, 0x4, !P2 ;  /* 0x00000004ff087807 */ /* 0x002fc80005000000 */
[----:B------:R-:W-:-:S04]  /*9cce0*/  SEL R8, R8, RZ, !P0 ;  /* 0x000000ff08087207 */ /* 0x000fc80004000000 */
[----:B------:R-:W-:Y:S02]  /*9ccf0*/  ISETP.NE.U32.AND P2, PT, R8, RZ, PT ;  /* 0x000000ff0800720c */ /* 0x000fe40003f45070 */
[----:B--2---:R-:W-:-:S05]  /*9cd00*/  IADD3 R39, P3, PT, R39, R28, RZ ;  /* 0x0000001c27277210 */ /* 0x004fca0007f7e0ff */
[----:B------:R-:W-:Y:S01]  /*9cd10*/  IMAD.X R42, R42, 0x1, R0, P3 ;  /* 0x000000012a2a7824 */ /* 0x000fe200018e0600 */
[----:B------:R-:W-:Y:S01]  /*9cd20*/  STL [R1+0x3bb4], R39 ;  /* 0x003bb42701007387 */ /* 0x000fe20000100800 */
[----:B------:R-:W-:Y:S01]  /*9cd30*/  IADD3 R12, P4, PT, R12, R28, RZ ;  /* 0x0000001c0c0c7210 */ /* 0x000fe20007f9e0ff */
[----:B------:R-:W-:Y:S02]  /*9cd40*/  IMAD.MOV.U32 R8, RZ, RZ, R39 ;  /* 0x000000ffff087224 */ /* 0x000fe400078e0027 */
[----:B------:R-:W-:Y:S02]  /*9cd50*/  IMAD.MOV.U32 R9, RZ, RZ, R42 ;  /* 0x000000ffff097224 */ /* 0x000fe400078e002a */
[----:B------:R-:W-:Y:S01]  /*9cd60*/  IMAD.X R13, R13, 0x1, R0, P4 ;  /* 0x000000010d0d7824 */ /* 0x000fe200020e0600 */
[----:B------:R1:W-:Y:S04]  /*9cd70*/  STL [R1+0x3bb0], R42 ;  /* 0x003bb02a01007387 */ /* 0x0003e80000100800 */
[----:B------:R-:W-:Y:S04]  /*9cd80*/  STL [R1+0x3c1c], R12 ;  /* 0x003c1c0c01007387 */ /* 0x000fe80000100800 */
[----:B------:R2:W-:Y:S04]  /*9cd90*/  LDGSTS.E [R5+0x20380], desc[UR34][R8.64], P1 ;  /* 0x2038000008057fae */ /* 0x0005e800089a1022 */
[----:B------:R2:W-:Y:S04]  /*9cda0*/  STL [R1+0x3c18], R13 ;  /* 0x003c180d01007387 */ /* 0x0005e80000100800 */
[----:B-1----:R-:W3:Y:S04]  /*9cdb0*/  LDL.LU R42, [R1+0x3ca0] ;  /* 0x003ca000012a7983 */ /* 0x002ee80000300800 */
[----:B------:R-:W3:Y:S01]  /*9cdc0*/  LDL.LU R39, [R1+0x3ca4] ;  /* 0x003ca40001277983 */ /* 0x000ee20000300800 */
[----:B--2---:R-:W-:-:S02]  /*9cdd0*/  IMAD.MOV.U32 R9, RZ, RZ, R13 ;  /* 0x000000ffff097224 */ /* 0x004fc400078e000d */
[----:B------:R-:W-:Y:S01]  /*9cde0*/  IMAD.MOV.U32 R8, RZ, RZ, R12 ;  /* 0x000000ffff087224 */ /* 0x000fe200078e000c */
[----:B------:R-:W2:Y:S04]  /*9cdf0*/  LDL.LU R13, [R1+0x3ca8] ;  /* 0x003ca800010d7983 */ /* 0x000ea80000300800 */
[----:B------:R-:W2:Y:S04]  /*9ce00*/  LDL.LU R12, [R1+0x3cac] ;  /* 0x003cac00010c7983 */ /* 0x000ea80000300800 */
[----:B------:R1:W-:Y:S01]  /*9ce10*/  LDGSTS.E [R5+0x20a00], desc[UR34][R8.64], P2 ;  /* 0x20a0000008057fae */ /* 0x0003e200091a1022 */
[----:B------:R-:W-:-:S02]  /*9ce20*/  IADD3 R34, P1, PT, R34, R28, RZ ;  /* 0x0000001c22227210 */ /* 0x000fc40007f3e0ff */
[----:B------:R-:W-:-:S03]  /*9ce30*/  IADD3 R30, P3, PT, R30, R28, RZ ;  /* 0x0000001c1e1e7210 */ /* 0x000fc60007f7e0ff */
        /* <DEDUP_REMOVED lines=20> */
[-C--:B----4-:R-:W-:Y:S02]  /*9cf80*/  IADD3 R27, P3, PT, R27, R28.reuse, RZ ;  /* 0x0000001c1b1b7210 */ /* 0x090fe40007f7e0ff */
[----:B---3--:R-:W-:-:S03]  /*9cf90*/  IADD3 R16, P4, PT, R16, R28, RZ ;  /* 0x0000001c10107210 */ /* 0x008fc60007f9e0ff */
[--C-:B------:R-:W-:Y:S01]  /*9cfa0*/  IMAD.X R38, R38, 0x1, R0.reuse, P3 ;  /* 0x0000000126267824 */ /* 0x100fe200018e0600 */
[----:B------:R-:W-:Y:S01]  /*9cfb0*/  STL [R1+0x3c34], R27 ;  /* 0x003c341b01007387 */ /* 0x000fe20000100800 */
[----:B------:R-:W-:Y:S02]  /*9cfc0*/  IMAD.X R26, R26, 0x1, R0, P4 ;  /* 0x000000011a1a7824 */ /* 0x000fe400020e0600 */
[----:B------:R-:W-:Y:S01]  /*9cfd0*/  IMAD.MOV.U32 R8, RZ, RZ, R27 ;  /* 0x000000ffff087224 */ /* 0x000fe200078e001b */
[----:B------:R1:W-:Y:S01]  /*9cfe0*/  STL [R1+0x3c30], R38 ;  /* 0x003c302601007387 */ /* 0x0003e20000100800 */
[----:B------:R-:W-:-:S03]  /*9cff0*/  IMAD.MOV.U32 R9, RZ, RZ, R38 ;  /* 0x000000ffff097224 */ /* 0x000fc600078e0026 */
        /* <DEDUP_REMOVED lines=11> */
[----:B--2---:R-:W-:-:S03]  /*9d0b0*/  IADD3 R12, P3, PT, R12, R28, RZ ;  /* 0x0000001c0c0c7210 */ /* 0x004fc60007f7e0ff */
[--C-:B------:R-:W-:Y:S02]  /*9d0c0*/  IMAD.X R42, R42, 0x1, R0.reuse, P2 ;  /* 0x000000012a2a7824 */ /* 0x100fe400010e0600 */
[----:B-1----:R-:W-:Y:S01]  /*9d0d0*/  IMAD.MOV.U32 R8, RZ, RZ, R39 ;  /* 0x000000ffff087224 */ /* 0x002fe200078e0027 */
[----:B------:R-:W-:Y:S01]  /*9d0e0*/  STL [R1+0x3ca4], R39 ;  /* 0x003ca42701007387 */ /* 0x000fe20000100800 */
[----:B------:R-:W-:Y:S02]  /*9d0f0*/  IMAD.X R13, R13, 0x1, R0, P3 ;  /* 0x000000010d0d7824 */ /* 0x000fe400018e0600 */
[----:B------:R-:W-:Y:S01]  /*9d100*/  IMAD.MOV.U32 R9, RZ, RZ, R42 ;  /* 0x000000ffff097224 */ /* 0x000fe200078e002a */
[----:B------:R1:W-:Y:S04]  /*9d110*/  STL [R1+0x3ca0], R42 ;  /* 0x003ca02a01007387 */ /* 0x0003e80000100800 */
[----:B------:R-:W-:Y:S04]  /*9d120*/  STL [R1+0x3cac], R12 ;  /* 0x003cac0c01007387 */ /* 0x000fe80000100800 */
[----:B------:R2:W-:Y:S04]  /*9d130*/  STL [R1+0x3ca8], R13 ;  /* 0x003ca80d01007387 */ /* 0x0005e80000100800 */
[----:B------:R2:W-:Y:S01]  /*9d140*/  LDGSTS.E [R5+0x21280], desc[UR34][R8.64], P1 ;  /* 0x2128000008057fae */ /* 0x0005e200089a1022 */
[----:B------:R-:W-:-:S03]  /*9d150*/  ISETP.GT.AND P2, PT, R4, 0xd, PT ;  /* 0x0000000d0400780c */ /* 0x000fc60003f44270 */
[----:B-1----:R-:W3:Y:S04]  /*9d160*/  LDL.LU R42, [R1+0x3d30] ;  /* 0x003d3000012a7983 */ /* 0x002ee80000300800 */
[----:B------:R-:W3:Y:S01]  /*9d170*/  LDL.LU R39, [R1+0x3d34] ;  /* 0x003d340001277983 */ /* 0x000ee20000300800 */
[----:B--2---:R-:W-:Y:S02]  /*9d180*/  IMAD.MOV.U32 R8, RZ, RZ, R12 ;  /* 0x000000ffff087224 */ /* 0x004fe400078e000c */
[----:B------:R-:W-:Y:S02]  /*9d190*/  IMAD.MOV.U32 R9, RZ, RZ, R13 ;  /* 0x000000ffff097224 */ /* 0x000fe400078e000d */
[----:B------:R-:W2:Y:S04]  /*9d1a0*/  LDL.LU R13, [R1+0x3d98] ;  /* 0x003d9800010d7983 */ /* 0x000ea80000300800 */
[----:B------:R-:W2:Y:S04]  /*9d1b0*/  LDL.LU R12, [R1+0x3d9c] ;  /* 0x003d9c00010c7983 */ /* 0x000ea80000300800 */
[----:B------:R1:W-:Y:S01]  /*9d1c0*/  LDGSTS.E [R5+0x21300], desc[UR34][R8.64], P1 ;  /* 0x2130000008057fae */ /* 0x0003e200089a1022 */
[----:B------:R-:W-:-:S02]  /*9d1d0*/  IADD3 R34, P3, PT, R34, R28, RZ ;  /* 0x0000001c22227210 */ /* 0x000fc40007f7e0ff */
[----:B-1----:R-:W-:Y:S02]  /*9d1e0*/  SEL R8, RZ, 0x4, !P2 ;  /* 0x00000004ff087807 */ /* 0x002fe40005000000 */
[----:B------:R-:W-:Y:S01]  /*9d1f0*/  IADD3 R30, P4, PT, R30, R28, RZ ;  /* 0x0000001c1e1e7210 */ /* 0x000fe20007f9e0ff */
[----:B------:R-:W-:Y:S01]  /*9d200*/  IMAD.X R35, R35, 0x1, R0, P3 ;  /* 0x0000000123237824 */ /* 0x000fe200018e0600 */
[----:B------:R-:W-:-:S03]  /*9d210*/  SEL R8, R8, RZ, !P0 ;  /* 0x000000ff08087207 */ /* 0x000fc60004000000 */
[----:B------:R-:W-:Y:S02]  /*9d220*/  IMAD.X R31, R31, 0x1, R0, P4 ;  /* 0x000000011f1f7824 */ /* 0x000fe400020e0600 */
[----:B------:R-:W-:Y:S01]  /*9d230*/  IMAD.MOV.U32 R9, RZ, RZ, R35 ;  /* 0x000000ffff097224 */ /* 0x000fe200078e0023 */
[----:B------:R-:W-:Y:S01]  /*9d240*/  ISETP.NE.U32.AND P2, PT, R8, RZ, PT ;  /* 0x000000ff0800720c */ /* 0x000fe20003f45070 */
[----:B------:R-:W-:Y:S01]  /*9d250*/  IMAD.MOV.U32 R8, RZ, RZ, R34 ;  /* 0x000000ffff087224 */ /* 0x000fe200078e0022 */
[----:B------:R-:W-:Y:S04]  /*9d260*/  STL [R1+0x3cb4], R34 ;  /* 0x003cb42201007387 */ /* 0x000fe80000100800 */
        /* <DEDUP_REMOVED lines=11> */
[----:B------:R-:W-:-:S05]  /*9d320*/  IADD3 R27, P1, PT, R27, R28, RZ ;  /* 0x0000001c1b1b7210 */ /* 0x000fca0007f3e0ff */
[----:B------:R-:W-:Y:S01]  /*9d330*/  IMAD.X R38, R38, 0x1, R0, P1 ;  /* 0x0000000126267824 */ /* 0x000fe200008e0600 */
[----:B----4-:R-:W-:Y:S01]  /*9d340*/  IADD3 R16, P3, PT, R16, R28, RZ ;  /* 0x0000001c10107210 */ /* 0x010fe20007f7e0ff */
[----:B-1----:R-:W-:Y:S02]  /*9d350*/  IMAD.MOV.U32 R8, RZ, RZ, R27 ;  /* 0x000000ffff087224 */ /* 0x002fe400078e001b */
[----:B------:R-:W-:Y:S01]  /*9d360*/  IMAD.MOV.U32 R9, RZ, RZ, R38 ;  /* 0x000000ffff097224 */ /* 0x000fe200078e0026 */
[----:B------:R1:W-:Y:S01]  /*9d370*/  STL [R1+0x3d24], R27 ;  /* 0x003d241b01007387 */ /* 0x0003e20000100800 */
[----:B---3--:R-:W-:-:S03]  /*9d380*/  IMAD.X R26, R26, 0x1, R0, P3 ;  /* 0x000000011a1a7824 */ /* 0x008fc600018e0600 */
[----:B------:R-:W-:Y:S04]  /*9d390*/  STL [R1+0x3d20], R38 ;  /* 0x003d202601007387 */ /* 0x000fe80000100800 */
[----:B------:R3:W-:Y:S04]  /*9d3a0*/  STL [R1+0x3d2c], R16 ;  /* 0x003d2c1001007387 */ /* 0x0007e80000100800 */
[----:B------:R4:W-:Y:S04]  /*9d3b0*/  LDGSTS.E [R5+0x21a80], desc[UR34][R8.64], P2 ;  /* 0x21a8000008057fae */ /* 0x0009e800091a1022 */
[----:B------:R3:W-:Y:S04]  /*9d3c0*/  STL [R1+0x3d28], R26 ;  /* 0x003d281a01007387 */ /* 0x0007e80000100800 */
[----:B-1----:R-:W2:Y:S01]  /*9d3d0*/  LDL.LU R27, [R1+0x3db0] ;  /* 0x003db000011b7983 */ /* 0x002ea20000300800 */
[----:B----4-:R-:W-:-:S03]  /*9d3e0*/  IMAD.MOV.U32 R8, RZ, RZ, R16 ;  /* 0x000000ffff087224 */ /* 0x010fc600078e0010 */
[----:B---3--:R-:W3:Y:S01]  /*9d3f0*/  LDL.LU R16, [R1+0x3db4] ;  /* 0x003db40001107983 */ /* 0x008ee20000300800 */
[----:B------:R-:W-:-:S03]  /*9d400*/  IMAD.MOV.U32 R9, RZ, RZ, R26 ;  /* 0x000000ffff097224 */ /* 0x000fc600078e001a */
[----:B------:R-:W4:Y:S04]  /*9d410*/  LDL.LU R38, [R1+0x3e18] ;  /* 0x003e180001267983 */ /* 0x000f280000300800 */
[----:B------:R-:W4:Y:S01]  /*9d420*/  LDL.LU R26, [R1+0x3e1c] ;  /* 0x003e1c00011a7983 */ /* 0x000f220000300800 */
[----:B------:R-:W-:-:S03]  /*9d430*/  ISETP.GT.AND P1, PT, R4, 0x11, PT ;  /* 0x000000110400780c */ /* 0x000fc60003f24270 */
[----:B------:R1:W-:Y:S02]  /*9d440*/  LDGSTS.E [R5+0x21b00], desc[UR34][R8.64], P2 ;  /* 0x21b0000008057fae */ /* 0x0003e400091a1022 */
[----:B-1----:R-:W-:-:S04]  /*9d450*/  SEL R8, RZ, 0x4, !P1 ;  /* 0x00000004ff087807 */ /* 0x002fc80004800000 */
[----:B------:R-:W-:-:S04]  /*9d460*/  SEL R8, R8, RZ, !P0 ;  /* 0x000000ff08087207 */ /* 0x000fc80004000000 */
[----:B------:R-:W-:Y:S02]  /*9d470*/  ISETP.NE.U32.AND P1, PT, R8, RZ, PT ;  /* 0x000000ff0800720c */ /* 0x000fe40003f25070 */
[----:B------:R-:W-:-:S05]  /*9d480*/  IADD3 R39, P3, PT, R39, R28, RZ ;  /* 0x0000001c27277210 */ /* 0x000fca0007f7e0ff */
[--C-:B------:R-:W-:Y:S01]  /*9d490*/  IMAD.X R42, R42, 0x1, R0.reuse, P3 ;  /* 0x000000012a2a7824 */ /* 0x100fe200018e0600 */
[----:B--2---:R-:W-:Y:S01]  /*9d4a0*/  IADD3 R12, P4, PT, R12, R28, RZ ;  /* 0x0000001c0c0c7210 */ /* 0x004fe20007f9e0ff */
[----:B------:R-:W-:Y:S04]  /*9d4b0*/  STL [R1+0x3d34], R39 ;  /* 0x003d342701007387 */ /* 0x000fe80000100800 */
[----:B------:R1:W-:Y:S01]  /*9d4c0*/  STL [R1+0x3d30], R42 ;  /* 0x003d302a01007387 */ /* 0x0003e20000100800 */
[----:B------:R-:W-:Y:S02]  /*9d4d0*/  IMAD.X R13, R13, 0x1, R0, P4 ;  /* 0x000000010d0d7824 */ /* 0x000fe400020e0600 */
[----:B------:R-:W-:Y:S01]  /*9d4e0*/  IMAD.MOV.U32 R8, RZ, RZ, R39 ;  /* 0x000000ffff087224 */ /* 0x000fe200078e0027 */
[----:B------:R-:W-:Y:S01]  /*9d4f0*/  STL [R1+0x3d9c], R12 ;  /* 0x003d9c0c01007387 */ /* 0x000fe20000100800 */
[----:B------:R-:W-:-:S03]  /*9d500*/  IMAD.MOV.U32 R9, RZ, RZ, R42 ;  /* 0x000000ffff097224 */ /* 0x000fc600078e002a */
[----:B------:R2:W-:Y:S04]  /*9d510*/  STL [R1+0x3d98], R13 ;  /* 0x003d980d01007387 */ /* 0x0005e80000100800 */
[----:B------:R2:W-:Y:S04]  /*9d520*/  LDGSTS.E [R5+0x21b80], desc[UR34][R8.64], P2 ;  /* 0x21b8000008057fae */ /* 0x0005e800091a1022 */
[----:B-1----:R-:W4:Y:S04]  /*9d530*/  LDL.LU R42, [R1+0x3e20] ;  /* 0x003e2000012a7983 */ /* 0x002f280000300800 */
[----:B------:R-:W4:Y:S01]  /*9d540*/  LDL.LU R39, [R1+0x3e24] ;  /* 0x003e240001277983 */ /* 0x000f220000300800 */
[----:B--2---:R-:W-:-:S02]  /*9d550*/  IMAD.MOV.U32 R9, RZ, RZ, R13 ;  /* 0x000000ffff097224 */ /* 0x004fc400078e000d */
[----:B------:R-:W-:Y:S01]  /*9d560*/  IMAD.MOV.U32 R8, RZ, RZ, R12 ;  /* 0x000000ffff087224 */ /* 0x000fe200078e000c */
[----:B------:R-:W2:Y:S04]  /*9d570*/  LDL.LU R13, [R1+0x3e28] ;  /* 0x003e2800010d7983 */ /* 0x000ea80000300800 */
[----:B------:R-:W2:Y:S04]  /*9d580*/  LDL.LU R12, [R1+0x3e2c] ;  /* 0x003e2c00010c7983 */ /* 0x000ea80000300800 */
[----:B------:R1:W-:Y:S01]  /*9d590*/  LDGSTS.E [R5+0x22200], desc[UR34][R8.64], P1 ;  /* 0x2220000008057fae */ /* 0x0003e200089a1022 */
[----:B------:R-:W-:-:S02]  /*9d5a0*/  IADD3 R34, P2, PT, R34, R28, RZ ;  /* 0x0000001c22227210 */ /* 0x000fc40007f5e0ff */
[----:B------:R-:W-:-:S03]  /*9d5b0*/  IADD3 R30, P3, PT, R30, R28, RZ ;  /* 0x0000001c1e1e7210 */ /* 0x000fc60007f7e0ff */
[----:B------:R-:W-:Y:S01]  /*9d5c0*/  IMAD.X R35, R35, 0x1, R0, P2 ;  /* 0x0000000123237824 */ /* 0x000fe200010e0600 */
[----:B------:R-:W-:Y:S01]  /*9d5d0*/  STL [R1+0x3da4], R34 ;  /* 0x003da42201007387 */ /* 0x000fe20000100800 */
[----:B-1----:R-:W-:Y:S02]  /*9d5e0*/  IMAD.MOV.U32 R8, RZ, RZ, R34 ;  /* 0x000000ffff087224 */ /* 0x002fe400078e0022 */
[----:B------:R-:W-:Y:S02]  /*9d5f0*/  IMAD.X R31, R31, 0x1, R0, P3 ;  /* 0x000000011f1f7824 */ /* 0x000fe400018e0600 */
        /* <DEDUP_REMOVED lines=16> */
[-C--:B---3--:R-:W-:Y:S02]  /*9d700*/  IADD3 R16, P3, PT, R16, R28.reuse, RZ ;  /* 0x0000001c10107210 */ /* 0x088fe40007f7e0ff */
[----:B----4-:R-:W-:-:S03]  /*9d710*/  IADD3 R26, P4, PT, R26, R28, RZ ;  /* 0x0000001c1a1a7210 */ /* 0x010fc60007f9e0ff */
        /* <DEDUP_REMOVED lines=8> */
[----:B-1----:R-:W4:Y:S04]  /*9d7a0*/  LDL.LU R27, [R1+0x3ea4] ;  /* 0x003ea400011b7983 */ /* 0x002f280000300800 */
[----:B------:R1:W-:Y:S04]  /*9d7b0*/  STL [R1+0x3e18], R38 ;  /* 0x003e182601007387 */ /* 0x0003e80000100800 */
[----:B------:R-:W4:Y:S01]  /*9d7c0*/  LDL.LU R16, [R1+0x3eac] ;  /* 0x003eac0001107983 */ /* 0x000f220000300800 */
[----:B---3--:R-:W-:-:S02]  /*9d7d0*/  IMAD.MOV.U32 R9, RZ, RZ, R38 ;  /* 0x000000ffff097224 */ /* 0x008fc400078e0026 */
[----:B------:R-:W-:Y:S01]  /*9d7e0*/  IMAD.MOV.U32 R8, RZ, RZ, R26 ;  /* 0x000000ffff087224 */ /* 0x000fe200078e001a */
[----:B-1----:R-:W3:Y:S04]  /*9d7f0*/  LDL.LU R38, [R1+0x3ea0] ;  /* 0x003ea00001267983 */ /* 0x002ee80000300800 */
[----:B------:R-:W3:Y:S04]  /*9d800*/  LDL.LU R26, [R1+0x3ea8] ;  /* 0x003ea800011a7983 */ /* 0x000ee80000300800 */
[----:B------:R1:W-:Y:S01]  /*9d810*/  LDGSTS.E [R5+0x22a00], desc[UR34][R8.64], P2 ;  /* 0x22a0000008057fae */ /* 0x0003e200091a1022 */
[----:B------:R-:W-:-:S05]  /*9d820*/  IADD3 R39, P1, PT, R39, R28, RZ ;  /* 0x0000001c27277210 */ /* 0x000fca0007f3e0ff */
[----:B------:R-:W-:Y:S02]  /*9d830*/  IMAD.X R42, R42, 0x1, R0, P1 ;  /* 0x000000012a2a7824 */ /* 0x000fe400008e0600 */
[----:B-1----:R-:W-:Y:S02]  /*9d840*/  IMAD.MOV.U32 R8, RZ, RZ, R39 ;  /* 0x000000ffff087224 */ /* 0x002fe400078e0027 */
[----:B------:R-:W-:Y:S01]  /*9d850*/  IMAD.MOV.U32 R9, RZ, RZ, R42 ;  /* 0x000000ffff097224 */ /* 0x000fe200078e002a */
[----:B--2---:R-:W-:-:S04]  /*9d860*/  IADD3 R12, P3, PT, R12, R28, RZ ;  /* 0x0000001c0c0c7210 */ /* 0x004fc80007f7e0ff */
[----:B------:R1:W-:Y:S01]  /*9d870*/  LDGSTS.E [R5+0x22a80], desc[UR34][R8.64], P2 ;  /* 0x22a8000008057fae */ /* 0x0003e200091a1022 */
[----:B------:R-:W-:-:S03]  /*9d880*/  IMAD.X R13, R13, 0x1, R0, P3 ;  /* 0x000000010d0d7824 */ /* 0x000fc600018e0600 */
[----:B------:R-:W-:Y:S04]  /*9d890*/  STL [R1+0x3e24], R39 ;  /* 0x003e242701007387 */ /* 0x000fe80000100800 */
[----:B------:R-:W-:Y:S01]  /*9d8a0*/  STL [R1+0x3e20], R42 ;  /* 0x003e202a01007387 */ /* 0x000fe20000100800 */
[----:B------:R-:W-:-:S03]  /*9d8b0*/  ISETP.GT.AND P1, PT, R4, 0x19, PT ;  /* 0x000000190400780c */ /* 0x000fc60003f24270 */
[----:B------:R-:W-:Y:S01]  /*9d8c0*/  STL [R1+0x3e2c], R12 ;  /* 0x003e2c0c01007387 */ /* 0x000fe20000100800 */
[----:B-1----:R-:W-:Y:S02]  /*9d8d0*/  IMAD.MOV.U32 R8, RZ, RZ, R12 ;  /* 0x000000ffff087224 */ /* 0x002fe400078e000c */
[----:B------:R-:W-:Y:S01]  /*9d8e0*/  IMAD.MOV.U32 R9, RZ, RZ, R13 ;  /* 0x000000ffff097224 */ /* 0x000fe200078e000d */
[----:B------:R1:W-:Y:S04]  /*9d8f0*/  STL [R1+0x3e28], R13 ;  /* 0x003e280d01007387 */ /* 0x0003e80000100800 */
[----:B------:R2:W-:Y:S04]  /*9d900*/  LDGSTS.E [R5+0x22b00], desc[UR34][R8.64], P2 ;  /* 0x22b0000008057fae */ /* 0x0005e800091a1022 */
[----:B-1----:R-:W3:Y:S04]  /*9d910*/  LDL.LU R13, [R1+0x3eb0] ;  /* 0x003eb000010d7983 */ /* 0x002ee80000300800 */
[----:B------:R-:W3:Y:S01]  /*9d920*/  LDL.LU R12, [R1+0x3eb4] ;  /* 0x003eb400010c7983 */ /* 0x000ee20000300800 */
[----:B--2---:R-:W-:-:S02]  /*9d930*/  SEL R8, RZ, 0x4, !P1 ;  /* 0x00000004ff087807 */ /* 0x004fc40004800000 */
[----:B------:R-:W-:Y:S02]  /*9d940*/  IADD3 R34, P3, PT, R34, R28, RZ ;  /* 0x0000001c22227210 */ /* 0x000fe40007f7e0ff */
[----:B------:R-:W-:-:S03]  /*9d950*/  SEL R8, R8, RZ, !P0 ;  /* 0x000000ff08087207 */ /* 0x000fc60004000000 */
[----:B------:R-:W-:Y:S01]  /*9d960*/  IMAD.X R35, R35, 0x1, R0, P3 ;  /* 0x0000000123237824 */ /* 0x000fe200018e0600 */
[----:B------:R-:W-:Y:S02]  /*9d970*/  IADD3 R30, P4, PT, R30, R28, RZ ;  /* 0x0000001c1e1e7210 */ /* 0x000fe40007f9e0ff */
[----:B------:R-:W-:Y:S01]  /*9d980*/  ISETP.NE.U32.AND P1, PT, R8, RZ, PT ;  /* 0x000000ff0800720c */ /* 0x000fe20003f25070 */
[----:B------:R-:W-:Y:S02]  /*9d990*/  IMAD.MOV.U32 R8, RZ, RZ, R34 ;  /* 0x000000ffff087224 */ /* 0x000fe400078e0022 */
[----:B------:R-:W-:Y:S02]  /*9d9a0*/  IMAD.MOV.U32 R9, RZ, RZ, R35 ;  /* 0x000000ffff097224 */ /* 0x000fe400078e0023 */
[----:B------:R-:W-:Y:S01]  /*9d9b0*/  IMAD.X R31, R31, 0x1, R0, P4 ;  /* 0x000000011f1f7824 */ /* 0x000fe200020e0600 */
[----:B------:R-:W-:Y:S04]  /*9d9c0*/  STL [R1+0x3e34], R34 ;  /* 0x003e342201007387 */ /* 0x000fe80000100800 */
        /* <DEDUP_REMOVED lines=11> */
[----:B------:R-:W-:Y:S01]  /*9da80*/  IMAD.MOV.U32 R247, RZ, RZ, R21 ;  /* 0x000000fffff77224 */ /* 0x000fe200078e0015 */
[----:B----4-:R-:W-:-:S02]  /*9da90*/  IADD3 R27, P2, PT, R27, R28, RZ ;  /* 0x0000001c1b1b7210 */ /* 0x010fc40007f5e0ff */
[----:B------:R-:W-:-:S03]  /*9daa0*/  IADD3 R16, P3, PT, R16, R28, RZ ;  /* 0x0000001c10107210 */ /* 0x000fc60007f7e0ff */
[----:B-1----:R-:W-:Y:S02]  /*9dab0*/  IMAD.MOV.U32 R8, RZ, RZ, R27 ;  /* 0x000000ffff087224 */ /* 0x002fe400078e001b */
[--C-:B---3--:R-:W-:Y:S02]  /*9dac0*/  IMAD.X R38, R38, 0x1, R0.reuse, P2 ;  /* 0x0000000126267824 */ /* 0x108fe400010e0600 */
[----:B------:R-:W-:Y:S02]  /*9dad0*/  IMAD.X R26, R26, 0x1, R0, P3 ;  /* 0x000000011a1a7824 */ /* 0x000fe400018e0600 */
[----:B------:R-:W-:Y:S01]  /*9dae0*/  IMAD.MOV.U32 R9, RZ, RZ, R38 ;  /* 0x000000ffff097224 */ /* 0x000fe200078e0026 */
[----:B------:R-:W-:Y:S04]  /*9daf0*/  STL [R1+0x3ea4], R27 ;  /* 0x003ea41b01007387 */ /* 0x000fe80000100800 */
[----:B------:R-:W-:Y:S04]  /*9db00*/  STL [R1+0x3ea0], R38 ;  /* 0x003ea02601007387 */ /* 0x000fe80000100800 */
[----:B------:R-:W-:Y:S04]  /*9db10*/  STL [R1+0x3eac], R16 ;  /* 0x003eac1001007387 */ /* 0x000fe80000100800 */
[----:B------:R1:W-:Y:S04]  /*9db20*/  STL [R1+0x3ea8], R26 ;  /* 0x003ea81a01007387 */ /* 0x0003e80000100800 */
[----:B------:R3:W-:Y:S02]  /*9db30*/  LDGSTS.E [R5+0x23280], desc[UR34][R8.64], P1 ;  /* 0x2328000008057fae */ /* 0x0007e400089a1022 */
[----:B---3--:R-:W-:-:S02]  /*9db40*/  IMAD.MOV.U32 R9, RZ, RZ, R26 ;  /* 0x000000ffff097224 */ /* 0x008fc400078e001a */
[----:B------:R-:W-:Y:S01]  /*9db50*/  IMAD.MOV.U32 R8, RZ, RZ, R16 ;  /* 0x000000ffff087224 */ /* 0x000fe200078e0010 */
[----:B-1----:R-:W3:Y:S04]  /*9db60*/  LDL.LU R26, [R1+0x3f2c] ;  /* 0x003f2c00011a7983 */ /* 0x002ee80000300800 */
[----:B------:R-:W4:Y:S04]  /*9db70*/  LDL.LU R16, [R1+0x3f34] ;  /* 0x003f340001107983 */ /* 0x000f280000300800 */
        /* <DEDUP_REMOVED lines=16> */
[----:B------:R-:W-:-:S02]  /*9dc80*/  IADD3 R34, P1, PT, R34, R28, RZ ;  /* 0x0000001c22227210 */ /* 0x000fc40007f3e0ff */
[----:B--2---:R-:W-:-:S03]  /*9dc90*/  IADD3 R30, P3, PT, R30, R28, RZ ;  /* 0x0000001c1e1e7210 */ /* 0x004fc60007f7e0ff */
[--C-:B------:R-:W-:Y:S01]  /*9dca0*/  IMAD.X R35, R35, 0x1, R0.reuse, P1 ;  /* 0x0000000123237824 */ /* 0x100fe200008e0600 */
[----:B------:R-:W-:Y:S01]  /*9dcb0*/  STL [R1+0x3f1c], R34 ;  /* 0x003f1c2201007387 */ /* 0x000fe20000100800 */
[----:B------:R-:W-:-:S03]  /*9dcc0*/  IMAD.X R31, R31, 0x1, R0, P3 ;  /* 0x000000011f1f7824 */ /* 0x000fc600018e0600 */
[----:B------:R-:W-:Y:S01]  /*9dcd0*/  STL [R1+0x3f18], R35 ;  /* 0x003f182301007387 */ /* 0x000fe20000100800 */
[----:B------:R-:W-:Y:S02]  /*9dce0*/  IMAD.MOV.U32 R8, RZ, RZ, R34 ;  /* 0x000000ffff087224 */ /* 0x000fe400078e0022 */
[----:B------:R-:W-:Y:S01]  /*9dcf0*/  IMAD.MOV.U32 R9, RZ, RZ, R35 ;  /* 0x000000ffff097224 */ /* 0x000fe200078e0023 */
[----:B------:R-:W-:Y:S04]  /*9dd00*/  STL [R1+0x3f24], R30 ;  /* 0x003f241e01007387 */ /* 0x000fe80000100800 */
[----:B------:R1:W-:Y:S04]  /*9dd10*/  STL [R1+0x3f20], R31 ;  /* 0x003f201f01007387 */ /* 0x0003e80000100800 */
[----:B------:R-:W2:Y:S04]  /*9dd20*/  LDL.LU R39, [R1+0x3bc0] ;  /* 0x003bc00001277983 */ /* 0x000ea80000300800 */
[----:B------:R-:W2:Y:S04]  /*9dd30*/  LDL.LU R38, [R1+0x3bc4] ;  /* 0x003bc40001267983 */ /* 0x000ea80000300800 */
[----:B------:R1:W-:Y:S02]  /*9dd40*/  LDGSTS.E [R5+0x23a00], desc[UR34][R8.64], P2 ;  /* 0x23a0000008057fae */ /* 0x0003e400091a1022 */
[----:B-1----:R-:W-:-:S02]  /*9dd50*/  IMAD.MOV.U32 R9, RZ, RZ, R31 ;  /* 0x000000ffff097224 */ /* 0x002fc400078e001f */
[----:B------:R-:W-:Y:S01]  /*9dd60*/  IMAD.MOV.U32 R8, RZ, RZ, R30 ;  /* 0x000000ffff087224 */ /* 0x000fe200078e001e */
[----:B------:R-:W2:Y:S04]  /*9dd70*/  LDL.LU R31, [R1+0x3bc8] ;  /* 0x003bc800011f7983 */ /* 0x000ea80000300800 */
[----:B------:R-:W2:Y:S01]  /*9dd80*/  LDL.LU R30, [R1+0x3bcc] ;  /* 0x003bcc00011e7983 */ /* 0x000ea20000300800 */
[----:B------:R-:W-:Y:S02]  /*9dd90*/  IMAD.MOV.U32 R244, RZ, RZ, R52 ;  /* 0x000000fffff47224 */ /* 0x000fe400078e0034 */
[----:B------:R-:W-:Y:S02]  /*9dda0*/  IMAD.MOV.U32 R245, RZ, RZ, R49 ;  /* 0x000000fffff57224 */ /* 0x000fe400078e0031 */
[----:B------:R-:W-:-:S02]  /*9ddb0*/  IMAD.MOV.U32 R246, RZ, RZ, R48 ;  /* 0x000000fffff67224 */ /* 0x000fc400078e0030 */
[----:B------:R-:W-:Y:S02]  /*9ddc0*/  IMAD.MOV.U32 R238, RZ, RZ, R41 ;  /* 0x000000ffffee7224 */ /* 0x000fe400078e0029 */
[----:B------:R-:W-:Y:S02]  /*9ddd0*/  IMAD.MOV.U32 R239, RZ, RZ, R40 ;  /* 0x000000ffffef7224 */ /* 0x000fe400078e0028 */
[----:B------:R-:W-:Y:S02]  /*9dde0*/  IMAD.MOV.U32 R236, RZ, RZ, R45 ;  /* 0x000000ffffec7224 */ /* 0x000fe400078e002d */
[----:B------:R-:W-:Y:S01]  /*9ddf0*/  IMAD.MOV.U32 R237, RZ, RZ, R44 ;  /* 0x000000ffffed7224 */ /* 0x000fe200078e002c */
[----:B------:R1:W-:Y:S01]  /*9de00*/  LDGSTS.E [R5+0x23a80], desc[UR34][R8.64], P2 ;  /* 0x23a8000008057fae */ /* 0x0003e200091a1022 */
[----:B------:R-:W-:Y:S01]  /*9de10*/  HMMA.1688.F32.TF32 R40, R240, R22, R244 ;  /* 0x00000016f028723c */ /* 0x000fe200000810f4 */
[----:B------:R-:W-:Y:S01]  /*9de20*/  IMAD.SHL.U32 R249, R249, 0x4, RZ ;  /* 0x00000004f9f97824 */ /* 0x000fe200078e00ff */
[----:B---3--:R-:W-:-:S02]  /*9de30*/  IADD3 R26, P1, PT, R26, R28, RZ ;  /* 0x0000001c1a1a7210 */ /* 0x008fc40007f3e0ff */
[----:B----4-:R-:W-:-:S03]  /*9de40*/  IADD3 R16, P3, PT, R16, R28, RZ ;  /* 0x0000001c10107210 */ /* 0x010fc60007f7e0ff */
[--C-:B------:R-:W-:Y:S02]  /*9de50*/  IMAD.X R27, R27, 0x1, R0.reuse, P1 ;  /* 0x000000011b1b7824 */ /* 0x100fe400008e0600 */
[----:B------:R-:W-:Y:S01]  /*9de60*/  IMAD.X R21, R21, 0x1, R0, P3 ;  /* 0x0000000115157824 */ /* 0x000fe200018e0600 */
[----:B------:R-:W-:Y:S04]  /*9de70*/  STL [R1+0x3f2c], R26 ;  /* 0x003f2c1a01007387 */ /* 0x000fe80000100800 */
[----:B------:R3:W-:Y:S04]  /*9de80*/  STL [R1+0x3f28], R27 ;  /* 0x003f281b01007387 */ /* 0x0007e80000100800 */
[----:B------:R-:W-:Y:S04]  /*9de90*/  STL [R1+0x3f34], R16 ;  /* 0x003f341001007387 */ /* 0x000fe80000100800 */
[----:B------:R-:W-:Y:S04]  /*9dea0*/  STL [R1+0x3f30], R21 ;  /* 0x003f301501007387 */ /* 0x000fe80000100800 */
[----:B------:R-:W4:Y:S04]  /*9deb0*/  LDL.LU R35, [R1+0x3bd0] ;  /* 0x003bd00001237983 */ /* 0x000f280000300800 */
[----:B------:R-:W4:Y:S04]  /*9dec0*/  LDL.LU R34, [R1+0x3bd4] ;  /* 0x003bd40001227983 */ /* 0x000f280000300800 */
[----:B------:R-:W-:Y:S04]  /*9ded0*/  STL.64 [R1+0x1c80], R40 ;  /* 0x001c802801007387 */ /* 0x000fe80000100a00 */
[----:B------:R3:W-:Y:S01]  /*9dee0*/  STL.64 [R1+0x1c88], R42 ;  /* 0x001c882a01007387 */ /* 0x0007e20000100a00 */
[----:B-1----:R-:W-:-:S02]  /*9def0*/  IMAD.MOV.U32 R8, RZ, RZ, R26 ;  /* 0x000000ffff087224 */ /* 0x002fc400078e001a */
[----:B------:R-:W-:Y:S02]  /*9df00*/  IMAD.MOV.U32 R9, RZ, RZ, R27 ;  /* 0x000000ffff097224 */ /* 0x000fe400078e001b */
[----:B---3--:R-:W3:Y:S04]  /*9df10*/  LDL.LU R27, [R1+0x3c38] ;  /* 0x003c3800011b7983 */ /* 0x008ee80000300800 */
[----:B------:R1:W-:Y:S04]  /*9df20*/  LDGSTS.E [R5+0x23b00], desc[UR34][R8.64], P2 ;  /* 0x23b0000008057fae */ /* 0x0003e800091a1022 */
[----:B------:R-:W3:Y:S01]  /*9df30*/  LDL.LU R26, [R1+0x3c3c] ;  /* 0x003c3c00011a7983 */ /* 0x000ee20000300800 */
[----:B------:R-:W-:Y:S01]  /*9df40*/  HMMA.1688.F32.TF32 R40, R240, R18, R236 ;  /* 0x00000012f028723c */ /* 0x000fe200000810ec */
[----:B------:R-:W-:Y:S01]  /*9df50*/  ISETP.GT.AND P1, PT, R4, 0x2, PT ;  /* 0x000000020400780c */ /* 0x000fe20003f24270 */
[----:B-1----:R-:W-:-:S02]  /*9df60*/  IMAD.MOV.U32 R8, RZ, RZ, R16 ;  /* 0x000000ffff087224 */ /* 0x002fc400078e0010 */
[----:B------:R-:W-:-:S05]  /*9df70*/  IMAD.MOV.U32 R9, RZ, RZ, R21 ;  /* 0x000000ffff097224 */ /* 0x000fca00078e0015 */
[----:B------:R1:W-:Y:S01]  /*9df80*/  LDGSTS.E [R5+0x23b80], desc[UR34][R8.64], P2 ;  /* 0x23b8000008057fae */ /* 0x0003e200091a1022 */
[----:B------:R-:W-:Y:S02]  /*9df90*/  LOP3.LUT R16, R249, 0x40, RZ, 0x3c, !PT ;  /* 0x00000040f9107812 */ /* 0x000fe400078e3cff */
[----:B-1----:R-:W-:-:S07]  /*9dfa0*/  SEL R5, RZ, 0x4, !P1 ;  /* 0x00000004ff057807 */ /* 0x002fce0004800000 */
[----:B------:R-:W-:Y:S04]  /*9dfb0*/  STL.64 [R1+0x1c40], R40 ;  /* 0x001c402801007387 */ /* 0x000fe80000100a00 */
[----:B------:R-:W-:Y:S01]  /*9dfc0*/  STL.64 [R1+0x1c48], R42 ;  /* 0x001c482a01007387 */ /* 0x000fe20000100a00 */
[----:B------:R-:W-:-:S04]  /*9dfd0*/  SEL R5, R5, RZ, !P0 ;  /* 0x000000ff05057207 */ /* 0x000fc80004000000 */
[----:B------:R-:W-:Y:S01]  /*9dfe0*/  ISETP.NE.U32.AND P1, PT, R5, RZ, PT ;  /* 0x000000ff0500720c */ /* 0x000fe20003f25070 */
[----:B------:R-:W-:Y:S01]  /*9dff0*/  VIADD R5, R16, UR7 ;  /* 0x0000000710057c36 */ /* 0x000fe20008000000 */
[----:B------:R-:W-:-:S05]  /*9e000*/  IADD3 R12, P2, PT, R12, R28, RZ ;  /* 0x0000001c0c0c7210 */ /* 0x000fca0007f5e0ff */
[----:B------:R-:W-:Y:S01]  /*9e010*/  IMAD.X R13, R13, 0x1, R0, P2 ;  /* 0x000000010d0d7824 */ /* 0x000fe200010e0600 */
[----:B------:R-:W-:Y:S01]  /*9e020*/  STL [R1+0x3bbc], R12 ;  /* 0x003bbc0c01007387 */ /* 0x000fe20000100800 */
[----:B------:R-:W-:-:S03]  /*9e030*/  IMAD.MOV.U32 R8, RZ, RZ, R12 ;  /* 0x000000ffff087224 */ /* 0x000fc600078e000c */
[----:B------:R1:W-:Y:S04]  /*9e040*/  STL [R1+0x3bb8], R13 ;  /* 0x003bb80d01007387 */ /* 0x0003e80000100800 */
[----:B------:R-:W3:Y:S01]  /*9e050*/  LDL.LU R21, [R1+0x3c40] ;  /* 0x003c400001157983 */ /* 0x000ee20000300800 */
[----:B------:R-:W-:-:S03]  /*9e060*/  IMAD.MOV.U32 R9, RZ, RZ, R13 ;  /* 0x000000ffff097224 */ /* 0x000fc600078e000d */
[----:B------:R-:W3:Y:S04]  /*9e070*/  LDL.LU R16, [R1+0x3c44] ;  /* 0x003c440001107983 */ /* 0x000ee80000300800 */
[----:B------:R2:W-:Y:S04]  /*9e080*/  LDGSTS.E [R5+0x20400], desc[UR34][R8.64], P1 ;  /* 0x2040000008057fae */ /* 0x0005e800089a1022 */
[----:B-1----:R-:W3:Y:S04]  /*9e090*/  LDL.LU R13, [R1+0x3c48] ;  /* 0x003c4800010d7983 */ /* 0x002ee80000300800 */
[----:B------:R-:W3:Y:S01]  /*9e0a0*/  LDL.LU R12, [R1+0x3c4c] ;  /* 0x003c4c00010c7983 */ /* 0x000ee20000300800 */
[----:B--2---:R-:W-:-:S05]  /*9e0b0*/  IADD3 R38, P2, PT, R38, R28, RZ ;  /* 0x0000001c26267210 */ /* 0x004fca0007f5e0ff */
[----:B------:R-:W-:Y:S02]  /*9e0c0*/  IMAD.X R39, R39, 0x1, R0, P2 ;  /* 0x0000000127277824 */ /* 0x000fe400010e0600 */
[----:B------:R-:W-:Y:S02]  /*9e0d0*/  IMAD.MOV.U32 R8, RZ, RZ, R38 ;  /* 0x000000ffff087224 */ /* 0x000fe400078e0026 */
[----:B------:R-:W-:Y:S01]  /*9e0e0*/  IMAD.MOV.U32 R9, RZ, RZ, R39 ;  /* 0x000000ffff097224 */ /* 0x000fe200078e0027 */
[----:B------:R-:W-:Y:S01]  /*9e0f0*/  IADD3 R30, P3, PT, R30, R28, RZ ;  /* 0x0000001c1e1e7210 */ /* 0x000fe20007f7e0ff */
[----:B------:R-:W-:Y:S04]  /*9e100*/  STL [R1+0x3bc4], R38 ;  /* 0x003bc42601007387 */ /* 0x000fe80000100800 */
[----:B------:R-:W-:Y:S01]  /*9e110*/  STL [R1+0x3bc0], R39 ;  /* 0x003bc02701007387 */ /* 0x000fe20000100800 */
[----:B------:R-:W-:-:S03]  /*9e120*/  IMAD.X R31, R31, 0x1, R0, P3 ;  /* 0x000000011f1f7824 */ /* 0x000fc600018e0600 */
[----:B------:R1:W-:Y:S04]  /*9e130*/  LDGSTS.E [R5+0x20480], desc[UR34][R8.64], P1 ;  /* 0x2048000008057fae */ /* 0x0003e800089a1022 */
[----:B------:R-:W-:Y:S04]  /*9e140*/  STL [R1+0x3bcc], R30 ;  /* 0x003bcc1e01007387 */ /* 0x000fe80000100800 */
[----:B------:R2:W-:Y:S01]  /*9e150*/  STL [R1+0x3bc8], R31 ;  /* 0x003bc81f01007387 */ /* 0x0005e20000100800 */
[----:B-1----:R-:W-:Y:S02]  /*9e160*/  IMAD.MOV.U32 R9, RZ, RZ, R31 ;  /* 0x000000ffff097224 */ /* 0x002fe400078e001f */
[----:B------:R-:W-:Y:S01]  /*9e170*/  IMAD.MOV.U32 R8, RZ, RZ, R30 ;  /* 0x000000ffff087224 */ /* 0x000fe200078e001e */
[----:B--2---:R-:W2:Y:S04]  /*9e180*/  LDL.LU R31, [R1+0x3c50] ;  /* 0x003c5000011f7983 */ /* 0x004ea80000300800 */
[----:B------:R-:W2:Y:S04]  /*9e190*/  LDL.LU R30, [R1+0x3c54] ;  /* 0x003c5400011e7983 */ /* 0x000ea80000300800 */
[----:B------:R-:W2:Y:S04]  /*9e1a0*/  LDL.LU R22, [R1+0x3cb8] ;  /* 0x003cb80001167983 */ /* 0x000ea80000300800 */
[----:B------:R-:W2:Y:S01]  /*9e1b0*/  LDL.LU R19, [R1+0x3cbc] ;  /* 0x003cbc0001137983 */ /* 0x000ea20000300800 */
[----:B------:R-:W-:-:S03]  /*9e1c0*/  ISETP.GT.AND P2, PT, R4, 0x6, PT ;  /* 0x000000060400780c */ /* 0x000fc60003f44270 */
[----:B------:R1:W-:Y:S02]  /*9e1d0*/  LDGSTS.E [R5+0x20500], desc[UR34][R8.64], P1 ;  /* 0x2050000008057fae */ /* 0x0003e400089a1022 */
[----:B-1----:R-:W-:-:S04]  /*9e1e0*/  SEL R8, RZ, 0x4, !P2 ;  /* 0x00000004ff087807 */ /* 0x002fc80005000000 */
[----:B------:R-:W-:-:S04]  /*9e1f0*/  SEL R8, R8, RZ, !P0 ;  /* 0x000000ff08087207 */ /* 0x000fc80004000000 */
[----:B------:R-:W-:Y:S02]  /*9e200*/  ISETP.NE.U32.AND P2, PT, R8, RZ, PT ;  /* 0x000000ff0800720c */ /* 0x000fe40003f45070 */
[----:B----4-:R-:W-:-:S05]  /*9e210*/  IADD3 R34, P3, PT, R34, R28, RZ ;  /* 0x0000001c22227210 */ /* 0x010fca0007f7e0ff */
[----:B------:R-:W-:Y:S01]  /*9e220*/  IMAD.X R35, R35, 0x1, R0, P3 ;  /* 0x0000000123237824 */ /* 0x000fe200018e0600 */
[----:B---3--:R-:W-:Y:S01]  /*9e230*/  IADD3 R26, P4, PT, R26, R28, RZ ;  /* 0x0000001c1a1a7210 */ /* 0x008fe20007f9e0ff */
[----:B------:R-:W-:Y:S02]  /*9e240*/  IMAD.MOV.U32 R8, RZ, RZ, R34 ;  /* 0x000000ffff087224 */ /* 0x000fe400078e0022 */
[----:B------:R-:W-:Y:S01]  /*9e250*/  IMAD.MOV.U32 R9, RZ, RZ, R35 ;  /* 0x000000ffff097224 */ /* 0x000fe200078e0023 */
[----:B------:R-:W-:Y:S01]  /*9e260*/  STL [R1+0x3bd4], R34 ;  /* 0x003bd42201007387 */ /* 0x000fe20000100800 */
[----:B------:R-:W-:-:S03]  /*9e270*/  IMAD.X R27, R27, 0x1, R0, P4 ;  /* 0x000000011b1b7824 */ /* 0x000fc600020e0600 */
[----:B------:R-:W-:Y:S04]  /*9e280*/  STL [R1+0x3bd0], R35 ;  /* 0x003bd02301007387 */ /* 0x000fe80000100800 */
[----:B------:R-:W-:Y:S04]  /*9e290*/  STL [R1+0x3c3c], R26 ;  /* 0x003c3c1a01007387 */ /* 0x000fe80000100800 */
[----:B------:R1:W-:Y:S04]  /*9e2a0*/  LDGSTS.E [R5+0x20580], desc[UR34][R8.64], P1 ;  /* 0x2058000008057fae */ /* 0x0003e800089a1022 */
[----:B------:R3:W-:Y:S01]  /*9e2b0*/  STL [R1+0x3c38], R27 ;  /* 0x003c381b01007387 */ /* 0x0007e20000100800 */
[----:B-1----:R-:W-:-:S02]  /*9e2c0*/  IMAD.MOV.U32 R9, RZ, RZ, R27 ;  /* 0x000000ffff097224 */ /* 0x002fc400078e001b */
[----:B------:R-:W-:Y:S01]  /*9e2d0*/  IMAD.MOV.U32 R8, RZ, RZ, R26 ;  /* 0x000000ffff087224 */ /* 0x000fe200078e001a */
[----:B---3--:R-:W3:Y:S04]  /*9e2e0*/  LDL.LU R27, [R1+0x3cc0] ;  /* 0x003cc000011b7983 */ /* 0x008ee80000300800 */
[----:B------:R-:W4:Y:S04]  /*9e2f0*/  LDL.LU R26, [R1+0x3cc4] ;  /* 0x003cc400011a7983 */ /* 0x000f280000300800 */
[----:B------:R-:W3:Y:S04]  /*9e300*/  LDL.LU R23, [R1+0x3cc8] ;  /* 0x003cc80001177983 */ /* 0x000ee80000300800 */
[----:B------:R-:W3:Y:S04]  /*9e310*/  LDL.LU R18, [R1+0x3ccc] ;  /* 0x003ccc0001127983 */ /* 0x000ee80000300800 */
        /* <DEDUP_REMOVED lines=15> */
[----:B------:R-:W-:Y:S02]  /*9e410*/  IMAD.MOV.U32 R9, RZ, RZ, R13 ;  /* 0x000000ffff097224 */ /* 0x000fe400078e000d */
[----:B------:R-:W-:Y:S01]  /*9e420*/  IMAD.MOV.U32 R8, RZ, RZ, R12 ;  /* 0x000000ffff087224 */ /* 0x000fe200078e000c */
[----:B------:R-:W3:Y:S04]  /*9e430*/  LDL.LU R13, [R1+0x3d38] ;  /* 0x003d3800010d7983 */ /* 0x000ee80000300800 */
[----:B------:R-:W3:Y:S04]  /*9e440*/  LDL.LU R12, [R1+0x3d3c] ;  /* 0x003d3c00010c7983 */ /* 0x000ee80000300800 */
[----:B------:R1:W-:Y:S02]  /*9e450*/  LDGSTS.E [R5+0x20d00], desc[UR34][R8.64], P2 ;  /* 0x20d0000008057fae */ /* 0x0003e400091a1022 */
[----:B-1----:R-:W-:-:S02]  /*9e460*/  SEL R8, RZ, 0x4, !P1 ;  /* 0x00000004ff087807 */ /* 0x002fc40004800000 */
[-C--:B--2---:R-:W-:Y:S02]  /*9e470*/  IADD3 R30, P3, PT, R30, R28.reuse, RZ ;  /* 0x0000001c1e1e7210 */ /* 0x084fe40007f7e0ff */
[----:B------:R-:W-:Y:S02]  /*9e480*/  IADD3 R19, P4, PT, R19, R28, RZ ;  /* 0x0000001c13137210 */ /* 0x000fe40007f9e0ff */
[----:B------:R-:W-:Y:S01]  /*9e490*/  SEL R8, R8, RZ, !P0 ;  /* 0x000000ff08087207 */ /* 0x000fe20004000000 */
[--C-:B------:R-:W-:Y:S02]  /*9e4a0*/  IMAD.X R31, R31, 0x1, R0.reuse, P3 ;  /* 0x000000011f1f7824 */ /* 0x100fe400018e0600 */
[----:B------:R-:W-:Y:S01]  /*9e4b0*/  IMAD.X R22, R22, 0x1, R0, P4 ;  /* 0x0000000116167824 */ /* 0x000fe200020e0600 */
[----:B------:R-:W-:Y:S01]  /*9e4c0*/  STL [R1+0x3c54], R30 ;  /* 0x003c541e01007387 */ /* 0x000fe20000100800 */
[----:B------:R-:W-:-:S03]  /*9e4d0*/  ISETP.NE.U32.AND P1, PT, R8, RZ, PT ;  /* 0x000000ff0800720c */ /* 0x000fc60003f25070 */
        /* <DEDUP_REMOVED lines=13> */
[----:B----4-:R-:W-:-:S02]  /*9e5b0*/  IADD3 R26, P2, PT, R26, R28, RZ ;  /* 0x0000001c1a1a7210 */ /* 0x010fc40007f5e0ff */
[----:B---3--:R-:W-:-:S03]  /*9e5c0*/  IADD3 R18, P3, PT, R18, R28, RZ ;  /* 0x0000001c12127210 */ /* 0x008fc60007f7e0ff */
[----:B------:R-:W-:Y:S02]  /*9e5d0*/  IMAD.X R27, R27, 0x1, R0, P2 ;  /* 0x000000011b1b7824 */ /* 0x000fe400010e0600 */
[----:B-1----:R-:W-:Y:S02]  /*9e5e0*/  IMAD.MOV.U32 R8, RZ, RZ, R26 ;  /* 0x000000ffff087224 */ /* 0x002fe400078e001a */
[----:B------:R-:W-:Y:S01]  /*9e5f0*/  IMAD.X R23, R23, 0x1, R0, P3 ;  /* 0x0000000117177824 */ /* 0x000fe200018e0600 */
[----:B------:R-:W-:Y:S01]  /*9e600*/  STL [R1+0x3cc4], R26 ;  /* 0x003cc41a01007387 */ /* 0x000fe20000100800 */
[----:B------:R-:W-:-:S03]  /*9e610*/  IMAD.MOV.U32 R9, RZ, RZ, R27 ;  /* 0x000000ffff097224 */ /* 0x000fc600078e001b */
        /* <DEDUP_REMOVED lines=8> */
[----:B------:R-:W-:Y:S02]  /*9e6a0*/  IMAD.MOV.U32 R9, RZ, RZ, R23 ;  /* 0x000000ffff097224 */ /* 0x000fe400078e0017 */
[----:B---3--:R-:W3:Y:S04]  /*9e6b0*/  LDL.LU R23, [R1+0x3db8] ;  /* 0x003db80001177983 */ /* 0x008ee80000300800 */
[----:B------:R-:W4:Y:S04]  /*9e6c0*/  LDL.LU R18, [R1+0x3dbc] ;  /* 0x003dbc0001127983 */ /* 0x000f280000300800 */
[----:B------:R1:W-:Y:S02]  /*9e6d0*/  LDGSTS.E [R5+0x21500], desc[UR34][R8.64], P1 ;  /* 0x2150000008057fae */ /* 0x0003e400089a1022 */
[----:B-1----:R-:W-:-:S04]  /*9e6e0*/  SEL R8, RZ, 0x4, !P2 ;  /* 0x00000004ff087807 */ /* 0x002fc80005000000 */
[----:B------:R-:W-:-:S04]  /*9e6f0*/  SEL R8, R8, RZ, !P0 ;  /* 0x000000ff08087207 */ /* 0x000fc80004000000 */
[----:B------:R-:W-:Y:S02]  /*9e700*/  ISETP.NE.U32.AND P2, PT, R8, RZ, PT ;  /* 0x000000ff0800720c */ /* 0x000fe40003f45070 */
[----:B------:R-:W-:-:S05]  /*9e710*/  IADD3 R16, P3, PT, R16, R28, RZ ;  /* 0x0000001c10107210 */ /* 0x000fca0007f7e0ff */
[----:B------:R-:W-:Y:S01]  /*9e720*/  IMAD.X R21, R21, 0x1, R0, P3 ;  /* 0x0000000115157824 */ /* 0x000fe200018e0600 */
[----:B------:R-:W-:Y:S01]  /*9e730*/  IADD3 R12, P4, PT, R12, R28, RZ ;  /* 0x0000001c0c0c7210 */ /* 0x000fe20007f9e0ff */
[----:B------:R-:W-:Y:S02]  /*9e740*/  IMAD.MOV.U32 R8, RZ, RZ, R16 ;  /* 0x000000ffff087224 */ /* 0x000fe400078e0010 */
[----:B------:R-:W-:Y:S01]  /*9e750*/  IMAD.MOV.U32 R9, RZ, RZ, R21 ;  /* 0x000000ffff097224 */ /* 0x000fe200078e0015 */
[----:B------:R-:W-:Y:S01]  /*9e760*/  STL [R1+0x3cd4], R16 ;  /* 0x003cd41001007387 */ /* 0x000fe20000100800 */
[----:B------:R-:W-:-:S03]  /*9e770*/  IMAD.X R13, R13, 0x1, R0, P4 ;  /* 0x000000010d0d7824 */ /* 0x000fc600020e0600 */
[----:B------:R1:W-:Y:S04]  /*9e780*/  STL [R1+0x3cd0], R21 ;  /* 0x003cd01501007387 */ /* 0x0003e80000100800 */
[----:B------:R-:W-:Y:S04]  /*9e790*/  STL [R1+0x3d3c], R12 ;  /* 0x003d3c0c01007387 */ /* 0x000fe80000100800 */
[----:B------:R1:W-:Y:S04]  /*9e7a0*/  STL [R1+0x3d38], R13 ;  /* 0x003d380d01007387 */ /* 0x0003e80000100800 */
[----:B------:R1:W-:Y:S04]  /*9e7b0*/  LDGSTS.E [R5+0x21580], desc[UR34][R8.64], P1 ;  /* 0x2158000008057fae */ /* 0x0003e800089a1022 */
[----:B-1----:R-:W3:Y:S04]  /*9e7c0*/  LDL.LU R21, [R1+0x3dc0] ;  /* 0x003dc00001157983 */ /* 0x002ee80000300800 */
[----:B------:R-:W3:Y:S01]  /*9e7d0*/  LDL.LU R16, [R1+0x3dc4] ;  /* 0x003dc40001107983 */ /* 0x000ee20000300800 */
[----:B------:R-:W-:-:S02]  /*9e7e0*/  IMAD.MOV.U32 R9, RZ, RZ, R13 ;  /* 0x000000ffff097224 */ /* 0x000fc400078e000d */
[----:B------:R-:W-:Y:S01]  /*9e7f0*/  IMAD.MOV.U32 R8, RZ, RZ, R12 ;  /* 0x000000ffff087224 */ /* 0x000fe200078e000c */
[----:B------:R-:W3:Y:S04]  /*9e800*/  LDL.LU R13, [R1+0x3dc8] ;  /* 0x003dc800010d7983 */ /* 0x000ee80000300800 */
[----:B------:R-:W3:Y:S04]  /*9e810*/  LDL.LU R12, [R1+0x3dcc] ;  /* 0x003dcc00010c7983 */ /* 0x000ee80000300800 */
[----:B------:R1:W-:Y:S01]  /*9e820*/  LDGSTS.E [R5+0x21c00], desc[UR34][R8.64], P2 ;  /* 0x21c0000008057fae */ /* 0x0003e200091a1022 */
[----:B------:R-:W-:-:S05]  /*9e830*/  IADD3 R30, P1, PT, R30, R28, RZ ;  /* 0x0000001c1e1e7210 */ /* 0x000fca0007f3e0ff */
[----:B------:R-:W-:Y:S02]  /*9e840*/  IMAD.X R31, R31, 0x1, R0, P1 ;  /* 0x000000011f1f7824 */ /* 0x000fe400008e0600 */
[----:B-1----:R-:W-:Y:S02]  /*9e850*/  IMAD.MOV.U32 R8, RZ, RZ, R30 ;  /* 0x000000ffff087224 */ /* 0x002fe400078e001e */
[----:B------:R-:W-:Y:S01]  /*9e860*/  IMAD.MOV.U32 R9, RZ, RZ, R31 ;  /* 0x000000ffff097224 */ /* 0x000fe200078e001f */
[----:B--2---:R-:W-:Y:S01]  /*9e870*/  IADD3 R19, P3, PT, R19, R28, RZ ;  /* 0x0000001c13137210 */ /* 0x004fe20007f7e0ff */
        /* <DEDUP_REMOVED lines=18> */
[--C-:B------:R-:W-:Y:S01]  /*9e9a0*/  IMAD.X R27, R27, 0x1, R0.reuse, P3 ;  /* 0x000000011b1b7824 */ /* 0x100fe200018e0600 */
[----:B----4-:R-:W-:Y:S01]  /*9e9b0*/  IADD3 R18, P4, PT, R18, R28, RZ ;  /* 0x0000001c12127210 */ /* 0x010fe20007f9e0ff */
[----:B------:R-:W-:Y:S04]  /*9e9c0*/  STL [R1+0x3d54], R26 ;  /* 0x003d541a01007387 */ /* 0x000fe80000100800 */
[----:B------:R-:W-:Y:S01]  /*9e9d0*/  STL [R1+0x3d50], R27 ;  /* 0x003d501b01007387 */ /* 0x000fe20000100800 */
[----:B---3--:R-:W-:Y:S02]  /*9e9e0*/  IMAD.X R23, R23, 0x1, R0, P4 ;  /* 0x0000000117177824 */ /* 0x008fe400020e0600 */
[----:B------:R-:W-:Y:S01]  /*9e9f0*/  IMAD.MOV.U32 R8, RZ, RZ, R26 ;  /* 0x000000ffff087224 */ /* 0x000fe200078e001a */
[----:B------:R-:W-:Y:S01]  /*9ea00*/  STL [R1+0x3dbc], R18 ;  /* 0x003dbc1201007387 */ /* 0x000fe20000100800 */
[----:B------:R-:W-:-:S03]  /*9ea10*/  IMAD.MOV.U32 R9, RZ, RZ, R27 ;  /* 0x000000ffff097224 */ /* 0x000fc600078e001b */
[----:B------:R1:W-:Y:S04]  /*9ea20*/  STL [R1+0x3db8], R23 ;  /* 0x003db81701007387 */ /* 0x0003e80000100800 */
[----:B------:R-:W3:Y:S04]  /*9ea30*/  LDL.LU R31, [R1+0x3e40] ;  /* 0x003e4000011f7983 */ /* 0x000ee80000300800 */
[----:B------:R-:W4:Y:S04]  /*9ea40*/  LDL.LU R30, [R1+0x3e44] ;  /* 0x003e4400011e7983 */ /* 0x000f280000300800 */
[----:B------:R1:W-:Y:S02]  /*9ea50*/  LDGSTS.E [R5+0x21d80], desc[UR34][R8.64], P2 ;  /* 0x21d8000008057fae */ /* 0x0003e400091a1022 */
[----:B-1----:R-:W-:-:S02]  /*9ea60*/  IMAD.MOV.U32 R9, RZ, RZ, R23 ;  /* 0x000000ffff097224 */ /* 0x002fc400078e0017 */
[----:B------:R-:W-:Y:S01]  /*9ea70*/  IMAD.MOV.U32 R8, RZ, RZ, R18 ;  /* 0x000000ffff087224 */ /* 0x000fe200078e0012 */
[----:B------:R-:W3:Y:S04]  /*9ea80*/  LDL.LU R23, [R1+0x3e48] ;  /* 0x003e480001177983 */ /* 0x000ee80000300800 */
[----:B------:R-:W3:Y:S04]  /*9ea90*/  LDL.LU R18, [R1+0x3e4c] ;  /* 0x003e4c0001127983 */ /* 0x000ee80000300800 */
[----:B------:R1:W-:Y:S01]  /*9eaa0*/  LDGSTS.E [R5+0x22400], desc[UR34][R8.64], P1 ;  /* 0x2240000008057fae */ /* 0x0003e200089a1022 */
[----:B------:R-:W-:-:S02]  /*9eab0*/  IADD3 R16, P2, PT, R16, R28, RZ ;  /* 0x0000001c10107210 */ /* 0x000fc40007f5e0ff */
[----:B------:R-:W-:-:S03]  /*9eac0*/  IADD3 R12, P3, PT, R12, R28, RZ ;  /* 0x0000001c0c0c7210 */ /* 0x000fc60007f7e0ff */
[--C-:B------:R-:W-:Y:S01]  /*9ead0*/  IMAD.X R21, R21, 0x1, R0.reuse, P2 ;  /* 0x0000000115157824 */ /* 0x100fe200010e0600 */
[----:B------:R-:W-:Y:S01]  /*9eae0*/  STL [R1+0x3dc4], R16 ;  /* 0x003dc41001007387 */ /* 0x000fe20000100800 */
[----:B------:R-:W-:-:S03]  /*9eaf0*/  IMAD.X R13, R13, 0x1, R0, P3 ;  /* 0x000000010d0d7824 */ /* 0x000fc600018e0600 */
[----:B------:R1:W-:Y:S04]  /*9eb00*/  STL [R1+0x3dc0], R21 ;  /* 0x003dc01501007387 */ /* 0x0003e80000100800 */
[----:B------:R-:W-:Y:S04]  /*9eb10*/  STL [R1+0x3dcc], R12 ;  /* 0x003dcc0c01007387 */ /* 0x000fe80000100800 */
[----:B------:R1:W-:Y:S04]  /*9eb20*/  STL [R1+0x3dc8], R13 ;  /* 0x003dc80d01007387 */ /* 0x0003e80000100800 */
[----:B------:R-:W3:Y:S04]  /*9eb30*/  LDL.LU R27, [R1+0x3e50] ;  /* 0x003e5000011b7983 */ /* 0x000ee80000300800 */
[----:B------:R-:W3:Y:S01]  /*9eb40*/  LDL.LU R26, [R1+0x3e54] ;  /* 0x003e5400011a7983 */ /* 0x000ee20000300800 */
[----:B-1----:R-:W-:-:S02]  /*9eb50*/  IMAD.MOV.U32 R8, RZ, RZ, R16 ;  /* 0x000000ffff087224 */ /* 0x002fc400078e0010 */
[----:B------:R-:W-:Y:S01]  /*9eb60*/  IMAD.MOV.U32 R9, RZ, RZ, R21 ;  /* 0x000000ffff097224 */ /* 0x000fe200078e0015 */
[----:B------:R-:W-:Y:S01]  /*9eb70*/  ISETP.GT.AND P2, PT, R4, 0x16, PT ;  /* 0x000000160400780c */ /* 0x000fe20003f44270 */
[----:B------:R-:W3:Y:S04]  /*9eb80*/  LDL.LU R21, [R1+0x3eb8] ;  /* 0x003eb80001157983 */ /* 0x000ee80000300800 */
[----:B------:R1:W-:Y:S02]  /*9eb90*/  LDGSTS.E [R5+0x22480], desc[UR34][R8.64], P1 ;  /* 0x2248000008057fae */ /* 0x0003e400089a1022 */
[----:B-1----:R-:W-:Y:S02]  /*9eba0*/  IMAD.MOV.U32 R8, RZ, RZ, R12 ;  /* 0x000000ffff087224 */ /* 0x002fe400078e000c */
[----:B------:R-:W-:-:S02]  /*9ebb0*/  IMAD.MOV.U32 R9, RZ, RZ, R13 ;  /* 0x000000ffff097224 */ /* 0x000fc400078e000d */
[----:B------:R-:W3:Y:S04]  /*9ebc0*/  LDL.LU R13, [R1+0x3ebc] ;  /* 0x003ebc00010d7983 */ /* 0x000ee80000300800 */
[----:B------:R1:W-:Y:S04]  /*9ebd0*/  LDGSTS.E [R5+0x22500], desc[UR34][R8.64], P1 ;  /* 0x2250000008057fae */ /* 0x0003e800089a1022 */
[----:B------:R-:W3:Y:S04]  /*9ebe0*/  LDL.LU R16, [R1+0x3ec4] ;  /* 0x003ec40001107983 */ /* 0x000ee80000300800 */
[----:B------:R-:W3:Y:S01]  /*9ebf0*/  LDL.LU R12, [R1+0x3ecc] ;  /* 0x003ecc00010c7983 */ /* 0x000ee20000300800 */
[----:B--2---:R-:W-:-:S02]  /*9ec00*/  IADD3 R19, P3, PT, R19, R28, RZ ;  /* 0x0000001c13137210 */ /* 0x004fc40007f7e0ff */
[----:B-1----:R-:W-:Y:S02]  /*9ec10*/  SEL R8, RZ, 0x4, !P2 ;  /* 0x00000004ff087807 */ /* 0x002fe40005000000 */
[----:B------:R-:W-:Y:S01]  /*9ec20*/  IADD3 R34, P4, PT, R34, R28, RZ ;  /* 0x0000001c22227210 */ /* 0x000fe20007f9e0ff */
[--C-:B------:R-:W-:Y:S01]  /*9ec30*/  IMAD.X R22, R22, 0x1, R0.reuse, P3 ;  /* 0x0000000116167824 */ /* 0x100fe200018e0600 */
[----:B------:R-:W-:Y:S01]  /*9ec40*/  STL [R1+0x3dd4], R19 ;  /* 0x003dd41301007387 */ /* 0x000fe20000100800 */
[----:B------:R-:W-:Y:S02]  /*9ec50*/  SEL R8, R8, RZ, !P0 ;  /* 0x000000ff08087207 */ /* 0x000fe40004000000 */
[----:B------:R-:W-:Y:S02]  /*9ec60*/  IMAD.X R35, R35, 0x1, R0, P4 ;  /* 0x0000000123237824 */ /* 0x000fe400020e0600 */
[----:B------:R-:W-:Y:S01]  /*9ec70*/  IMAD.MOV.U32 R9, RZ, RZ, R22 ;  /* 0x000000ffff097224 */ /* 0x000fe200078e0016 */
[----:B------:R1:W-:Y:S04]  /*9ec80*/  STL [R1+0x3dd0], R22 ;  /* 0x003dd01601007387 */ /* 0x0003e80000100800 */
[----:B------:R-:W-:Y:S01]  /*9ec90*/  STL [R1+0x3e3c], R34 ;  /* 0x003e3c2201007387 */ /* 0x000fe20000100800 */
[----:B------:R-:W-:Y:S01]  /*9eca0*/  ISETP.NE.U32.AND P2, PT, R8, RZ, PT ;  /* 0x000000ff0800720c */ /* 0x000fe20003f45070 */
[----:B------:R-:W-:-:S05]  /*9ecb0*/  IMAD.MOV.U32 R8, RZ, RZ, R19 ;  /* 0x000000ffff087224 */ /* 0x000fca00078e0013 */
[----:B------:R2:W-:Y:S04]  /*9ecc0*/  LDGSTS.E [R5+0x22580], desc[UR34][R8.64], P1 ;  /* 0x2258000008057fae */ /* 0x0005e800089a1022 */
[----:B-1----:R-:W3:Y:S04]  /*9ecd0*/  LDL.LU R22, [R1+0x3ec0] ;  /* 0x003ec00001167983 */ /* 0x002ee80000300800 */
[----:B------:R-:W-:Y:S04]  /*9ece0*/  STL [R1+0x3e38], R35 ;  /* 0x003e382301007387 */ /* 0x000fe80000100800 */
[----:B------:R-:W3:Y:S01]  /*9ecf0*/  LDL.LU R19, [R1+0x3ec8] ;  /* 0x003ec80001137983 */ /* 0x000ee20000300800 */
[----:B--2---:R-:W-:-:S02]  /*9ed00*/  IMAD.MOV.U32 R8, RZ, RZ, R34 ;  /* 0x000000ffff087224 */ /* 0x004fc400078e0022 */
[----:B------:R-:W-:-:S05]  /*9ed10*/  IMAD.MOV.U32 R9, RZ, RZ, R35 ;  /* 0x000000ffff097224 */ /* 0x000fca00078e0023 */
[----:B------:R1:W-:Y:S01]  /*9ed20*/  LDGSTS.E [R5+0x22c00], desc[UR34][R8.64], P2 ;  /* 0x22c0000008057fae */ /* 0x0003e200091a1022 */
[----:B------:R-:W-:Y:S02]  /*9ed30*/  IMAD.MOV.U32 R250, RZ, RZ, R20 ;  /* 0x000000fffffa7224 */ /* 0x000fe400078e0014 */
[----:B------:R-:W-:Y:S01]  /*9ed40*/  IMAD.MOV.U32 R251, RZ, RZ, R17 ;  /* 0x000000fffffb7224 */ /* 0x000fe200078e0011 */
[----:B----4-:R-:W-:-:S05]  /*9ed50*/  IADD3 R30, P1, PT, R30, R28, RZ ;  /* 0x0000001c1e1e7210 */ /* 0x010fca0007f3e0ff */
[----:B---3--:R-:W-:Y:S02]  /*9ed60*/  IMAD.X R31, R31, 0x1, R0, P1 ;  /* 0x000000011f1f7824 */ /* 0x008fe400008e0600 */
[----:B-1----:R-:W-:Y:S02]  /*9ed70*/  IMAD.MOV.U32 R8, RZ, RZ, R30 ;  /* 0x000000ffff087224 */ /* 0x002fe400078e001e */
[----:B------:R-:W-:Y:S01]  /*9ed80*/  IMAD.MOV.U32 R9, RZ, RZ, R31 ;  /* 0x000000ffff097224 */ /* 0x000fe200078e001f */
[----:B------:R-:W-:-:S04]  /*9ed90*/  IADD3 R18, P3, PT, R18, R28, RZ ;  /* 0x0000001c12127210 */ /* 0x000fc80007f7e0ff */
[----:B------:R1:W-:Y:S01]  /*9eda0*/  LDGSTS.E [R5+0x22c80], desc[UR34][R8.64], P2 ;  /* 0x22c8000008057fae */ /* 0x0003e200091a1022 */
[----:B------:R-:W-:Y:S01]  /*9edb0*/  IMAD.X R23, R23, 0x1, R0, P3 ;  /* 0x0000000117177824 */ /* 0x000fe200018e0600 */
[----:B------:R-:W-:Y:S01]  /*9edc0*/  ISETP.GT.AND P1, PT, R4, 0x1a, PT ;  /* 0x0000001a0400780c */ /* 0x000fe20003f24270 */
[----:B-1----:R-:W-:Y:S02]  /*9edd0*/  IMAD.MOV.U32 R8, RZ, RZ, R18 ;  /* 0x000000ffff087224 */ /* 0x002fe400078e0012 */
[----:B------:R-:W-:Y:S01]  /*9ede0*/  IMAD.MOV.U32 R9, RZ, RZ, R23 ;  /* 0x000000ffff097224 */ /* 0x000fe200078e0017 */
[----:B------:R-:W-:Y:S04]  /*9edf0*/  STL [R1+0x3e44], R30 ;  /* 0x003e441e01007387 */ /* 0x000fe80000100800 */
[----:B------:R1:W-:Y:S04]  /*9ee00*/  LDGSTS.E [R5+0x22d00], desc[UR34][R8.64], P2 ;  /* 0x22d0000008057fae */ /* 0x0003e800091a1022 */
[----:B------:R-:W-:Y:S04]  /*9ee10*/  STL [R1+0x3e40], R31 ;  /* 0x003e401f01007387 */ /* 0x000fe80000100800 */
[----:B------:R-:W-:Y:S04]  /*9ee20*/  STL [R1+0x3e4c], R18 ;  /* 0x003e4c1201007387 */ /* 0x000fe80000100800 */
[----:B------:R2:W-:Y:S01]  /*9ee30*/  STL [R1+0x3e48], R23 ;  /* 0x003e481701007387 */ /* 0x0005e20000100800 */
[----:B-1----:R-:W-:-:S03]  /*9ee40*/  SEL R8, RZ, 0x4, !P1 ;  /* 0x00000004ff087807 */ /* 0x002fc60004800000 */
[----:B--2---:R-:W2:Y:S04]  /*9ee50*/  LDL.LU R23, [R1+0x3ed0] ;  /* 0x003ed00001177983 */ /* 0x004ea80000300800 */
[----:B------:R-:W3:Y:S01]  /*9ee60*/  LDL.LU R18, [R1+0x3ed4] ;  /* 0x003ed40001127983 */ /* 0x000ee20000300800 */
[----:B------:R-:W-:-:S04]  /*9ee70*/  SEL R8, R8, RZ, !P0 ;  /* 0x000000ff08087207 */ /* 0x000fc80004000000 */
[----:B------:R-:W-:Y:S02]  /*9ee80*/  ISETP.NE.U32.AND P1, PT, R8, RZ, PT ;  /* 0x000000ff0800720c */ /* 0x000fe40003f25070 */
[----:B------:R-:W-:-:S05]  /*9ee90*/  IADD3 R26, P3, PT, R26, R28, RZ ;  /* 0x0000001c1a1a7210 */ /* 0x000fca0007f7e0ff */
[----:B------:R-:W-:Y:S02]  /*9eea0*/  IMAD.X R27, R27, 0x1, R0, P3 ;  /* 0x000000011b1b7824 */ /* 0x000fe400018e0600 */
[----:B------:R-:W-:Y:S02]  /*9eeb0*/  IMAD.MOV.U32 R8, RZ, RZ, R26 ;  /* 0x000000ffff087224 */ /* 0x000fe400078e001a */
[----:B------:R-:W-:Y:S01]  /*9eec0*/  IMAD.MOV.U32 R9, RZ, RZ, R27 ;  /* 0x000000ffff097224 */ /* 0x000fe200078e001b */
[----:B------:R-:W-:Y:S04]  /*9eed0*/  STL [R1+0x3e54], R26 ;  /* 0x003e541a01007387 */ /* 0x000fe80000100800 */
[----:B------:R1:W-:Y:S01]  /*9eee0*/  LDGSTS.E [R5+0x22d80], desc[UR34][R8.64], P2 ;  /* 0x22d8000008057fae */ /* 0x0003e200091a1022 */
[----:B------:R-:W-:-:S02]  /*9eef0*/  IADD3 R13, P4, PT, R13, R28, RZ ;  /* 0x0000001c0d0d7210 */ /* 0x000fc40007f9e0ff */
[----:B------:R-:W-:-:S03]  /*9ef00*/  IADD3 R16, P2, PT, R16, R28, RZ ;  /* 0x0000001c10107210 */ /* 0x000fc60007f5e0ff */
[----:B------:R-:W-:Y:S01]  /*9ef10*/  IMAD.X R21, R21, 0x1, R0, P4 ;  /* 0x0000000115157824 */ /* 0x000fe200020e0600 */
[----:B------:R-:W-:Y:S04]  /*9ef20*/  STL [R1+0x3e50], R27 ;  /* 0x003e501b01007387 */ /* 0x000fe80000100800 */
[----:B------:R-:W-:Y:S01]  /*9ef30*/  STL [R1+0x3ebc], R13 ;  /* 0x003ebc0d01007387 */ /* 0x000fe20000100800 */
[----:B-1----:R-:W-:Y:S02]  /*9ef40*/  IMAD.MOV.U32 R8, RZ, RZ, R13 ;  /* 0x000000ffff087224 */ /* 0x002fe400078e000d */
[----:B------:R-:W-:Y:S01]  /*9ef50*/  IMAD.MOV.U32 R9, RZ, RZ, R21 ;  /* 0x000000ffff097224 */ /* 0x000fe200078e0015 */
[----:B------:R-:W-:Y:S01]  /*9ef60*/  IADD3 R12, P3, PT, R12, R28, RZ ;  /* 0x0000001c0c0c7210 */ /* 0x000fe20007f7e0ff */
[----:B------:R1:W-:Y:S04]  /*9ef70*/  STL [R1+0x3eb8], R21 ;  /* 0x003eb81501007387 */ /* 0x0003e80000100800 */
[----:B------:R4:W-:Y:S04]  /*9ef80*/  LDGSTS.E [R5+0x23400], desc[UR34][R8.64], P1 ;  /* 0x2340000008057fae */ /* 0x0009e800089a1022 */
[----:B-1----:R-:W2:Y:S04]  /*9ef90*/  LDL.LU R21, [R1+0x3f3c] ;  /* 0x003f3c0001157983 */ /* 0x002ea80000300800 */
[----:B------:R-:W2:Y:S04]  /*9efa0*/  LDL.LU R13, [R1+0x3f44] ;  /* 0x003f4400010d7983 */ /* 0x000ea80000300800 */
[----:B------:R-:W-:Y:S01]  /*9efb0*/  STL [R1+0x3ec4], R16 ;  /* 0x003ec41001007387 */ /* 0x000fe20000100800 */
[----:B----4-:R-:W-:-:S02]  /*9efc0*/  IMAD.MOV.U32 R8, RZ, RZ, R16 ;  /* 0x000000ffff087224 */ /* 0x010fc400078e0010 */
[--C-:B------:R-:W-:Y:S02]  /*9efd0*/  IMAD.X R22, R22, 0x1, R0.reuse, P2 ;  /* 0x0000000116167824 */ /* 0x100fe400010e0600 */
[----:B------:R-:W-:Y:S02]  /*9efe0*/  IMAD.X R19, R19, 0x1, R0, P3 ;  /* 0x0000000113137824 */ /* 0x000fe400018e0600 */
[----:B------:R-:W-:Y:S01]  /*9eff0*/  IMAD.MOV.U32 R9, RZ, RZ, R22 ;  /* 0x000000ffff097224 */ /* 0x000fe200078e0016 */
[----:B------:R1:W-:Y:S04]  /*9f000*/  STL [R1+0x3ec0], R22 ;  /* 0x003ec01601007387 */ /* 0x0003e80000100800 */
[----:B------:R-:W-:Y:S04]  /*9f010*/  STL [R1+0x3ecc], R12 ;  /* 0x003ecc0c01007387 */ /* 0x000fe80000100800 */
[----:B------:R4:W-:Y:S04]  /*9f020*/  LDGSTS.E [R5+0x23480], desc[UR34][R8.64], P1 ;  /* 0x2348000008057fae */ /* 0x0009e800089a1022 */
[----:B-1----:R-:W2:Y:S04]  /*9f030*/  LDL.LU R22, [R1+0x3f38] ;  /* 0x003f380001167983 */ /* 0x002ea80000300800 */
[----:B------:R1:W-:Y:S04]  /*9f040*/  STL [R1+0x3ec8], R19 ;  /* 0x003ec81301007387 */ /* 0x0003e80000100800 */
[----:B------:R-:W2:Y:S01]  /*9f050*/  LDL.LU R16, [R1+0x3f40] ;  /* 0x003f400001107983 */ /* 0x000ea20000300800 */
[----:B----4-:R-:W-:-:S02]  /*9f060*/  IMAD.MOV.U32 R9, RZ, RZ, R19 ;  /* 0x000000ffff097224 */ /* 0x010fc400078e0013 */
[----:B------:R-:W-:Y:S01]  /*9f070*/  IMAD.MOV.U32 R8, RZ, RZ, R12 ;  /* 0x000000ffff087224 */ /* 0x000fe200078e000c */
[----:B-1----:R-:W4:Y:S04]  /*9f080*/  LDL.LU R19, [R1+0x3f4c] ;  /* 0x003f4c0001137983 */ /* 0x002f280000300800 */
[----:B------:R-:W4:Y:S04]  /*9f090*/  LDL.LU R12, [R1+0x3f54] ;  /* 0x003f5400010c7983 */ /* 0x000f280000300800 */
[----:B------:R-:W4:Y:S04]  /*9f0a0*/  LDL.LU R20, [R1+0x3f48] ;  /* 0x003f480001147983 */ /* 0x000f280000300800 */
[----:B------:R-:W4:Y:S01]  /*9f0b0*/  LDL.LU R17, [R1+0x3f50] ;  /* 0x003f500001117983 */ /* 0x000f220000300800 */
[----:B------:R-:W-:-:S03]  /*9f0c0*/  ISETP.GT.AND P2, PT, R4, 0x1e, PT ;  /* 0x0000001e0400780c */ /* 0x000fc60003f44270 */
[----:B------:R1:W-:Y:S02]  /*9f0d0*/  LDGSTS.E [R5+0x23500], desc[UR34][R8.64], P1 ;  /* 0x2350000008057fae */ /* 0x0003e400089a1022 */
[----:B-1----:R-:W-:-:S04]  /*9f0e0*/  SEL R8, RZ, 0x4, !P2 ;  /* 0x00000004ff087807 */ /* 0x002fc80005000000 */
[----:B------:R-:W-:-:S04]  /*9f0f0*/  SEL R8, R8, RZ, !P0 ;  /* 0x000000ff08087207 */ /* 0x000fc80004000000 */
[----:B------:R-:W-:Y:S01]  /*9f100*/  ISETP.NE.U32.AND P2, PT, R8, RZ, PT ;  /* 0x000000ff0800720c */ /* 0x000fe20003f45070 */
[----:B------:R-:W-:Y:S02]  /*9f110*/  IMAD.MOV.U32 R239, RZ, RZ, R24 ;  /* 0x000000ffffef7224 */ /* 0x000fe400078e0018 */
[----:B------:R-:W-:Y:S02]  /*9f120*/  IMAD.MOV.U32 R248, RZ, RZ, R37 ;  /* 0x000000fffff87224 */ /* 0x000fe400078e0025 */
[----:B------:R-:W-:Y:S02]  /*9f130*/  IMAD.MOV.U32 R249, RZ, RZ, R36 ;  /* 0x000000fffff97224 */ /* 0x000fe400078e0024 */
[----:B------:R-:W-:Y:S02]  /*9f140*/  IMAD.MOV.U32 R236, RZ, RZ, R33 ;  /* 0x000000ffffec7224 */ /* 0x000fe400078e0021 */
[----:B------:R-:W-:-:S03]  /*9f150*/  IMAD.MOV.U32 R237, RZ, RZ, R32 ;  /* 0x000000ffffed7224 */ /* 0x000fc600078e0020 */
[----:B------:R-:W-:Y:S01]  /*9f160*/  HMMA.1688.F32.TF32 R32, R240, R14, R248 ;  /* 0x0000000ef020723c */ /* 0x000fe200000810f8 */
[----:B------:R-:W-:Y:S01]  /*9f170*/  IMAD.MOV.U32 R238, RZ, RZ, R29 ;  /* 0x000000ffffee7224 */ /* 0x000fe200078e001d */
[----:B------:R-:W-:Y:S01]  /*9f180*/  LOP3.LUT R25, R25, 0x60, RZ, 0x3c, !PT ;  /* 0x0000006019197812 */ /* 0x000fe200078e3cff */
[----:B------:R-:W1:Y:S01]  /*9f190*/  LDC R249, c[0x0][0x3ac] ;  /* 0x0000eb00fff97b82 */ /* 0x000e620000000800 */
[----:B---3--:R-:W-:-:S05]  /*9f1a0*/  IADD3 R18, P3, PT, R18, R28, RZ ;  /* 0x0000001c12127210 */ /* 0x008fca0007f7e0ff */
[----:B--2---:R-:W-:Y:S02]  /*9f1b0*/  IMAD.X R23, R23, 0x1, R0, P3 ;  /* 0x0000000117177824 */ /* 0x004fe400018e0600 */
[----:B------:R-:W-:Y:S02]  /*9f1c0*/  IMAD.MOV.U32 R8, RZ, RZ, R18 ;  /* 0x000000ffff087224 */ /* 0x000fe400078e0012 */
[----:B------:R-:W-:Y:S01]  /*9f1d0*/  IMAD.MOV.U32 R9, RZ, RZ, R23 ;  /* 0x000000ffff097224 */ /* 0x000fe200078e0017 */
[----:B------:R-:W-:Y:S04]  /*9f1e0*/  STL [R1+0x3ed4], R18 ;  /* 0x003ed41201007387 */ /* 0x000fe80000100800 */
[----:B------:R2:W-:Y:S04]  /*9f1f0*/  STL [R1+0x3ed0], R23 ;  /* 0x003ed01701007387 */ /* 0x0005e80000100800 */
[----:B------:R-:W3:Y:S04]  /*9f200*/  LDL.LU R24, [R1+0x3bd8] ;  /* 0x003bd80001187983 */ /* 0x000ee80000300800 */
[----:B------:R1:W-:Y:S04]  /*9f210*/  LDGSTS.E [R5+0x23580], desc[UR34][R8.64], P1 ;  /* 0x2358000008057fae */ /* 0x0003e800089a1022 */
[----:B--2---:R-:W2:Y:S04]  /*9f220*/  LDL.LU R23, [R1+0x3bdc] ;  /* 0x003bdc0001177983 */ /* 0x004ea80000300800 */
[----:B------:R-:W3:Y:S01]  /*9f230*/  LDL.LU R18, [R1+0x3be4] ;  /* 0x003be40001127983 */ /* 0x000ee20000300800 */
[----:B------:R-:W-:-:S02]  /*9f240*/  IADD3 R21, P1, PT, R21, R28, RZ ;  /* 0x0000001c15157210 */ /* 0x000fc40007f3e0ff */
[----:B------:R-:W-:-:S03]  /*9f250*/  IADD3 R13, P3, PT, R13, R28, RZ ;  /* 0x0000001c0d0d7210 */ /* 0x000fc60007f7e0ff */
[----:B-1----:R-:W-:Y:S01]  /*9f260*/  IMAD.MOV.U32 R8, RZ, RZ, R21 ;  /* 0x000000ffff087224 */ /* 0x002fe200078e0015 */
[----:B------:R-:W-:Y:S01]  /*9f270*/  STL [R1+0x3f3c], R21 ;  /* 0x003f3c1501007387 */ /* 0x000fe20000100800 */
[--C-:B------:R-:W-:Y:S02]  /*9f280*/  IMAD.X R22, R22, 0x1, R0.reuse, P1 ;  /* 0x0000000116167824 */ /* 0x100fe400008e0600 */
[----:B------:R-:W-:Y:S02]  /*9f290*/  IMAD.X R16, R16, 0x1, R0, P3 ;  /* 0x0000000110107824 */ /* 0x000fe400018e0600 */
[----:B------:R-:W-:Y:S01]  /*9f2a0*/  IMAD.MOV.U32 R9, RZ, RZ, R22 ;  /* 0x000000ffff097224 */ /* 0x000fe200078e0016 */
[----:B------:R1:W-:Y:S04]  /*9f2b0*/  STL [R1+0x3f38], R22 ;  /* 0x003f381601007387 */ /* 0x0003e80000100800 */
[----:B------:R-:W-:Y:S04]  /*9f2c0*/  STL [R1+0x3f44], R13 ;  /* 0x003f440d01007387 */ /* 0x000fe80000100800 */
[----:B------:R1:W-:Y:S04]  /*9f2d0*/  STL [R1+0x3f40], R16 ;  /* 0x003f401001007387 */ /* 0x0003e80000100800 */
[----:B------:R1:W-:Y:S01]  /*9f2e0*/  LDGSTS.E [R5+0x23c00], desc[UR34][R8.64], P2 ;  /* 0x23c0000008057fae */ /* 0x0003e200091a1022 */
[----:B----4-:R-:W-:-:S03]  /*9f2f0*/  IADD3 R19, P1, PT, R19, R28, RZ ;  /* 0x0000001c13137210 */ /* 0x010fc60007f3e0ff */
[----:B-1----:R-:W4:Y:S01]  /*9f300*/  LDL.LU R22, [R1+0x3be0] ;  /* 0x003be00001167983 */ /* 0x002f220000300800 */
[----:B------:R-:W-:Y:S01]  /*9f310*/  IADD3 R12, P3, PT, R12, R28, RZ ;  /* 0x0000001c0c0c7210 */ /* 0x000fe20007f7e0ff */
[----:B------:R-:W-:Y:S02]  /*9f320*/  IMAD.MOV.U32 R9, RZ, RZ, R16 ;  /* 0x000000ffff097224 */ /* 0x000fe400078e0010 */
[----:B------:R-:W-:Y:S01]  /*9f330*/  IMAD.MOV.U32 R8, RZ, RZ, R13 ;  /* 0x000000ffff087224 */ /* 0x000fe200078e000d */
[----:B------:R-:W4:Y:S04]  /*9f340*/  LDL.LU R16, [R1+0x3be8] ;  /* 0x003be80001107983 */ /* 0x000f280000300800 */
[----:B------:R-:W4:Y:S01]  /*9f350*/  LDL.LU R13, [R1+0x3bec] ;  /* 0x003bec00010d7983 */ /* 0x000f220000300800 */
[----:B------:R-:W-:-:S02]  /*9f360*/  IMAD.X R20, R20, 0x1, R0, P1 ;  /* 0x0000000114147824 */ /* 0x000fc400008e0600 */
[----:B------:R-:W-:Y:S01]  /*9f370*/  IMAD.X R17, R17, 0x1, R0, P3 ;  /* 0x0000000111117824 */ /* 0x000fe200018e0600 */
[----:B------:R-:W-:Y:S04]  /*9f380*/  STL [R1+0x3f4c], R19 ;  /* 0x003f4c1301007387 */ /* 0x000fe80000100800 */
[----:B------:R1:W-:Y:S04]  /*9f390*/  STL [R1+0x3f48], R20 ;  /* 0x003f481401007387 */ /* 0x0003e80000100800 */
[----:B------:R-:W-:Y:S04]  /*9f3a0*/  STL [R1+0x3f54], R12 ;  /* 0x003f540c01007387 */ /* 0x000fe80000100800 */
[----:B------:R1:W-:Y:S04]  /*9f3b0*/  LDGSTS.E [R5+0x23c80], desc[UR34][R8.64], P2 ;  /* 0x23c8000008057fae */ /* 0x0003e800091a1022 */
[----:B------:R1:W-:Y:S04]  /*9f3c0*/  STL [R1+0x3f50], R17 ;  /* 0x003f501101007387 */ /* 0x0003e80000100800 */
[----:B------:R-:W4:Y:S01]  /*9f3d0*/  LDL.LU R21, [R1+0x3bf0] ;  /* 0x003bf00001157983 */ /* 0x000f220000300800 */
[----:B-1----:R-:W-:-:S02]  /*9f3e0*/  IMAD.MOV.U32 R8, RZ, RZ, R19 ;  /* 0x000000ffff087224 */ /* 0x002fc400078e0013 */
[----:B------:R-:W-:Y:S02]  /*9f3f0*/  IMAD.MOV.U32 R9, RZ, RZ, R20 ;  /* 0x000000ffff097224 */ /* 0x000fe400078e0014 */
[----:B------:R-:W4:Y:S04]  /*9f400*/  LDL.LU R20, [R1+0x3bf4] ;  /* 0x003bf40001147983 */ /* 0x000f280000300800 */
[----:B------:R-:W-:Y:S04]  /*9f410*/  STL.64 [R1+0x1c10], R32 ;  /* 0x001c102001007387 */ /* 0x000fe80000100a00 */
[----:B------:R1:W-:Y:S04]  /*9f420*/  LDGSTS.E [R5+0x23d00], desc[UR34][R8.64], P2 ;  /* 0x23d0000008057fae */ /* 0x0003e800091a1022 */
[----:B------:R-:W-:Y:S04]  /*9f430*/  STL.64 [R1+0x1c18], R34 ;  /* 0x001c182201007387 */ /* 0x000fe80000100a00 */
[----:B------:R-:W4:Y:S01]  /*9f440*/  LDL.LU R19, [R1+0x3c58] ;  /* 0x003c580001137983 */ /* 0x000f220000300800 */
[----:B-1----:R-:W-:-:S03]  /*9f450*/  IMAD.MOV.U32 R9, RZ, RZ, R17 ;  /* 0x000000ffff097224 */ /* 0x002fc600078e0011 */
[----:B------:R-:W4:Y:S01]  /*9f460*/  LDL.LU R17, [R1+0x3c5c] ;  /* 0x003c5c0001117983 */ /* 0x000f220000300800 */
[----:B------:R-:W-:-:S03]  /*9f470*/  IMAD.MOV.U32 R8, RZ, RZ, R12 ;  /* 0x000000ffff087224 */ /* 0x000fc600078e000c */
[----:B------:R-:W4:Y:S01]  /*9f480*/  LDL.LU R12, [R1+0x3c64] ;  /* 0x003c6400010c7983 */ /* 0x000f220000300800 */
[----:B------:R-:W-:-:S03]  /*9f490*/  ISETP.GT.AND P1, PT, R4, 0x3, PT ;  /* 0x000000030400780c */ /* 0x000fc60003f24270 */
[----:B------:R1:W-:Y:S02]  /*9f4a0*/  LDGSTS.E [R5+0x23d80], desc[UR34][R8.64], P2 ;  /* 0x23d8000008057fae */ /* 0x0003e400091a1022 */
[----:B-1----:R-:W-:Y:S01]  /*9f4b0*/  HMMA.1688.F32.TF32 R8, R240, R10, R236 ;  /* 0x0000000af008723c */ /* 0x002fe200000810ec */
[----:B------:R-:W-:-:S04]  /*9f4c0*/  SEL R5, RZ, 0x4, !P1 ;  /* 0x00000004ff057807 */ /* 0x000fc80004800000 */
[----:B------:R-:W-:-:S04]  /*9f4d0*/  SEL R5, R5, RZ, !P0 ;  /* 0x000000ff05057207 */ /* 0x000fc80004000000 */
[----:B------:R-:W-:Y:S01]  /*9f4e0*/  ISETP.NE.U32.AND P1, PT, R5, RZ, PT ;  /* 0x000000ff0500720c */ /* 0x000fe20003f25070 */
[----:B------:R-:W-:-:S09]  /*9f4f0*/  VIADD R5, R25, UR7 ;  /* 0x0000000719057c36 */ /* 0x000fd20008000000 */
[----:B------:R1:W-:Y:S04]  /*9f500*/  STL.64 [R1+0x1be0], R8 ;  /* 0x001be00801007387 */ /* 0x0003e80000100a00 */
[----:B------:R1:W-:Y:S01]  /*9f510*/  STL.64 [R1+0x1be8], R10 ;  /* 0x001be80a01007387 */ /* 0x0003e20000100a00 */
[----:B--2---:R-:W-:-:S05]  /*9f520*/  IADD3 R23, P2, PT, R23, R28, RZ ;  /* 0x0000001c17177210 */ /* 0x004fca0007f5e0ff */
[----:B---3--:R-:W-:Y:S01]  /*9f530*/  IMAD.X R24, R24, 0x1, R0, P2 ;  /* 0x0000000118187824 */ /* 0x008fe200010e0600 */
[----:B------:R-:W-:Y:S01]  /*9f540*/  IADD3 R18, P2, PT, R18, R28, RZ ;  /* 0x0000001c12127210 */ /* 0x000fe20007f5e0ff */
[----:B------:R-:W-:Y:S04]  /*9f550*/  STL [R1+0x3bdc], R23 ;  /* 0x003bdc1701007387 */ /* 0x000fe80000100800 */
[----:B------:R-:W-:Y:S01]  /*9f560*/  STL [R1+0x3bd8], R24 ;  /* 0x003bd81801007387 */ /* 0x000fe20000100800 */
[----:B-1----:R-:W-:Y:S02]  /*9f570*/  IMAD.MOV.U32 R8, RZ, RZ, R23 ;  /* 0x000000ffff087224 */ /* 0x002fe400078e0017 */
[----:B------:R-:W-:Y:S01]  /*9f580*/  IMAD.MOV.U32 R9, RZ, RZ, R24 ;  /* 0x000000ffff097224 */ /* 0x000fe200078e0018 */
[----:B------:R-:W2:Y:S04]  /*9f590*/  LDL.LU R14, [R1+0x3c60] ;  /* 0x003c6000010e7983 */ /* 0x000ea80000300800 */
[----:B------:R-:W3:Y:S04]  /*9f5a0*/  LDL.LU R10, [R1+0x3c6c] ;  /* 0x003c6c00010a7983 */ /* 0x000ee80000300800 */
[----:B------:R-:W-:Y:S04]  /*9f5b0*/  STL [R1+0x3be4], R18 ;  /* 0x003be41201007387 */ /* 0x000fe80000100800 */
[----:B------:R1:W-:Y:S02]  /*9f5c0*/  LDGSTS.E [R5+0x20600], desc[UR34][R8.64], P1 ;  /* 0x2060000008057fae */ /* 0x0003e400089a1022 */
[----:B-1----:R-:W-:-:S02]  /*9f5d0*/  IMAD.MOV.U32 R8, RZ, RZ, R18 ;  /* 0x000000ffff087224 */ /* 0x002fc400078e0012 */
[----:B----4-:R-:W-:-:S04]  /*9f5e0*/  IMAD.X R22, R22, 0x1, R0, P2 ;  /* 0x0000000116167824 */ /* 0x010fc800010e0600 */
[----:B------:R-:W-:Y:S01]  /*9f5f0*/  IMAD.MOV.U32 R9, RZ, RZ, R22 ;  /* 0x000000ffff097224 */ /* 0x000fe200078e0016 */
[----:B------:R-:W-:Y:S04]  /*9f600*/  STL [R1+0x3be0], R22 ;  /* 0x003be01601007387 */ /* 0x000fe80000100800 */
[----:B------:R-:W4:Y:S01]  /*9f610*/  LDL.LU R11, [R1+0x3c68] ;  /* 0x003c6800010b7983 */ /* 0x000f220000300800 */
[----:B------:R-:W-:-:S03]  /*9f620*/  IADD3 R13, P2, PT, R13, R28, RZ ;  /* 0x0000001c0d0d7210 */ /* 0x000fc60007f5e0ff */
[----:B------:R1:W-:Y:S02]  /*9f630*/  LDGSTS.E [R5+0x20680], desc[UR34][R8.64], P1 ;  /* 0x2068000008057fae */ /* 0x0003e400089a1022 */
[----:B------:R-:W-:Y:S01]  /*9f640*/  IMAD.X R16, R16, 0x1, R0, P2 ;  /* 0x0000000110107824 */ /* 0x000fe200010e0600 */
[----:B------:R-:W-:Y:S01]  /*9f650*/  ISETP.GT.AND P2, PT, R4, 0x7, PT ;  /* 0x000000070400780c */ /* 0x000fe20003f44270 */
[----:B------:R1:W-:Y:S02]  /*9f660*/  STL [R1+0x3bec], R13 ;  /* 0x003bec0d01007387 */ /* 0x0003e40000100800 */
[----:B-1----:R-:W-:Y:S02]  /*9f670*/  IMAD.MOV.U32 R8, RZ, RZ, R13 ;  /* 0x000000ffff087224 */ /* 0x002fe400078e000d */
[----:B------:R-:W-:Y:S01]  /*9f680*/  IMAD.MOV.U32 R9, RZ, RZ, R16 ;  /* 0x000000ffff097224 */ /* 0x000fe200078e0010 */
[----:B------:R1:W-:Y:S04]  /*9f690*/  STL [R1+0x3be8], R16 ;  /* 0x003be81001007387 */ /* 0x0003e80000100800 */
[----:B------:R-:W4:Y:S04]  /*9f6a0*/  LDL.LU R15, [R1+0x3c70] ;  /* 0x003c7000010f7983 */ /* 0x000f280000300800 */
[----:B------:R-:W4:Y:S04]  /*9f6b0*/  LDL.LU R13, [R1+0x3c74] ;  /* 0x003c7400010d7983 */ /* 0x000f280000300800 */
[----:B------:R-:W4:Y:S04]  /*9f6c0*/  LDL.LU R18, [R1+0x3cd8] ;  /* 0x003cd80001127983 */ /* 0x000f280000300800 */
[----:B------:R1:W-:Y:S01]  /*9f6d0*/  LDGSTS.E [R5+0x20700], desc[UR34][R8.64], P1 ;  /* 0x2070000008057fae */ /* 0x0003e200089a1022 */
[----:B------:R-:W-:-:S03]  /*9f6e0*/  IADD3 R20, P3, PT, R20, R28, RZ ;  /* 0x0000001c14147210 */ /* 0x000fc60007f7e0ff */
[----:B-1----:R-:W4:Y:S02]  /*9f6f0*/  LDL.LU R16, [R1+0x3cdc] ;  /* 0x003cdc0001107983 */ /* 0x002f240000300800 */
[----:B------:R-:W-:Y:S01]  /*9f700*/  IMAD.X R21, R21, 0x1, R0, P3 ;  /* 0x0000000115157824 */ /* 0x000fe200018e0600 */
[----:B------:R-:W-:-:S04]  /*9f710*/  SEL R8, RZ, 0x4, !P2 ;  /* 0x00000004ff087807 */ /* 0x000fc80005000000 */
[----:B------:R-:W-:Y:S02]  /*9f720*/  SEL R8, R8, RZ, !P0 ;  /* 0x000000ff08087207 */ /* 0x000fe40004000000 */
[-C--:B------:R-:W-:Y:S01]  /*9f730*/  IADD3 R17, P3, PT, R17, R28.reuse, RZ ;  /* 0x0000001c11117210 */ /* 0x080fe20007f7e0ff */
[----:B------:R-:W-:Y:S01]  /*9f740*/  IMAD.MOV.U32 R9, RZ, RZ, R21 ;  /* 0x000000ffff097224 */ /* 0x000fe200078e0015 */
[----:B------:R-:W-:Y:S01]  /*9f750*/  ISETP.NE.U32.AND P2, PT, R8, RZ, PT ;  /* 0x000000ff0800720c */ /* 0x000fe20003f45070 */
[----:B------:R-:W-:Y:S02]  /*9f760*/  IMAD.MOV.U32 R8, RZ, RZ, R20 ;  /* 0x000000ffff087224 */ /* 0x000fe400078e0014 */
[----:B------:R-:W-:Y:S01]  /*9f770*/  IMAD.X R19, R19, 0x1, R0, P3 ;  /* 0x0000000113137824 */ /* 0x000fe200018e0600 */
[----:B------:R-:W-:Y:S04]  /*9f780*/  STL [R1+0x3bf4], R20 ;  /* 0x003bf41401007387 */ /* 0x000fe80000100800 */
[----:B------:R-:W-:Y:S04]  /*9f790*/  STL [R1+0x3bf0], R21 ;  /* 0x003bf01501007387 */ /* 0x000fe80000100800 */
[----:B------:R1:W-:Y:S04]  /*9f7a0*/  LDGSTS.E [R5+0x20780], desc[UR34][R8.64], P1 ;  /* 0x2078000008057fae */ /* 0x0003e800089a1022 */
[----:B------:R-:W-:Y:S04]  /*9f7b0*/  STL [R1+0x3c5c], R17 ;  /* 0x003c5c1101007387 */ /* 0x000fe80000100800 */
[----:B------:R1:W-:Y:S01]  /*9f7c0*/  STL [R1+0x3c58], R19 ;  /* 0x003c581301007387 */ /* 0x0003e20000100800 */
[----:B------:R-:W-:Y:S01]  /*9f7d0*/  IADD3 R12, P1, PT, R12, R28, RZ ;  /* 0x0000001c0c0c7210 */ /* 0x000fe20007f3e0ff */
[----:B-1----:R-:W-:-:S02]  /*9f7e0*/  IMAD.MOV.U32 R9, RZ, RZ, R19 ;  /* 0x000000ffff097224 */ /* 0x002fc400078e0013 */
[----:B------:R-:W-:Y:S01]  /*9f7f0*/  IMAD.MOV.U32 R8, RZ, RZ, R17 ;  /* 0x000000ffff087224 */ /* 0x000fe200078e0011 */
[----:B------:R-:W4:Y:S04]  /*9f800*/  LDL.LU R19, [R1+0x3ce0] ;  /* 0x003ce00001137983 */ /* 0x000f280000300800 */
[----:B------:R-:W4:Y:S04]  /*9f810*/  LDL.LU R17, [R1+0x3ce4] ;  /* 0x003ce40001117983 */ /* 0x000f280000300800 */
[----:B------:R-:W-:Y:S04]  /*9f820*/  STL [R1+0x3c64], R12 ;  /* 0x003c640c01007387 */ /* 0x000fe80000100800 */
[----:B------:R-:W4:Y:S04]  /*9f830*/  LDL.LU R21, [R1+0x3ce8] ;  /* 0x003ce80001157983 */ /* 0x000f280000300800 */
[----:B------:R-:W4:Y:S04]  /*9f840*/  LDL.LU R20, [R1+0x3cec] ;  /* 0x003cec0001147983 */ /* 0x000f280000300800 */
[----:B------:R1:W-:Y:S02]  /*9f850*/  LDGSTS.E [R5+0x20e00], desc[UR34][R8.64], P2 ;  /* 0x20e0000008057fae */ /* 0x0003e400091a1022 */
[----:B-1----:R-:W-:-:S02]  /*9f860*/  IMAD.MOV.U32 R8, RZ, RZ, R12 ;  /* 0x000000ffff087224 */ /* 0x002fc400078e000c */
[----:B--2---:R-:W-:Y:S01]  /*9f870*/  IMAD.X R14, R14, 0x1, R0, P1 ;  /* 0x000000010e0e7824 */ /* 0x004fe200008e0600 */
[----:B---3--:R-:W-:-:S03]  /*9f880*/  IADD3 R10, P1, PT, R10, R28, RZ ;  /* 0x0000001c0a0a7210 */ /* 0x008fc60007f3e0ff */
[----:B------:R-:W-:Y:S01]  /*9f890*/  IMAD.MOV.U32 R9, RZ, RZ, R14 ;  /* 0x000000ffff097224 */ /* 0x000fe200078e000e */
[----:B------:R-:W-:Y:S04]  /*9f8a0*/  STL [R1+0x3c60], R14 ;  /* 0x003c600e01007387 */ /* 0x000fe80000100800 */
[----:B------:R-:W-:Y:S04]  /*9f8b0*/  STL [R1+0x3c6c], R10 ;  /* 0x003c6c0a01007387 */ /* 0x000fe80000100800 */
[----:B------:R1:W-:Y:S02]  /*9f8c0*/  LDGSTS.E [R5+0x20e80], desc[UR34][R8.64], P2 ;  /* 0x20e8000008057fae */ /* 0x0003e400091a1022 */
[----:B-1----:R-:W-:-:S02]  /*9f8d0*/  IMAD.MOV.U32 R8, RZ, RZ, R10 ;  /* 0x000000ffff087224 */ /* 0x002fc400078e000a */
[----:B----4-:R-:W-:-:S04]  /*9f8e0*/  IMAD.X R11, R11, 0x1, R0, P1 ;  /* 0x000000010b0b7824 */ /* 0x010fc800008e0600 */
[----:B------:R-:W-:Y:S01]  /*9f8f0*/  IMAD.MOV.U32 R9, RZ, RZ, R11 ;  /* 0x000000ffff097224 */ /* 0x000fe200078e000b */
[----:B------:R1:W-:Y:S01]  /*9f900*/  STL [R1+0x3c68], R11 ;  /* 0x003c680b01007387 */ /* 0x0003e20000100800 */
[----:B------:R-:W-:-:S03]  /*9f910*/  ISETP.GT.AND P1, PT, R4, 0xb, PT ;  /* 0x0000000b0400780c */ /* 0x000fc60003f24270 */
[----:B------:R2:W-:Y:S04]  /*9f920*/  LDGSTS.E [R5+0x20f00], desc[UR34][R8.64], P2 ;  /* 0x20f0000008057fae */ /* 0x0005e800091a1022 */
[----:B-1----:R-:W3:Y:S04]  /*9f930*/  LDL.LU R11, [R1+0x3cf0] ;  /* 0x003cf000010b7983 */ /* 0x002ee80000300800 */
[----:B------:R-:W4:Y:S04]  /*9f940*/  LDL.LU R10, [R1+0x3cf4] ;  /* 0x003cf400010a7983 */ /* 0x000f280000300800 */
[----:B------:R-:W3:Y:S04]  /*9f950*/  LDL.LU R12, [R1+0x3d5c] ;  /* 0x003d5c00010c7983 */ /* 0x000ee80000300800 */
[----:B------:R-:W3:Y:S01]  /*9f960*/  LDL.LU R14, [R1+0x3d64] ;  /* 0x003d6400010e7983 */ /* 0x000ee20000300800 */
[----:B------:R-:W-:-:S02]  /*9f970*/  IADD3 R13, P3, PT, R13, R28, RZ ;  /* 0x0000001c0d0d7210 */ /* 0x000fc40007f7e0ff */
[----:B--2---:R-:W-:-:S04]  /*9f980*/  SEL R8, RZ, 0x4, !P1 ;  /* 0x00000004ff087807 */ /* 0x004fc80004800000 */
[----:B------:R-:W-:Y:S01]  /*9f990*/  SEL R8, R8, RZ, !P0 ;  /* 0x000000ff08087207 */ /* 0x000fe20004000000 */
[--C-:B------:R-:W-:Y:S01]  /*9f9a0*/  IMAD.X R15, R15, 0x1, R0.reuse, P3 ;  /* 0x000000010f0f7824 */ /* 0x100fe200018e0600 */
[----:B------:R-:W-:Y:S02]  /*9f9b0*/  IADD3 R16, P4, PT, R16, R28, RZ ;  /* 0x0000001c10107210 */ /* 0x000fe40007f9e0ff */
[----:B------:R-:W-:Y:S01]  /*9f9c0*/  ISETP.NE.U32.AND P1, PT, R8, RZ, PT ;  /* 0x000000ff0800720c */ /* 0x000fe20003f25070 */
[----:B------:R-:W-:Y:S02]  /*9f9d0*/  IMAD.MOV.U32 R8, RZ, RZ, R13 ;  /* 0x000000ffff087224 */ /* 0x000fe400078e000d */
[----:B------:R-:W-:Y:S01]  /*9f9e0*/  IMAD.MOV.U32 R9, RZ, RZ, R15 ;  /* 0x000000ffff097224 */ /* 0x000fe200078e000f */
[----:B------:R1:W-:Y:S04]  /*9f9f0*/  STL [R1+0x3c74], R13 ;  /* 0x003c740d01007387 */ /* 0x0003e80000100800 */
[----:B------:R2:W-:Y:S04]  /*9fa00*/  STL [R1+0x3c70], R15 ;  /* 0x003c700f01007387 */ /* 0x0005e80000100800 */
[----:B------:R2:W-:Y:S01]  /*9fa10*/  STL [R1+0x3cdc], R16 ;  /* 0x003cdc1001007387 */ /* 0x0005e20000100800 */
[----:B------:R-:W-:-:S03]  /*9fa20*/  IMAD.X R18, R18, 0x1, R0, P4 ;  /* 0x0000000112127824 */ /* 0x000fc600020e0600 */
[----:B------:R2:W-:Y:S04]  /*9fa30*/  LDGSTS.E [R5+0x20f80], desc[UR34][R8.64], P2 ;  /* 0x20f8000008057fae */ /* 0x0005e800091a1022 */
[----:B-1----:R-:W3:Y:S04]  /*9fa40*/  LDL.LU R13, [R1+0x3d58] ;  /* 0x003d5800010d7983 */ /* 0x002ee80000300800 */
[----:B------:R1:W-:Y:S04]  /*9fa50*/  STL [R1+0x3cd8], R18 ;  /* 0x003cd81201007387 */ /* 0x0003e80000100800 */
[----:B--2---:R-:W2:Y:S01]  /*9fa60*/  LDL.LU R15, [R1+0x3d60] ;  /* 0x003d6000010f7983 */ /* 0x004ea20000300800 */
[----:B------:R-:W-:-:S02]  /*9fa70*/  IMAD.MOV.U32 R8, RZ, RZ, R16 ;  /* 0x000000ffff087224 */ /* 0x000fc400078e0010 */
[----:B------:R-:W-:Y:S01]  /*9fa80*/  IMAD.MOV.U32 R9, RZ, RZ, R18 ;  /* 0x000000ffff097224 */ /* 0x000fe200078e0012 */
[----:B------:R-:W2:Y:S04]  /*9fa90*/  LDL.LU R16, [R1+0x3d6c] ;  /* 0x003d6c0001107983 */ /* 0x000ea80000300800 */
[----:B-1----:R-:W2:Y:S04]  /*9faa0*/  LDL.LU R18, [R1+0x3d74] ;  /* 0x003d740001127983 */ /* 0x002ea80000300800 */
[----:B------:R1:W-:Y:S01]  /*9fab0*/  LDGSTS.E [R5+0x21600], desc[UR34][R8.64], P1 ;  /* 0x2160000008057fae */ /* 0x0003e200089a1022 */
[----:B------:R-:W-:-:S02]  /*9fac0*/  IADD3 R17, P2, PT, R17, R28, RZ ;  /* 0x0000001c11117210 */ /* 0x000fc40007f5e0ff */
[----:B------:R-:W-:-:S03]  /*9fad0*/  IADD3 R20, P3, PT, R20, R28, RZ ;  /* 0x0000001c14147210 */ /* 0x000fc60007f7e0ff */
[--C-:B------:R-:W-:Y:S01]  /*9fae0*/  IMAD.X R19, R19, 0x1, R0.reuse, P2 ;  /* 0x0000000113137824 */ /* 0x100fe200010e0600 */
[----:B------:R1:W-:Y:S02]  /*9faf0*/  STL [R1+0x3ce4], R17 ;  /* 0x003ce41101007387 */ /* 0x0003e40000100800 */
[----:B-1----:R-:W-:Y:S02]  /*9fb00*/  IMAD.MOV.U32 R8, RZ, RZ, R17 ;  /* 0x000000ffff087224 */ /* 0x002fe400078e0011 */
[----:B------:R-:W-:Y:S01]  /*9fb10*/  IMAD.X R21, R21, 0x1, R0, P3 ;  /* 0x0000000115157824 */ /* 0x000fe200018e0600 */
[----:B------:R1:W-:Y:S04]  /*9fb20*/  STL [R1+0x3ce0], R19 ;  /* 0x003ce01301007387 */ /* 0x0003e80000100800 */
[----:B------:R-:W-:Y:S01]  /*9fb30*/  STL [R1+0x3cec], R20 ;  /* 0x003cec1401007387 */ /* 0x000fe20000100800 */
[----:B------:R-:W-:-:S03]  /*9fb40*/  IMAD.MOV.U32 R9, RZ, RZ, R19 ;  /* 0x000000ffff097224 */ /* 0x000fc600078e0013 */
[----:B------:R-:W2:Y:S04]  /*9fb50*/  LDL.LU R17, [R1+0x3d68] ;  /* 0x003d680001117983 */ /* 0x000ea80000300800 */
[----:B------:R3:W-:Y:S04]  /*9fb60*/  STL [R1+0x3ce8], R21 ;  /* 0x003ce81501007387 */ /* 0x0007e80000100800 */
[----:B------:R1:W-:Y:S04]  /*9fb70*/  LDGSTS.E [R5+0x21680], desc[UR34][R8.64], P1 ;  /* 0x2168000008057fae */ /* 0x0003e800089a1022 */
[----:B-1----:R-:W2:Y:S01]  /*9fb80*/  LDL.LU R19, [R1+0x3d70] ;  /* 0x003d700001137983 */ /* 0x002ea20000300800 */
[----:B------:R-:W-:Y:S01]  /*9fb90*/  ISETP.GT.AND P2, PT, R4, 0xf, PT ;  /* 0x0000000f0400780c */ /* 0x000fe20003f44270 */
[----:B------:R-:W-:-:S02]  /*9fba0*/  IMAD.MOV.U32 R8, RZ, RZ, R20 ;  /* 0x000000ffff087224 */ /* 0x000fc400078e0014 */
[----:B------:R-:W-:-:S05]  /*9fbb0*/  IMAD.MOV.U32 R9, RZ, RZ, R21 ;  /* 0x000000ffff097224 */ /* 0x000fca00078e0015 */
[----:B------:R1:W-:Y:S02]  /*9fbc0*/  LDGSTS.E [R5+0x21700], desc[UR34][R8.64], P1 ;  /* 0x2170000008057fae */ /* 0x0003e400089a1022 */
[----:B-1----:R-:W-:-:S04]  /*9fbd0*/  SEL R8, RZ, 0x4, !P2 ;  /* 0x00000004ff087807 */ /* 0x002fc80005000000 */
[----:B------:R-:W-:-:S04]  /*9fbe0*/  SEL R8, R8, RZ, !P0 ;  /* 0x000000ff08087207 */ /* 0x000fc80004000000 */
[----:B------:R-:W-:Y:S02]  /*9fbf0*/  ISETP.NE.U32.AND P2, PT, R8, RZ, PT ;  /* 0x000000ff0800720c */ /* 0x000fe40003f45070 */
[----:B----4-:R-:W-:-:S05]  /*9fc00*/  IADD3 R10, P3, PT, R10, R28, RZ ;  /* 0x0000001c0a0a7210 */ /* 0x010fca0007f7e0ff */
[----:B---3--:R-:W-:Y:S02]  /*9fc10*/  IMAD.X R11, R11, 0x1, R0, P3 ;  /* 0x000000010b0b7824 */ /* 0x008fe400018e0600 */
[----:B------:R-:W-:Y:S02]  /*9fc20*/  IMAD.MOV.U32 R8, RZ, RZ, R10 ;  /* 0x000000ffff087224 */ /* 0x000fe400078e000a */
[----:B------:R-:W-:Y:S01]  /*9fc30*/  IMAD.MOV.U32 R9, RZ, RZ, R11 ;  /* 0x000000ffff097224 */ /* 0x000fe200078e000b */
[----:B------:R-:W-:Y:S04]  /*9fc40*/  STL [R1+0x3cf4], R10 ;  /* 0x003cf40a01007387 */ /* 0x000fe80000100800 */
[----:B------:R1:W-:Y:S04]  /*9fc50*/  STL [R1+0x3cf0], R11 ;  /* 0x003cf00b01007387 */ /* 0x0003e80000100800 */
[----:B------:R-:W3:Y:S04]  /*9fc60*/  LDL.LU.64 R20, [R1+0x3b68] ;  /* 0x003b680001147983 */ /* 0x000ee80000300a00 */
[----:B------:R-:W4:Y:S04]  /*9fc70*/  LDL.LU.64 R22, [R1+0x3b60] ;  /* 0x003b600001167983 */ /* 0x000f280000300a00 */
[----:B------:R2:W-:Y:S01]  /*9fc80*/  LDGSTS.E [R5+0x21780], desc[UR34][R8.64], P1 ;  /* 0x2178000008057fae */ /* 0x0005e200089a1022 */
[----:B------:R-:W-:-:S02]  /*9fc90*/  IADD3 R12, P1, PT, R12, R28, RZ ;  /* 0x0000001c0c0c7210 */ /* 0x000fc40007f3e0ff */
[----:B------:R-:W-:Y:S01]  /*9fca0*/  IADD3 R14, P3, PT, R14, R28, RZ ;  /* 0x0000001c0e0e7210 */ /* 0x000fe20007f7e0ff */
[----:B-1----:R-:W4:Y:S04]  /*9fcb0*/  LDL.LU.64 R10, [R1+0x3b58] ;  /* 0x003b5800010a7983 */ /* 0x002f280000300a00 */
[----:B------:R-:W-:Y:S01]  /*9fcc0*/  STL [R1+0x3d5c], R12 ;  /* 0x003d5c0c01007387 */ /* 0x000fe20000100800 */
[--C-:B------:R-:W-:Y:S02]  /*9fcd0*/  IMAD.X R13, R13, 0x1, R0.reuse, P1 ;  /* 0x000000010d0d7824 */ /* 0x100fe400008e0600 */
[----:B--2---:R-:W-:-:S03]  /*9fce0*/  IMAD.X R15, R15, 0x1, R0, P3 ;  /* 0x000000010f0f7824 */ /* 0x004fc600018e0600 */
[----:B------:R1:W-:Y:S04]  /*9fcf0*/  STL [R1+0x3d58], R13 ;  /* 0x003d580d01007387 */ /* 0x0003e80000100800 */
[----:B------:R-:W-:Y:S04]  /*9fd00*/  STL [R1+0x3d64], R14 ;  /* 0x003d640e01007387 */ /* 0x000fe80000100800 */
[----:B------:R-:W2:Y:S01]  /*9fd10*/  LDL.LU.64 R24, [R1+0x3b50] ;  /* 0x003b500001187983 */ /* 0x000ea20000300a00 */
[----:B------:R-:W-:Y:S02]  /*9fd20*/  IMAD.MOV.U32 R8, RZ, RZ, R12 ;  /* 0x000000ffff087224 */ /* 0x000fe400078e000c */
[----:B------:R-:W-:Y:S01]  /*9fd30*/  IMAD.MOV.U32 R9, RZ, RZ, R13 ;  /* 0x000000ffff097224 */ /* 0x000fe200078e000d */
[-C--:B------:R-:W-:Y:S01]  /*9fd40*/  IADD3 R16, P1, PT, R16, R28.reuse, RZ ;  /* 0x0000001c10107210 */ /* 0x080fe20007f3e0ff */
[----:B------:R1:W-:Y:S01]  /*9fd50*/  STL [R1+0x3d60], R15 ;  /* 0x003d600f01007387 */ /* 0x0003e20000100800 */
[----:B------:R-:W-:-:S03]  /*9fd60*/  IADD3 R18, P3, PT, R18, R28, RZ ;  /* 0x0000001c12127210 */ /* 0x000fc60007f7e0ff */
[----:B------:R1:W-:Y:S04]  /*9fd70*/  LDGSTS.E [R5+0x21e00], desc[UR34][R8.64], P2 ;  /* 0x21e0000008057fae */ /* 0x0003e800091a1022 */
[----:B-1----:R-:W2:Y:S04]  /*9fd80*/  LDL.LU.64 R12, [R1+0x3b48] ;  /* 0x003b4800010c7983 */ /* 0x002ea80000300a00 */
[----:B------:R-:W2:Y:S01]  /*9fd90*/  LDL.LU.64 R26, [R1+0x3b40] ;  /* 0x003b4000011a7983 */ /* 0x000ea20000300a00 */
[----:B------:R-:W-:Y:S02]  /*9fda0*/  IMAD.MOV.U32 R8, RZ, RZ, R14 ;  /* 0x000000ffff087224 */ /* 0x000fe400078e000e */
[----:B------:R-:W-:-:S02]  /*9fdb0*/  IMAD.MOV.U32 R9, RZ, RZ, R15 ;  /* 0x000000ffff097224 */ /* 0x000fc400078e000f */
[----:B------:R-:W2:Y:S04]  /*9fdc0*/  LDL.LU.64 R14, [R1+0x3b38] ;  /* 0x003b3800010e7983 */ /* 0x000ea80000300a00 */
[----:B------:R-:W-:Y:S04]  /*9fdd0*/  STL [R1+0x3d6c], R16 ;  /* 0x003d6c1001007387 */ /* 0x000fe80000100800 */
[----:B------:R-:W-:Y:S04]  /*9fde0*/  STL [R1+0x3d74], R18 ;  /* 0x003d741201007387 */ /* 0x000fe80000100800 */
[----:B------:R1:W-:Y:S01]  /*9fdf0*/  LDGSTS.E [R5+0x21e80], desc[UR34][R8.64], P2 ;  /* 0x21e8000008057fae */ /* 0x0003e200091a1022 */
[----:B------:R-:W-:-:S02]  /*9fe00*/  IMAD.X R17, R17, 0x1, R0, P1 ;  /* 0x0000000111117824 */ /* 0x000fc400008e0600 */
[----:B------:R-:W-:-:S03]  /*9fe10*/  IMAD.X R19, R19, 0x1, R0, P3 ;  /* 0x0000000113137824 */ /* 0x000fc600018e0600 */
[----:B------:R1:W-:Y:S04]  /*9fe20*/  STL [R1+0x3d68], R17 ;  /* 0x003d681101007387 */ /* 0x0003e80000100800 */
[----:B------:R-:W2:Y:S01]  /*9fe30*/  LDL.LU.64 R28, [R1+0x3a50] ;  /* 0x003a5000011c7983 */ /* 0x000ea20000300a00 */
[----:B-1----:R-:W-:Y:S02]  /*9fe40*/  IMAD.MOV.U32 R8, RZ, RZ, R16 ;  /* 0x000000ffff087224 */ /* 0x002fe400078e0010 */
[----:B------:R-:W-:Y:S01]  /*9fe50*/  IMAD.MOV.U32 R9, RZ, RZ, R17 ;  /* 0x000000ffff097224 */ /* 0x000fe200078e0011 */
[----:B------:R1:W-:Y:S04]  /*9fe60*/  STL [R1+0x3d70], R19 ;  /* 0x003d701301007387 */ /* 0x0003e80000100800 */
[----:B------:R1:W-:Y:S04]  /*9fe70*/  LDGSTS.E [R5+0x21f00], desc[UR34][R8.64], P2 ;  /* 0x21f0000008057fae */ /* 0x0003e800091a1022 */
[----:B------:R-:W2:Y:S04]  /*9fe80*/  LDL.LU.64 R16, [R1+0x3b30] ;  /* 0x003b300001107983 */ /* 0x000ea80000300a00 */
[----:B------:R-:W2:Y:S01]  /*9fe90*/  LDL.LU.64 R30, [R1+0x3b28] ;  /* 0x003b2800011e7983 */ /* 0x000ea20000300a00 */
[----:B-1----:R-:W-:-:S02]  /*9fea0*/  IMAD.MOV.U32 R8, RZ, RZ, R18 ;  /* 0x000000ffff087224 */ /* 0x002fc400078e0012 */
[----:B------:R-:W-:Y:S02]  /*9feb0*/  IMAD.MOV.U32 R9, RZ, RZ, R19 ;  /* 0x000000ffff097224 */ /* 0x000fe400078e0013 */
[----:B------:R-:W2:Y:S04]  /*9fec0*/  LDL.LU.64 R18, [R1+0x3b20] ;  /* 0x003b200001127983 */ /* 0x000ea80000300a00 */
[----:B------:R-:W2:Y:S01]  /*9fed0*/  LDL.LU.64 R32, [R1+0x3b18] ;  /* 0x003b180001207983 */ /* 0x000ea20000300a00 */
[----:B------:R-:W-:-:S03]  /*9fee0*/  IMAD.SHL.U32 R54, R249, 0x20, RZ ;  /* 0x00000020f9367824 */ /* 0x000fc600078e00ff */
[----:B------:R1:W-:Y:S01]  /*9fef0*/  LDGSTS.E [R5+0x21f80], desc[UR34][R8.64], P2 ;  /* 0x21f8000008057fae */ /* 0x0003e200091a1022 */
[----:B------:R-:W1:Y:S01]  /*9ff00*/  LDC R249, c[0x0][0x3ac] ;  /* 0x0000eb00fff97b82 */ /* 0x000e620000000800 */
[----:B------:R-:W-:-:S05]  /*9ff10*/  IMAD.SHL.U32 R54, R54, 0x4, RZ ;  /* 0x0000000436367824 */ /* 0x000fca00078e00ff */
[----:B---3--:R-:W-:-:S05]  /*9ff20*/  IADD3 R68, P1, PT, R20, R54, RZ ;  /* 0x0000003614447210 */ /* 0x008fca0007f3e0ff */
[--C-:B-1----:R-:W-:Y:S01]  /*9ff30*/  IMAD.X R8, R21, 0x1, R2.reuse, P1 ;  /* 0x0000000115087824 */ /* 0x102fe200008e0602 */
[-C--:B----4-:R-:W-:Y:S01]  /*9ff40*/  IADD3 R69, P1, PT, R22, R54.reuse, RZ ;  /* 0x0000003616457210 */ /* 0x090fe20007f3e0ff */
[----:B------:R-:W3:Y:S04]  /*9ff50*/  LDL.LU.64 R20, [R1+0x3b10] ;  /* 0x003b100001147983 */ /* 0x000ee80000300a00 */
[----:B------:R-:W4:Y:S01]  /*9ff60*/  LDL.LU.64 R34, [R1+0x3b08] ;  /* 0x003b080001227983 */ /* 0x000f220000300a00 */
[-C--:B------:R-:W-:Y:S01]  /*9ff70*/  IADD3 R70, P2, PT, R10, R54.reuse, RZ ;  /* 0x000000360a467210 */ /* 0x080fe20007f5e0ff */
[--C-:B------:R-:W-:Y:S02]  /*9ff80*/  IMAD.X R9, R23, 0x1, R2.reuse, P1 ;  /* 0x0000000117097824 */ /* 0x100fe400008e0602 */
[----:B------:R-:W4:Y:S04]  /*9ff90*/  LDL.LU.64 R22, [R1+0x3b00] ;  /* 0x003b000001167983 */ /* 0x000f280000300a00 */
[----:B------:R-:W4:Y:S01]  /*9ffa0*/  LDL.LU.64 R36, [R1+0x3af8] ;  /* 0x003af80001247983 */ /* 0x000f220000300a00 */
[----:B------:R-:W-:Y:S01]  /*9ffb0*/  IMAD.X R10, R11, 0x1, R2, P2 ;  /* 0x000000010b0a7824 */ /* 0x000fe200010e0602 */
[----:B--2---:R-:W-:-:S05]  /*9ffc0*/  IADD3 R71, P1, PT, R24, R54, RZ ;  /* 0x0000003618477210 */ /* 0x004fca0007f3e0ff */
[----:B------:R-:W-:Y:S01]  /*9ffd0*/  IMAD.X R11, R25, 0x1, R2, P1 ;  /* 0x00000001190b7824 */ /* 0x000fe200008e0602 */
[-C--:B------:R-:W-:Y:S01]  /*9ffe0*/  IADD3 R72, P2, PT, R12, R54.reuse, RZ ;  /* 0x000000360c487210 */ /* 0x080fe20007f5e0ff */
[----:B------:R-:W2:Y:S01]  /*9fff0*/  LDL.LU.64 R24, [R1+0x3af0] ;  /* 0x003af00001187983 */ /* 0x000ea20000300a00 */
[----:B------:R-:W-:-:S03]  /*a0000*/  IADD3 R73, P1, PT, R26, R54, RZ ;  /* 0x000000361a497210 */ /* 0x000fc60007f3e0ff */
[----:B------:R-:W2:Y:S01]  /*a0010*/  LDL.LU.64 R38, [R1+0x3ae8] ;  /* 0x003ae80001267983 */ /* 0x000ea20000300a00 */
[--C-:B------:R-:W-:Y:S02]  /*a0020*/  IMAD.X R12, R13, 0x1, R2.reuse, P2 ;  /* 0x000000010d0c7824 */ /* 0x100fe400010e0602 */
[----:B------:R-:W-:Y:S02]  /*a0030*/  IMAD.X R13, R27, 0x1, R2, P1 ;  /* 0x000000011b0d7824 */ /* 0x000fe400008e0602 */
[----:B------:R-:W2:Y:S04]  /*a0040*/  LDL.LU.64 R26, [R1+0x3ae0] ;  /* 0x003ae000011a7983 */ /* 0x000ea80000300a00 */
[----:B------:R-:W2:Y:S01]  /*a0050*/  LDL.LU.64 R40, [R1+0x3ad8] ;  /* 0x003ad80001287983 */ /* 0x000ea20000300a00 */
[----:B------:R-:W-:-:S05]  /*a0060*/  IADD3 R74, P2, PT, R14, R54, RZ ;  /* 0x000000360e4a7210 */ /* 0x000fca0007f5e0ff */
[----:B------:R-:W-:Y:S01]  /*a0070*/  IMAD.X R14, R15, 0x1, R2, P2 ;  /* 0x000000010f0e7824 */ /* 0x000fe200010e0602 */
[----:B------:R-:W-:-:S05]  /*a0080*/  IADD3 R75, P1, PT, R28, R54, RZ ;  /* 0x000000361c4b7210 */ /* 0x000fca0007f3e0ff */
[--C-:B------:R-:W-:Y:S02]  /*a0090*/  IMAD.X R15, R29, 0x1, R2.reuse, P1 ;  /* 0x000000011d0f7824 */ /* 0x100fe400008e0602 */
[----:B------:R-:W2:Y:S01]  /*a00a0*/  LDL.LU.64 R28, [R1+0x3ad0] ;  /* 0x003ad000011c7983 */ /* 0x000ea20000300a00 */
[-C--:B------:R-:W-:Y:S02]  /*a00b0*/  IADD3 R76, P2, PT, R16, R54.reuse, RZ ;  /* 0x00000036104c7210 */ /* 0x080fe40007f5e0ff */
[----:B------:R-:W-:Y:S01]  /*a00c0*/  IADD3 R77, P1, PT, R30, R54, RZ ;  /* 0x000000361e4d7210 */ /* 0x000fe20007f3e0ff */
[----:B------:R-:W2:Y:S02]  /*a00d0*/  LDL.LU.64 R42, [R1+0x3ac8] ;  /* 0x003ac800012a7983 */ /* 0x000ea40000300a00 */
[--C-:B------:R-:W-:Y:S02]  /*a00e0*/  IMAD.X R16, R17, 0x1, R2.reuse, P2 ;  /* 0x0000000111107824 */ /* 0x100fe400010e0602 */
[----:B------:R-:W-:-:S02]  /*a00f0*/  IMAD.X R17, R31, 0x1, R2, P1 ;  /* 0x000000011f117824 */ /* 0x000fc400008e0602 */
[----:B------:R-:W2:Y:S04]  /*a0100*/  LDL.LU.64 R30, [R1+0x3ac0] ;  /* 0x003ac000011e7983 */ /* 0x000ea80000300a00 */
[----:B------:R-:W2:Y:S01]  /*a0110*/  LDL.LU.64 R52, [R1+0x3ab8] ;  /* 0x003ab80001347983 */ /* 0x000ea20000300a00 */
[-C--:B------:R-:W-:Y:S02]  /*a0120*/  IADD3 R78, P2, PT, R18, R54.reuse, RZ ;  /* 0x00000036124e7210 */ /* 0x080fe40007f5e0ff */
[----:B------:R-:W-:-:S03]  /*a0130*/  IADD3 R79, P1, PT, R32, R54, RZ ;  /* 0x00000036204f7210 */ /* 0x000fc60007f3e0ff */
[--C-:B------:R-:W-:Y:S02]  /*a0140*/  IMAD.X R18, R19, 0x1, R2.reuse, P2 ;  /* 0x0000000113127824 */ /* 0x100fe400010e0602 */
[----:B------:R-:W-:Y:S02]  /*a0150*/  IMAD.X R19, R33, 0x1, R2, P1 ;  /* 0x0000000121137824 */ /* 0x000fe400008e0602 */
[----:B------:R-:W2:Y:S04]  /*a0160*/  LDL.LU.64 R32, [R1+0x3ab0] ;  /* 0x003ab00001207983 */ /* 0x000ea80000300a00 */
[----:B------:R-:W2:Y:S01]  /*a0170*/  LDL.LU.64 R50, [R1+0x3aa8] ;  /* 0x003aa80001327983 */ /* 0x000ea20000300a00 */
[-C--:B---3--:R-:W-:Y:S02]  /*a0180*/  IADD3 R80, P2, PT, R20, R54.reuse, RZ ;  /* 0x0000003614507210 */ /* 0x088fe40007f5e0ff */
[----:B----4-:R-:W-:-:S03]  /*a0190*/  IADD3 R81, P1, PT, R34, R54, RZ ;  /* 0x0000003622517210 */ /* 0x010fc60007f3e0ff */
[--C-:B------:R-:W-:Y:S01]  /*a01a0*/  IMAD.X R20, R21, 0x1, R2.reuse, P2 ;  /* 0x0000000115147824 */ /* 0x100fe200010e0602 */
[-C--:B------:R-:W-:Y:S01]  /*a01b0*/  IADD3 R82, P2, PT, R22, R54.reuse, RZ ;  /* 0x0000003616527210 */ /* 0x080fe20007f5e0ff */
[--C-:B------:R-:W-:Y:S01]  /*a01c0*/  IMAD.X R21, R35, 0x1, R2.reuse, P1 ;  /* 0x0000000123157824 */ /* 0x100fe200008e0602 */
[----:B------:R-:W-:Y:S01]  /*a01d0*/  IADD3 R83, P1, PT, R36, R54, RZ ;  /* 0x0000003624537210 */ /* 0x000fe20007f3e0ff */
[----:B------:R-:W3:Y:S04]  /*a01e0*/  LDL.LU.64 R34, [R1+0x3aa0] ;  /* 0x003aa00001227983 */ /* 0x000ee80000300a00 */
[----:B------:R-:W4:Y:S01]  /*a01f0*/  LDL.LU.64 R46, [R1+0x3a98] ;  /* 0x003a9800012e7983 */ /* 0x000f220000300a00 */
[--C-:B------:R-:W-:Y:S02]  /*a0200*/  IMAD.X R22, R23, 0x1, R2.reuse, P2 ;  /* 0x0000000117167824 */ /* 0x100fe400010e0602 */
[----:B------:R-:W-:-:S02]  /*a0210*/  IMAD.X R23, R37, 0x1, R2, P1 ;  /* 0x0000000125177824 */ /* 0x000fc400008e0602 */
[----:B------:R-:W4:Y:S04]  /*a0220*/  LDL.LU.64 R36, [R1+0x3a90] ;  /* 0x003a900001247983 */ /* 0x000f280000300a00 */
[----:B------:R-:W4:Y:S01]  /*a0230*/  LDL.LU.64 R44, [R1+0x3a88] ;  /* 0x003a8800012c7983 */ /* 0x000f220000300a00 */
[-C--:B--2---:R-:W-:Y:S02]  /*a0240*/  IADD3 R84, P2, PT, R24, R54.reuse, RZ ;  /* 0x0000003618547210 */ /* 0x084fe40007f5e0ff */
[----:B------:R-:W-:-:S03]  /*a0250*/  IADD3 R85, P1, PT, R38, R54, RZ ;  /* 0x0000003626557210 */ /* 0x000fc60007f3e0ff */
[--C-:B------:R-:W-:Y:S02]  /*a0260*/  IMAD.X R24, R25, 0x1, R2.reuse, P2 ;  /* 0x0000000119187824 */ /* 0x100fe400010e0602 */
[--C-:B------:R-:W-:Y:S01]  /*a0270*/  IMAD.X R25, R39, 0x1, R2.reuse, P1 ;  /* 0x0000000127197824 */ /* 0x100fe200008e0602 */
[-C--:B------:R-:W-:Y:S02]  /*a0280*/  IADD3 R86, P2, PT, R26, R54.reuse, RZ ;  /* 0x000000361a567210 */ /* 0x080fe40007f5e0ff */
[----:B------:R-:W-:Y:S01]  /*a0290*/  IADD3 R87, P1, PT, R40, R54, RZ ;  /* 0x0000003628577210 */ /* 0x000fe20007f3e0ff */
[----:B------:R-:W2:Y:S04]  /*a02a0*/  LDL.LU.64 R38, [R1+0x3a80] ;  /* 0x003a800001267983 */ /* 0x000ea80000300a00 */
[----:B------:R-:W2:Y:S01]  /*a02b0*/  LDL.LU.64 R58, [R1+0x3a78] ;  /* 0x003a7800013a7983 */ /* 0x000ea20000300a00 */
[----:B------:R-:W-:-:S02]  /*a02c0*/  IMAD.X R26, R27, 0x1, R2, P2 ;  /* 0x000000011b1a7824 */ /* 0x000fc400010e0602 */
[----:B------:R-:W-:Y:S02]  /*a02d0*/  IMAD.X R27, R41, 0x1, R2, P1 ;  /* 0x00000001291b7824 */ /* 0x000fe400008e0602 */
[----:B------:R-:W2:Y:S04]  /*a02e0*/  LDL.LU.64 R40, [R1+0x3a70] ;  /* 0x003a700001287983 */ /* 0x000ea80000300a00 */
[----:B------:R-:W2:Y:S01]  /*a02f0*/  LDL.LU.64 R48, [R1+0x3a68] ;  /* 0x003a680001307983 */ /* 0x000ea20000300a00 */
[-C--:B------:R-:W-:Y:S02]  /*a0300*/  IADD3 R88, P2, PT, R28, R54.reuse, RZ ;  /* 0x000000361c587210 */ /* 0x080fe40007f5e0ff */
[----:B------:R-:W-:-:S03]  /*a0310*/  IADD3 R89, P1, PT, R42, R54, RZ ;  /* 0x000000362a597210 */ /* 0x000fc60007f3e0ff */
[--C-:B------:R-:W-:Y:S02]  /*a0320*/  IMAD.X R28, R29, 0x1, R2.reuse, P2 ;  /* 0x000000011d1c7824 */ /* 0x100fe400010e0602 */
[--C-:B------:R-:W-:Y:S01]  /*a0330*/  IMAD.X R29, R43, 0x1, R2.reuse, P1 ;  /* 0x000000012b1d7824 */ /* 0x100fe200008e0602 */
[-C--:B------:R-:W-:Y:S02]  /*a0340*/  IADD3 R90, P2, PT, R30, R54.reuse, RZ ;  /* 0x000000361e5a7210 */ /* 0x080fe40007f5e0ff */
[----:B------:R-:W-:Y:S01]  /*a0350*/  IADD3 R91, P1, PT, R52, R54, RZ ;  /* 0x00000036345b7210 */ /* 0x000fe20007f3e0ff */
[----:B------:R-:W2:Y:S04]  /*a0360*/  LDL.LU.64 R42, [R1+0x3a60] ;  /* 0x003a6000012a7983 */ /* 0x000ea80000300a00 */
[----:B------:R-:W2:Y:S01]  /*a0370*/  LDL.LU.64 R64, [R1+0x3a58] ;  /* 0x003a580001407983 */ /* 0x000ea20000300a00 */
[----:B------:R-:W-:-:S03]  /*a0380*/  IMAD.X R30, R31, 0x1, R2, P2 ;  /* 0x000000011f1e7824 */ /* 0x000fc600010e0602 */
[----:B------:R-:W2:Y:S01]  /*a0390*/  LDL.LU.64 R56, [R1+0x3a48] ;  /* 0x003a480001387983 */ /* 0x000ea20000300a00 */
[----:B------:R-:W-:Y:S01]  /*a03a0*/  IMAD.X R31, R53, 0x1, R2, P1 ;  /* 0x00000001351f7824 */ /* 0x000fe200008e0602 */
        /* <DEDUP_REMOVED lines=11> */
[-C--:B------:R-:W-:Y:S01]  /*a0460*/  IADD3 R97, P1, PT, R44, R54.reuse, RZ ;  /* 0x000000362c617210 */ /* 0x080fe20007f3e0ff */
[----:B------:R-:W3:Y:S02]  /*a0470*/  LDL.LU.64 R46, [R1+0x3a30] ;  /* 0x003a3000012e7983 */ /* 0x000ee40000300a00 */
[--C-:B------:R-:W-:Y:S02]  /*a0480*/  IMAD.X R36, R37, 0x1, R2.reuse, P2 ;  /* 0x0000000125247824 */ /* 0x100fe400010e0602 */
[----:B------:R-:W-:Y:S02]  /*a0490*/  IMAD.X R37, R45, 0x1, R2, P1 ;  /* 0x000000012d257824 */ /* 0x000fe400008e0602 */
[----:B------:R-:W4:Y:S04]  /*a04a0*/  LDL.LU.64 R44, [R1+0x3a28] ;  /* 0x003a2800012c7983 */ /* 0x000f280000300a00 */
[----:B------:R-:W4:Y:S04]  /*a04b0*/  LDL.LU.64 R62, [R1+0x3a20] ;  /* 0x003a2000013e7983 */ /* 0x000f280000300a00 */
[----:B------:R-:W4:Y:S01]  /*a04c0*/  LDL.LU.64 R60, [R1+0x3a18] ;  /* 0x003a1800013c7983 */ /* 0x000f220000300a00 */
[----:B--2---:R-:W-:-:S02]  /*a04d0*/  IADD3 R98, P2, PT, R38, R54, RZ ;  /* 0x0000003626627210 */ /* 0x004fc40007f5e0ff */
[----:B------:R-:W-:-:S03]  /*a04e0*/  IADD3 R99, P1, PT, R58, R54, RZ ;  /* 0x000000363a637210 */ /* 0x000fc60007f3e0ff */
[--C-:B------:R-:W-:Y:S01]  /*a04f0*/  IMAD.X R38, R39, 0x1, R2.reuse, P2 ;  /* 0x0000000127267824 */ /* 0x100fe200010e0602 */
[-C--:B------:R-:W-:Y:S01]  /*a0500*/  IADD3 R100, P2, PT, R40, R54.reuse, RZ ;  /* 0x0000003628647210 */ /* 0x080fe20007f5e0ff */
[--C-:B------:R-:W-:Y:S01]  /*a0510*/  IMAD.X R39, R59, 0x1, R2.reuse, P1 ;  /* 0x000000013b277824 */ /* 0x100fe200008e0602 */
[-C--:B------:R-:W-:Y:S01]  /*a0520*/  IADD3 R101, P1, PT, R48, R54.reuse, RZ ;  /* 0x0000003630657210 */ /* 0x080fe20007f3e0ff */
[----:B------:R-:W2:Y:S02]  /*a0530*/  LDL.LU.64 R58, [R1+0x3a10] ;  /* 0x003a1000013a7983 */ /* 0x000ea40000300a00 */
[--C-:B------:R-:W-:Y:S02]  /*a0540*/  IMAD.X R40, R41, 0x1, R2.reuse, P2 ;  /* 0x0000000129287824 */ /* 0x100fe400010e0602 */
[----:B------:R-:W-:Y:S02]  /*a0550*/  IMAD.X R41, R49, 0x1, R2, P1 ;  /* 0x0000000131297824 */ /* 0x000fe400008e0602 */
[----:B------:R-:W2:Y:S01]  /*a0560*/  LDL.LU.64 R48, [R1+0x3a08] ;  /* 0x003a080001307983 */ /* 0x000ea20000300a00 */
[----:B------:R-:W-:-:S05]  /*a0570*/  IADD3 R176, P1, PT, R56, R54, RZ ;  /* 0x0000003638b07210 */ /* 0x000fca0007f3e0ff */
[----:B------:R-:W-:Y:S01]  /*a0580*/  IMAD.X R139, R57, 0x1, R2, P1 ;  /* 0x00000001398b7824 */ /* 0x000fe200008e0602 */
[----:B------:R-:W-:Y:S01]  /*a0590*/  STL [R1+0x4eb4], R176 ;  /* 0x004eb4b001007387 */ /* 0x000fe20000100800 */
[----:B------:R-:W-:-:S05]  /*a05a0*/  IADD3 R177, P1, PT, R50, R54, RZ ;  /* 0x0000003632b17210 */ /* 0x000fca0007f3e0ff */
[----:B------:R-:W-:Y:S02]  /*a05b0*/  IMAD.X R140, R51, 0x1, R2, P1 ;  /* 0x00000001338c7824 */ /* 0x000fe400008e0602 */
[----:B------:R-:W2:Y:S01]  /*a05c0*/  LDL.LU.64 R50, [R1+0x3930] ;  /* 0x0039300001327983 */ /* 0x000ea20000300a00 */
[----:B------:R-:W-:-:S05]  /*a05d0*/  IADD3 R102, P2, PT, R42, R54, RZ ;  /* 0x000000362a667210 */ /* 0x000fca0007f5e0ff */
[----:B------:R-:W-:Y:S01]  /*a05e0*/  IMAD.X R42, R43, 0x1, R2, P2 ;  /* 0x000000012b2a7824 */ /* 0x000fe200010e0602 */
[----:B------:R-:W-:-:S05]  /*a05f0*/  IADD3 R103, P2, PT, R64, R54, RZ ;  /* 0x0000003640677210 */ /* 0x000fca0007f5e0ff */
[----:B------:R-:W-:Y:S01]  /*a0600*/  IMAD.X R43, R65, 0x1, R2, P2 ;  /* 0x00000001412b7824 */ /* 0x000fe200010e0602 */
[----:B------:R-:W-:-:S05]  /*a0610*/  IADD3 R178, P2, PT, R52, R54, RZ ;  /* 0x0000003634b27210 */ /* 0x000fca0007f5e0ff */
[----:B------:R-:W-:Y:S02]  /*a0620*/  IMAD.X R141, R53, 0x1, R2, P2 ;  /* 0x00000001358d7824 */ /* 0x000fe400010e0602 */
[----:B------:R-:W2:Y:S04]  /*a0630*/  LDL.LU.64 R52, [R1+0x3a00] ;  /* 0x003a000001347983 */ /* 0x000ea80000300a00 */
[----:B------:R1:W-:Y:S04]  /*a0640*/  STL.64 [R1+0x4eb8], R140 ;  /* 0x004eb88c01007387 */ /* 0x0003e80000100a00 */
[----:B------:R-:W2:Y:S04]  /*a0650*/  LDL.LU.64 R56, [R1+0x39f8] ;  /* 0x0039f80001387983 */ /* 0x000ea80000300a00 */
[----:B------:R-:W2:Y:S01]  /*a0660*/  LDL.LU.64 R54, [R1+0x39f0] ;  /* 0x0039f00001367983 */ /* 0x000ea20000300a00 */
[----:B-1----:R-:W-:-:S04]  /*a0670*/  IMAD.SHL.U32 R141, R249, 0x20, RZ ;  /* 0x00000020f98d7824 */ /* 0x002fc800078e00ff */
[----:B------:R-:W-:-:S05]  /*a0680*/  IMAD.SHL.U32 R141, R141, 0x4, RZ ;  /* 0x000000048d8d7824 */ /* 0x000fca00078e00ff */
[-C--:B---3--:R-:W-:Y:S02]  /*a0690*/  IADD3 R179, P1, PT, R46, R141.reuse, RZ ;  /* 0x0000008d2eb37210 */ /* 0x088fe40007f3e0ff */
[----:B----4-:R-:W-:-:S03]  /*a06a0*/  IADD3 R180, P2, PT, R44, R141, RZ ;  /* 0x0000008d2cb47210 */ /* 0x010fc60007f5e0ff */
[----:B------:R-:W-:Y:S01]  /*a06b0*/  STL.64 [R1+0x4ec0], R178 ;  /* 0x004ec0b201007387 */ /* 0x000fe20000100a00 */
[--C-:B------:R-:W-:Y:S02]  /*a06c0*/  IMAD.X R142, R47, 0x1, R2.reuse, P1 ;  /* 0x000000012f8e7824 */ /* 0x100fe400008e0602 */
[--C-:B------:R-:W-:Y:S02]  /*a06d0*/  IMAD.X R143, R45, 0x1, R2.reuse, P2 ;  /* 0x000000012d8f7824 */ /* 0x100fe400010e0602 */
[----:B------:R-:W3:Y:S01]  /*a06e0*/  LDL.LU.64 R44, [R1+0x39e8] ;  /* 0x0039e800012c7983 */ /* 0x000ee20000300a00 */
[-C--:B------:R-:W-:Y:S02]  /*a06f0*/  IADD3 R181, P1, PT, R62, R141.reuse, RZ ;  /* 0x0000008d3eb57210 */ /* 0x080fe40007f3e0ff */
[----:B------:R-:W-:Y:S01]  /*a0700*/  IADD3 R182, P2, PT, R60, R141, RZ ;  /* 0x0000008d3cb67210 */ /* 0x000fe20007f5e0ff */
[----:B------:R-:W4:Y:S02]  /*a0710*/  LDL.LU.64 R46, [R1+0x39e0] ;  /* 0x0039e000012e7983 */ /* 0x000f240000300a00 */
[----:B------:R-:W-:-:S02]  /*a0720*/  IMAD.X R144, R63, 0x1, R2, P1 ;  /* 0x000000013f907824 */ /* 0x000fc400008e0602 */
[----:B------:R-:W-:Y:S01]  /*a0730*/  IMAD.X R145, R61, 0x1, R2, P2 ;  /* 0x000000013d917824 */ /* 0x000fe200010e0602 */
[----:B------:R-:W-:Y:S01]  /*a0740*/  STL.64 [R1+0x4ec8], R142 ;  /* 0x004ec88e01007387 */ /* 0x000fe20000100a00 */
[----:B--2---:R-:W-:-:S03]  /*a0750*/  IADD3 R183, P1, PT, R58, R141, RZ ;  /* 0x0000008d3ab77210 */ /* 0x004fc60007f3e0ff */
[----:B------:R-:W-:Y:S04]  /*a0760*/  STL.64 [R1+0x4ed0], R180 ;  /* 0x004ed0b401007387 */ /* 0x000fe80000100a00 */
[----:B------:R-:W-:Y:S04]  /*a0770*/  STL.64 [R1+0x4ed8], R144 ;  /* 0x004ed89001007387 */ /* 0x000fe80000100a00 */
[----:B------:R-:W-:Y:S04]  /*a0780*/  STL.64 [R1+0x4ee0], R182 ;  /* 0x004ee0b601007387 */ /* 0x000fe80000100a00 */
[----:B------:R-:W2:Y:S01]  /*a0790*/  LDL.LU.64 R62, [R1+0x39d8] ;  /* 0x0039d800013e7983 */ /* 0x000ea20000300a00 */
[----:B------:R-:W-:Y:S01]  /*a07a0*/  IADD3 R184, P2, PT, R48, R141, RZ ;  /* 0x0000008d30b87210 */ /* 0x000fe20007f5e0ff */
[----:B------:R-:W-:-:S04]  /*a07b0*/  IMAD.X R146, R59, 0x1, R2, P1 ;  /* 0x000000013b927824 */ /* 0x000fc800008e0602 */
[----:B------:R-:W-:Y:S02]  /*a07c0*/  IMAD.X R147, R49, 0x1, R2, P2 ;  /* 0x0000000131937824 */ /* 0x000fe400010e0602 */
[----:B------:R-:W2:Y:S04]  /*a07d0*/  LDL.LU.64 R48, [R1+0x39d0] ;  /* 0x0039d00001307983 */ /* 0x000ea80000300a00 */
[----:B------:R-:W-:Y:S01]  /*a07e0*/  STL.64 [R1+0x4ee8], R146 ;  /* 0x004ee89201007387 */ /* 0x000fe20000100a00 */
[----:B------:R-:W-:-:S05]  /*a07f0*/  IADD3 R185, P1, PT, R50, R141, RZ ;  /* 0x0000008d32b97210 */ /* 0x000fca0007f3e0ff */
[----:B------:R-:W-:Y:S01]  /*a0800*/  STL.64 [R1+0x4ef0], R184 ;  /* 0x004ef0b801007387 */ /* 0x000fe20000100a00 */
[----:B------:R-:W-:-:S03]  /*a0810*/  IMAD.X R148, R51, 0x1, R2, P1 ;  /* 0x0000000133947824 */ /* 0x000fc600008e0602 */
[----:B------:R-:W2:Y:S01]  /*a0820*/  LDL.LU.64 R50, [R1+0x39c8] ;  /* 0x0039c80001327983 */ /* 0x000ea20000300a00 */
[-C--:B------:R-:W-:Y:S02]  /*a0830*/  IADD3 R186, P2, PT, R52, R141.reuse, RZ ;  /* 0x0000008d34ba7210 */ /* 0x080fe40007f5e0ff */
[----:B------:R-:W-:-:S03]  /*a0840*/  IADD3 R187, P1, PT, R56, R141, RZ ;  /* 0x0000008d38bb7210 */ /* 0x000fc60007f3e0ff */
[----:B------:R-:W-:Y:S02]  /*a0850*/  IMAD.X R149, R53, 0x1, R2, P2 ;  /* 0x0000000135957824 */ /* 0x000fe400010e0602 */
[----:B------:R-:W2:Y:S04]  /*a0860*/  LDL.LU.64 R52, [R1+0x39c0] ;  /* 0x0039c00001347983 */ /* 0x000ea80000300a00 */
[----:B------:R-:W-:Y:S01]  /*a0870*/  STL.64 [R1+0x4ef8], R148 ;  /* 0x004ef89401007387 */ /* 0x000fe20000100a00 */
[----:B------:R-:W-:-:S03]  /*a0880*/  IADD3 R188, P2, PT, R54, R141, RZ ;  /* 0x0000008d36bc7210 */ /* 0x000fc60007f5e0ff */
[----:B------:R-:W-:Y:S04]  /*a0890*/  STL.64 [R1+0x4f00], R186 ;  /* 0x004f00ba01007387 */ /* 0x000fe80000100a00 */
[----:B------:R-:W2:Y:S01]  /*a08a0*/  LDL.LU.64 R60, [R1+0x39b8] ;  /* 0x0039b800013c7983 */ /* 0x000ea20000300a00 */
[--C-:B------:R-:W-:Y:S02]  /*a08b0*/  IMAD.X R150, R57, 0x1, R2.reuse, P1 ;  /* 0x0000000139967824 */ /* 0x100fe400008e0602 */
[----:B------:R-:W-:Y:S02]  /*a08c0*/  IMAD.X R151, R55, 0x1, R2, P2 ;  /* 0x0000000137977824 */ /* 0x000fe400010e0602 */
[----:B------:R-:W2:Y:S04]  /*a08d0*/  LDL.LU.64 R54, [R1+0x39b0] ;  /* 0x0039b00001367983 */ /* 0x000ea80000300a00 */
[----:B------:R-:W-:Y:S01]  /*a08e0*/  STL.64 [R1+0x4f08], R150 ;  /* 0x004f089601007387 */ /* 0x000fe20000100a00 */
[----:B---3--:R-:W-:-:S05]  /*a08f0*/  IADD3 R189, P1, PT, R44, R141, RZ ;  /* 0x0000008d2cbd7210 */ /* 0x008fca0007f3e0ff */
[----:B------:R-:W-:Y:S04]  /*a0900*/  STL.64 [R1+0x4f10], R188 ;  /* 0x004f10bc01007387 */ /* 0x000fe80000100a00 */
[----:B------:R-:W3:Y:S01]  /*a0910*/  LDL.LU.64 R56, [R1+0x39a8] ;  /* 0x0039a80001387983 */ /* 0x000ee20000300a00 */
[--C-:B------:R-:W-:Y:S01]  /*a0920*/  IMAD.X R152, R45, 0x1, R2.reuse, P1 ;  /* 0x000000012d987824 */ /* 0x100fe200008e0602 */
[----:B----4-:R-:W-:Y:S02]  /*a0930*/  IADD3 R190, P2, PT, R46, R141, RZ ;  /* 0x0000008d2ebe7210 */ /* 0x010fe40007f5e0ff */
[----:B------:R-:W4:Y:S04]  /*a0940*/  LDL.LU.64 R44, [R1+0x39a0] ;  /* 0x0039a000012c7983 */ /* 0x000f280000300a00 */
[----:B------:R-:W4:Y:S01]  /*a0950*/  LDL.LU.64 R58, [R1+0x3998] ;  /* 0x00399800013a7983 */ /* 0x000f220000300a00 */
[----:B------:R-:W-:-:S03]  /*a0960*/  IMAD.X R153, R47, 0x1, R2, P2 ;  /* 0x000000012f997824 */ /* 0x000fc600010e0602 */
[----:B------:R-:W4:Y:S01]  /*a0970*/  LDL.LU.64 R46, [R1+0x3990] ;  /* 0x00399000012e7983 */ /* 0x000f220000300a00 */
[----:B--2---:R-:W-:-:S03]  /*a0980*/  IADD3 R191, P1, PT, R62, R141, RZ ;  /* 0x0000008d3ebf7210 */ /* 0x004fc60007f3e0ff */
[----:B------:R-:W-:Y:S04]  /*a0990*/  STL.64 [R1+0x4f18], R152 ;  /* 0x004f189801007387 */ /* 0x000fe80000100a00 */
[----:B------:R-:W-:Y:S01]  /*a09a0*/  STL.64 [R1+0x4f20], R190 ;  /* 0x004f20be01007387 */ /* 0x000fe20000100a00 */
[----:B------:R-:W-:-:S03]  /*a09b0*/  IMAD.X R154, R63, 0x1, R2, P1 ;  /* 0x000000013f9a7824 */ /* 0x000fc600008e0602 */
[----:B------:R-:W2:Y:S01]  /*a09c0*/  LDL.LU.64 R62, [R1+0x3988] ;  /* 0x00398800013e7983 */ /* 0x000ea20000300a00 */
[----:B------:R-:W-:-:S05]  /*a09d0*/  IADD3 R192, P2, PT, R48, R141, RZ ;  /* 0x0000008d30c07210 */ /* 0x000fca0007f5e0ff */
[----:B------:R-:W-:Y:S02]  /*a09e0*/  IMAD.X R155, R49, 0x1, R2, P2 ;  /* 0x00000001319b7824 */ /* 0x000fe400010e0602 */
[----:B------:R-:W2:Y:S04]  /*a09f0*/  LDL.LU.64 R48, [R1+0x3980] ;  /* 0x0039800001307983 */ /* 0x000ea80000300a00 */
[----:B------:R-:W-:Y:S01]  /*a0a00*/  STL.64 [R1+0x4f28], R154 ;  /* 0x004f289a01007387 */ /* 0x000fe20000100a00 */
[----:B------:R-:W-:-:S05]  /*a0a10*/  IADD3 R193, P1, PT, R50, R141, RZ ;  /* 0x0000008d32c17210 */ /* 0x000fca0007f3e0ff */
[----:B------:R-:W-:Y:S04]  /*a0a20*/  STL.64 [R1+0x4f30], R192 ;  /* 0x004f30c001007387 */ /* 0x000fe80000100a00 */
[----:B------:R-:W2:Y:S01]  /*a0a30*/  LDL.LU.64 R64, [R1+0x3978] ;  /* 0x0039780001407983 */ /* 0x000ea20000300a00 */
[----:B------:R-:W-:-:S03]  /*a0a40*/  IMAD.X R156, R51, 0x1, R2, P1 ;  /* 0x00000001339c7824 */ /* 0x000fc600008e0602 */
[----:B------:R-:W2:Y:S04]  /*a0a50*/  LDL.LU.64 R50, [R1+0x3970] ;  /* 0x0039700001327983 */ /* 0x000ea80000300a00 */
[----:B------:R-:W2:Y:S01]  /*a0a60*/  LDL.LU.64 R66, [R1+0x3968] ;  /* 0x0039680001427983 */ /* 0x000ea20000300a00 */
[----:B------:R-:W-:-:S05]  /*a0a70*/  IADD3 R194, P2, PT, R52, R141, RZ ;  /* 0x0000008d34c27210 */ /* 0x000fca0007f5e0ff */
[--C-:B------:R-:W-:Y:S01]  /*a0a80*/  IMAD.X R157, R53, 0x1, R2.reuse, P2 ;  /* 0x00000001359d7824 */ /* 0x100fe200010e0602 */
[-C--:B------:R-:W-:Y:S01]  /*a0a90*/  IADD3 R195, P1, PT, R60, R141.reuse, RZ ;  /* 0x0000008d3cc37210 */ /* 0x080fe20007f3e0ff */
[----:B------:R-:W2:Y:S04]  /*a0aa0*/  LDL.LU.64 R52, [R1+0x3960] ;  /* 0x0039600001347983 */ /* 0x000ea80000300a00 */
[----:B------:R-:W-:Y:S01]  /*a0ab0*/  STL.64 [R1+0x4f38], R156 ;  /* 0x004f389c01007387 */ /* 0x000fe20000100a00 */
[----:B------:R-:W-:Y:S01]  /*a0ac0*/  IADD3 R196, P2, PT, R54, R141, RZ ;  /* 0x0000008d36c47210 */ /* 0x000fe20007f5e0ff */
[--C-:B------:R-:W-:Y:S02]  /*a0ad0*/  IMAD.X R158, R61, 0x1, R2.reuse, P1 ;  /* 0x000000013d9e7824 */ /* 0x100fe400008e0602 */
[----:B------:R-:W2:Y:S02]  /*a0ae0*/  LDL.LU.64 R60, [R1+0x3958] ;  /* 0x00395800013c7983 */ /* 0x000ea40000300a00 */
[----:B------:R-:W-:-:S02]  /*a0af0*/  IMAD.X R159, R55, 0x1, R2, P2 ;  /* 0x00000001379f7824 */ /* 0x000fc400010e0602 */
[----:B------:R-:W2:Y:S01]  /*a0b00*/  LDL.LU.64 R54, [R1+0x3950] ;  /* 0x0039500001367983 */ /* 0x000ea20000300a00 */
[-C--:B---3--:R-:W-:Y:S02]  /*a0b10*/  IADD3 R197, P1, PT, R56, R141.reuse, RZ ;  /* 0x0000008d38c57210 */ /* 0x088fe40007f3e0ff */
[----:B----4-:R-:W-:-:S03]  /*a0b20*/  IADD3 R198, P2, PT, R44, R141, RZ ;  /* 0x0000008d2cc67210 */ /* 0x010fc60007f5e0ff */
[--C-:B------:R-:W-:Y:S01]  /*a0b30*/  IMAD.X R160, R57, 0x1, R2.reuse, P1 ;  /* 0x0000000139a07824 */ /* 0x100fe200008e0602 */
[-C--:B------:R-:W-:Y:S01]  /*a0b40*/  IADD3 R199, P1, PT, R58, R141.reuse, RZ ;  /* 0x0000008d3ac77210 */ /* 0x080fe20007f3e0ff */
[----:B------:R-:W3:Y:S01]  /*a0b50*/  LDL.LU.64 R56, [R1+0x3948] ;  /* 0x0039480001387983 */ /* 0x000ee20000300a00 */
[--C-:B------:R-:W-:Y:S01]  /*a0b60*/  IMAD.X R161, R45, 0x1, R2.reuse, P2 ;  /* 0x000000012da17824 */ /* 0x100fe200010e0602 */
[----:B------:R-:W-:Y:S02]  /*a0b70*/  IADD3 R200, P2, PT, R46, R141, RZ ;  /* 0x0000008d2ec87210 */ /* 0x000fe40007f5e0ff */
[----:B------:R-:W4:Y:S01]  /*a0b80*/  LDL.LU.64 R44, [R1+0x3940] ;  /* 0x00394000012c7983 */ /* 0x000f220000300a00 */
[----:B------:R-:W-:-:S03]  /*a0b90*/  IMAD.X R162, R59, 0x1, R2, P1 ;  /* 0x000000013ba27824 */ /* 0x000fc600008e0602 */
[----:B------:R-:W4:Y:S01]  /*a0ba0*/  LDL.LU.64 R58, [R1+0x3938] ;  /* 0x00393800013a7983 */ /* 0x000f220000300a00 */
[----:B------:R-:W-:-:S03]  /*a0bb0*/  IMAD.X R163, R47, 0x1, R2, P2 ;  /* 0x000000012fa37824 */ /* 0x000fc600010e0602 */
[----:B------:R-:W4:Y:S01]  /*a0bc0*/  LDL.LU.64 R46, [R1+0x3928] ;  /* 0x00392800012e7983 */ /* 0x000f220000300a00 */
[----:B--2---:R-:W-:-:S05]  /*a0bd0*/  IADD3 R201, P1, PT, R62, R141, RZ ;  /* 0x0000008d3ec97210 */ /* 0x004fca0007f3e0ff */
[----:B------:R-:W-:Y:S02]  /*a0be0*/  IMAD.X R164, R63, 0x1, R2, P1 ;  /* 0x000000013fa47824 */ /* 0x000fe400008e0602 */
[----:B------:R-:W2:Y:S01]  /*a0bf0*/  LDL.LU.64 R62, [R1+0x3808] ;  /* 0x00380800013e7983 */ /* 0x000ea20000300a00 */
[----:B------:R-:W-:-:S05]  /*a0c00*/  IADD3 R202, P2, PT, R48, R141, RZ ;  /* 0x0000008d30ca7210 */ /* 0x000fca0007f5e0ff */
[----:B------:R-:W-:Y:S02]  /*a0c10*/  IMAD.X R165, R49, 0x1, R2, P2 ;  /* 0x0000000131a57824 */ /* 0x000fe400010e0602 */
[----:B------:R-:W2:Y:S01]  /*a0c20*/  LDL.LU.64 R48, [R1+0x36e8] ;  /* 0x0036e80001307983 */ /* 0x000ea20000300a00 */
[-C--:B------:R-:W-:Y:S02]  /*a0c30*/  IADD3 R203, P1, PT, R64, R141.reuse, RZ ;  /* 0x0000008d40cb7210 */ /* 0x080fe40007f3e0ff */
[----:B------:R-:W-:-:S03]  /*a0c40*/  IADD3 R204, P2, PT, R50, R141, RZ ;  /* 0x0000008d32cc7210 */ /* 0x000fc60007f5e0ff */
[--C-:B------:R-:W-:Y:S02]  /*a0c50*/  IMAD.X R166, R65, 0x1, R2.reuse, P1 ;  /* 0x0000000141a67824 */ /* 0x100fe400008e0602 */
[----:B------:R-:W2:Y:S01]  /*a0c60*/  LDL.LU.64 R64, [R1+0x35c8] ;  /* 0x0035c80001407983 */ /* 0x000ea20000300a00 */
[----:B------:R-:W-:-:S03]  /*a0c70*/  IMAD.X R167, R51, 0x1, R2, P2 ;  /* 0x0000000133a77824 */ /* 0x000fc600010e0602 */
[----:B------:R-:W2:Y:S01]  /*a0c80*/  LDL.LU.64 R50, [R1+0x34a8] ;  /* 0x0034a80001327983 */ /* 0x000ea20000300a00 */
[----:B------:R-:W-:-:S05]  /*a0c90*/  IADD3 R205, P1, PT, R66, R141, RZ ;  /* 0x0000008d42cd7210 */ /* 0x000fca0007f3e0ff */
[----:B------:R-:W-:Y:S02]  /*a0ca0*/  IMAD.X R168, R67, 0x1, R2, P1 ;  /* 0x0000000143a87824 */ /* 0x000fe400008e0602 */
[----:B------:R-:W2:Y:S01]  /*a0cb0*/  LDL.LU.64 R66, [R1+0x3308] ;  /* 0x0033080001427983 */ /* 0x000ea20000300a00 */
[----:B------:R-:W-:-:S05]  /*a0cc0*/  IADD3 R206, P2, PT, R52, R141, RZ ;  /* 0x0000008d34ce7210 */ /* 0x000fca0007f5e0ff */
[----:B------:R-:W-:Y:S01]  /*a0cd0*/  IMAD.X R169, R53, 0x1, R2, P2 ;  /* 0x0000000135a97824 */ /* 0x000fe200010e0602 */
[-C--:B------:R-:W-:Y:S01]  /*a0ce0*/  IADD3 R207, P1, PT, R60, R141.reuse, RZ ;  /* 0x0000008d3ccf7210 */ /* 0x080fe20007f3e0ff */
[----:B------:R-:W2:Y:S01]  /*a0cf0*/  LDL.LU.64 R52, [R1+0x3920] ;  /* 0x0039200001347983 */ /* 0x000ea20000300a00 */
[----:B------:R-:W-:-:S03]  /*a0d00*/  IADD3 R208, P2, PT, R54, R141, RZ ;  /* 0x0000008d36d07210 */ /* 0x000fc60007f5e0ff */
[--C-:B------:R-:W-:Y:S02]  /*a0d10*/  IMAD.X R170, R61, 0x1, R2.reuse, P1 ;  /* 0x000000013daa7824 */ /* 0x100fe400008e0602 */
[----:B------:R-:W2:Y:S01]  /*a0d20*/  LDL.LU.64 R60, [R1+0x3800] ;  /* 0x00380000013c7983 */ /* 0x000ea20000300a00 */
[----:B------:R-:W-:-:S03]  /*a0d30*/  IMAD.X R171, R55, 0x1, R2, P2 ;  /* 0x0000000137ab7824 */ /* 0x000fc600010e0602 */
[----:B------:R-:W2:Y:S01]  /*a0d40*/  LDL.LU.64 R54, [R1+0x36e0] ;  /* 0x0036e00001367983 */ /* 0x000ea20000300a00 */
[-C--:B---3--:R-:W-:Y:S02]  /*a0d50*/  IADD3 R209, P1, PT, R56, R141.reuse, RZ ;  /* 0x0000008d38d17210 */ /* 0x088fe40007f3e0ff */
[----:B----4-:R-:W-:-:S03]  /*a0d60*/  IADD3 R210, P2, PT, R44, R141, RZ ;  /* 0x0000008d2cd27210 */ /* 0x010fc60007f5e0ff */
[--C-:B------:R-:W-:Y:S02]  /*a0d70*/  IMAD.X R172, R57, 0x1, R2.reuse, P1 ;  /* 0x0000000139ac7824 */ /* 0x100fe400008e0602 */
[----:B------:R-:W3:Y:S01]  /*a0d80*/  LDL.LU.64 R56, [R1+0x35c0] ;  /* 0x0035c00001387983 */ /* 0x000ee20000300a00 */
[-C--:B------:R-:W-:Y:S01]  /*a0d90*/  IADD3 R104, P1, PT, R46, R141.reuse, RZ ;  /* 0x0000008d2e687210 */ /* 0x080fe20007f3e0ff */
[--C-:B------:R-:W-:Y:S01]  /*a0da0*/  IMAD.X R173, R45, 0x1, R2.reuse, P2 ;  /* 0x000000012dad7824 */ /* 0x100fe200010e0602 */
[----:B------:R-:W-:Y:S01]  /*a0db0*/  IADD3 R211, P2, PT, R58, R141, RZ ;  /* 0x0000008d3ad37210 */ /* 0x000fe20007f5e0ff */
[----:B------:R-:W4:Y:S04]  /*a0dc0*/  LDL.LU.64 R44, [R1+0x34a0] ;  /* 0x0034a000012c7983 */ /* 0x000f280000300a00 */
[----:B------:R2:W-:Y:S01]  /*a0dd0*/  STL [R1+0x80], R104 ;  /* 0x0000806801007387 */ /* 0x0005e20000100800 */
[----:B------:R-:W-:-:S02]  /*a0de0*/  IMAD.X R46, R47, 0x1, R2, P1 ;  /* 0x000000012f2e7824 */ /* 0x000fc400008e0602 */
[----:B------:R-:W-:Y:S02]  /*a0df0*/  IMAD.X R174, R59, 0x1, R2, P2 ;  /* 0x000000013bae7824 */ /* 0x000fe400010e0602 */
[----:B------:R-:W4:Y:S04]  /*a0e00*/  LDL.LU.64 R58, [R1+0x3300] ;  /* 0x00330000013a7983 */ /* 0x000f280000300a00 */
[----:B------:R1:W-:Y:S01]  /*a0e10*/  STL [R1+0x78], R46 ;  /* 0x0000782e01007387 */ /* 0x0003e20000100800 */
[----:B--2---:R-:W-:-:S03]  /*a0e20*/  IADD3 R104, P1, PT, R62, R141, RZ ;  /* 0x0000008d3e687210 */ /* 0x004fc60007f3e0ff */
[----:B-1----:R-:W2:Y:S04]  /*a0e30*/  LDL.LU.64 R46, [R1+0x3918] ;  /* 0x00391800012e7983 */ /* 0x002ea80000300a00 */
[----:B------:R1:W-:Y:S01]  /*a0e40*/  STL [R1+0x95c], R104 ;  /* 0x00095c6801007387 */ /* 0x0003e20000100800 */
[----:B------:R-:W-:Y:S01]  /*a0e50*/  IMAD.X R62, R63, 0x1, R2, P1 ;  /* 0x000000013f3e7824 */ /* 0x000fe200008e0602 */
[----:B-1----:R-:W-:-:S05]  /*a0e60*/  IADD3 R104, P2, PT, R48, R141, RZ ;  /* 0x0000008d30687210 */ /* 0x002fca0007f5e0ff */
[----:B------:R-:W-:Y:S01]  /*a0e70*/  IMAD.X R48, R49, 0x1, R2, P2 ;  /* 0x0000000131307824 */ /* 0x000fe200010e0602 */
[----:B------:R-:W-:Y:S04]  /*a0e80*/  STL [R1+0xa4c], R104 ;  /* 0x000a4c6801007387 */ /* 0x000fe80000100800 */
[----:B------:R1:W-:Y:S04]  /*a0e90*/  STL [R1+0x958], R62 ;  /* 0x0009583e01007387 */ /* 0x0003e80000100800 */
[----:B-1----:R-:W2:Y:S04]  /*a0ea0*/  LDL.LU.64 R62, [R1+0x37f8] ;  /* 0x0037f800013e7983 */ /* 0x002ea80000300a00 */
[----:B------:R1:W-:Y:S04]  /*a0eb0*/  STL [R1+0xa48], R48 ;  /* 0x000a483001007387 */ /* 0x0003e80000100800 */
[----:B-1----:R-:W2:Y:S01]  /*a0ec0*/  LDL.LU.64 R48, [R1+0x36d8] ;  /* 0x0036d80001307983 */ /* 0x002ea20000300a00 */
[----:B------:R-:W-:-:S05]  /*a0ed0*/  IADD3 R104, P1, PT, R64, R141, RZ ;  /* 0x0000008d40687210 */ /* 0x000fca0007f3e0ff */
[----:B------:R1:W-:Y:S01]  /*a0ee0*/  STL [R1+0xd3c], R104 ;  /* 0x000d3c6801007387 */ /* 0x0003e20000100800 */
[----:B------:R-:W-:Y:S01]  /*a0ef0*/  IMAD.X R64, R65, 0x1, R2, P1 ;  /* 0x0000000141407824 */ /* 0x000fe200008e0602 */
[-C--:B-1----:R-:W-:Y:S02]  /*a0f00*/  IADD3 R104, P2, PT, R50, R141.reuse, RZ ;  /* 0x0000008d32687210 */ /* 0x082fe40007f5e0ff */
[----:B------:R-:W-:-:S03]  /*a0f10*/  IADD3 R50, P1, PT, R66, R141, RZ ;  /* 0x0000008d42327210 */ /* 0x000fc60007f3e0ff */
[--C-:B------:R-:W-:Y:S01]  /*a0f20*/  IMAD.X R51, R51, 0x1, R2.reuse, P2 ;  /* 0x0000000133337824 */ /* 0x100fe200010e0602 */
[----:B------:R-:W-:Y:S04]  /*a0f30*/  STL [R1+0xe5c], R104 ;  /* 0x000e5c6801007387 */ /* 0x000fe80000100800 */
[----:B------:R1:W-:Y:S04]  /*a0f40*/  STL [R1+0xd38], R64 ;  /* 0x000d384001007387 */ /* 0x0003e80000100800 */
[----:B-1----:R-:W2:Y:S04]  /*a0f50*/  LDL.LU.64 R64, [R1+0x35b8] ;  /* 0x0035b80001407983 */ /* 0x002ea80000300a00 */
[----:B------:R-:W-:Y:S04]  /*a0f60*/  STL [R1+0xe54], R51 ;  /* 0x000e543301007387 */ /* 0x000fe80000100800 */
[----:B------:R1:W-:Y:S04]  /*a0f70*/  STL [R1+0xf38], R50 ;  /* 0x000f383201007387 */ /* 0x0003e80000100800 */
[----:B-1----:R-:W2:Y:S01]  /*a0f80*/  LDL.LU.64 R50, [R1+0x3498] ;  /* 0x0034980001327983 */ /* 0x002ea20000300a00 */
[----:B------:R-:W-:Y:S01]  /*a0f90*/  IADD3 R104, P2, PT, R52, R141, RZ ;  /* 0x0000008d34687210 */ /* 0x000fe20007f5e0ff */
[----:B------:R-:W-:-:S04]  /*a0fa0*/  IMAD.X R66, R67, 0x1, R2, P1 ;  /* 0x0000000143427824 */ /* 0x000fc800008e0602 */
[--C-:B------:R-:W-:Y:S01]  /*a0fb0*/  IMAD.X R52, R53, 0x1, R2.reuse, P2 ;  /* 0x0000000135347824 */ /* 0x100fe200010e0602 */
[----:B------:R1:W-:Y:S04]  /*a0fc0*/  STL [R1+0x70], R104 ;  /* 0x0000706801007387 */ /* 0x0003e80000100800 */
[----:B------:R1:W-:Y:S01]  /*a0fd0*/  STL [R1+0xed4], R66 ;  /* 0x000ed44201007387 */ /* 0x0003e20000100800 */
[-C--:B------:R-:W-:Y:S02]  /*a0fe0*/  IADD3 R105, P2, PT, R54, R141.reuse, RZ ;  /* 0x0000008d36697210 */ /* 0x080fe40007f5e0ff */
[----:B-1----:R-:W-:Y:S01]  /*a0ff0*/  IADD3 R104, P1, PT, R60, R141, RZ ;  /* 0x0000008d3c687210 */ /* 0x002fe20007f3e0ff */
[----:B------:R-:W2:Y:S04]  /*a1000*/  LDL.LU.64 R66, [R1+0x32f8] ;  /* 0x0032f80001427983 */ /* 0x000ea80000300a00 */
[----:B------:R1:W-:Y:S01]  /*a1010*/  STL [R1+0x68], R52 ;  /* 0x0000683401007387 */ /* 0x0003e20000100800 */
[----:B------:R-:W-:-:S03]  /*a1020*/  IMAD.X R54, R55, 0x1, R2, P2 ;  /* 0x0000000137367824 */ /* 0x000fc600010e0602 */
[----:B-1----:R-:W2:Y:S04]  /*a1030*/  LDL.LU.64 R52, [R1+0x3910] ;  /* 0x0039100001347983 */ /* 0x002ea80000300a00 */
[----:B------:R1:W-:Y:S04]  /*a1040*/  STL [R1+0x94c], R104 ;  /* 0x00094c6801007387 */ /* 0x0003e80000100800 */
[----:B------:R-:W-:Y:S01]  /*a1050*/  STL [R1+0xa44], R105 ;  /* 0x000a446901007387 */ /* 0x000fe20000100800 */
[----:B-1----:R-:W-:-:S03]  /*a1060*/  IMAD.X R104, R61, 0x1, R2, P1 ;  /* 0x000000013d687824 */ /* 0x002fc600008e0602 */
[----:B------:R-:W2:Y:S04]  /*a1070*/  LDL.LU.64 R60, [R1+0x37f0] ;  /* 0x0037f000013c7983 */ /* 0x000ea80000300a00 */
[----:B------:R-:W-:Y:S04]  /*a1080*/  STL [R1+0x704], R104 ;  /* 0x0007046801007387 */ /* 0x000fe80000100800 */
[----:B------:R1:W-:Y:S04]  /*a1090*/  STL [R1+0xa40], R54 ;  /* 0x000a403601007387 */ /* 0x0003e80000100800 */
[----:B-1----:R-:W2:Y:S01]  /*a10a0*/  LDL.LU.64 R54, [R1+0x36d0] ;  /* 0x0036d00001367983 */ /* 0x002ea20000300a00 */
[----:B---3--:R-:W-:-:S02]  /*a10b0*/  IADD3 R104, P1, PT, R56, R141, RZ ;  /* 0x0000008d38687210 */ /* 0x008fc40007f3e0ff */
[----:B----4-:R-:W-:-:S03]  /*a10c0*/  IADD3 R105, P2, PT, R44, R141, RZ ;  /* 0x0000008d2c697210 */ /* 0x010fc60007f5e0ff */
[----:B------:R1:W-:Y:S04]  /*a10d0*/  STL [R1+0xd34], R104 ;  /* 0x000d346801007387 */ /* 0x0003e80000100800 */
[----:B------:R2:W-:Y:S01]  /*a10e0*/  STL [R1+0xe58], R105 ;  /* 0x000e586901007387 */ /* 0x0005e20000100800 */
[--C-:B------:R-:W-:Y:S02]  /*a10f0*/  IMAD.X R44, R45, 0x1, R2.reuse, P2 ;  /* 0x000000012d2c7824 */ /* 0x100fe400010e0602 */
[----:B-1----:R-:W-:Y:S02]  /*a1100*/  IMAD.X R104, R57, 0x1, R2, P1 ;  /* 0x0000000139687824 */ /* 0x002fe400008e0602 */
[----:B------:R-:W3:Y:S04]  /*a1110*/  LDL.LU.64 R56, [R1+0x35b0] ;  /* 0x0035b00001387983 */ /* 0x000ee80000300a00 */
[----:B------:R1:W-:Y:S04]  /*a1120*/  STL [R1+0xd30], R104 ;  /* 0x000d306801007387 */ /* 0x0003e80000100800 */
[----:B------:R4:W-:Y:S01]  /*a1130*/  STL [R1+0xe4c], R44 ;  /* 0x000e4c2c01007387 */ /* 0x0009e20000100800 */
[----:B--2---:R-:W-:-:S02]  /*a1140*/  IADD3 R105, P2, PT, R46, R141, RZ ;  /* 0x0000008d2e697210 */ /* 0x004fc40007f5e0ff */
[----:B-1----:R-:W-:Y:S01]  /*a1150*/  IADD3 R104, P1, PT, R58, R141, RZ ;  /* 0x0000008d3a687210 */ /* 0x002fe20007f3e0ff */
[----:B----4-:R-:W2:Y:S04]  /*a1160*/  LDL.LU.64 R44, [R1+0x3490] ;  /* 0x00349000012c7983 */ /* 0x010ea80000300a00 */
[----:B------:R1:W-:Y:S04]  /*a1170*/  STL [R1+0xf3c], R104 ;  /* 0x000f3c6801007387 */ /* 0x0003e80000100800 */
[----:B------:R-:W-:Y:S01]  /*a1180*/  STL [R1+0x5c], R105 ;  /* 0x00005c6901007387 */ /* 0x000fe20000100800 */
[----:B------:R-:W-:-:S02]  /*a1190*/  IMAD.X R46, R47, 0x1, R2, P2 ;  /* 0x000000012f2e7824 */ /* 0x000fc400010e0602 */
[----:B-1----:R-:W-:Y:S02]  /*a11a0*/  IMAD.X R104, R59, 0x1, R2, P1 ;  /* 0x000000013b687824 */ /* 0x002fe400008e0602 */
[----:B------:R-:W4:Y:S04]  /*a11b0*/  LDL.LU.64 R58, [R1+0x32f0] ;  /* 0x0032f000013a7983 */ /* 0x000f280000300a00 */
[----:B------:R1:W-:Y:S04]  /*a11c0*/  STL [R1+0xed8], R104 ;  /* 0x000ed86801007387 */ /* 0x0003e80000100800 */
[----:B------:R1:W-:Y:S02]  /*a11d0*/  STL [R1+0x58], R46 ;  /* 0x0000582e01007387 */ /* 0x0003e40000100800 */
[----:B-1----:R-:W-:-:S02]  /*a11e0*/  IADD3 R104, P1, PT, R62, R141, RZ ;  /* 0x0000008d3e687210 */ /* 0x002fc40007f3e0ff */
[----:B------:R-:W4:Y:S01]  /*a11f0*/  LDL.LU.64 R46, [R1+0x3908] ;  /* 0x00390800012e7983 */ /* 0x000f220000300a00 */
[----:B------:R-:W-:-:S03]  /*a1200*/  IADD3 R105, P2, PT, R48, R141, RZ ;  /* 0x0000008d30697210 */ /* 0x000fc60007f5e0ff */
[----:B------:R1:W-:Y:S02]  /*a1210*/  STL [R1+0x69c], R104 ;  /* 0x00069c6801007387 */ /* 0x0003e40000100800 */
[--C-:B------:R-:W-:Y:S02]  /*a1220*/  IMAD.X R48, R49, 0x1, R2.reuse, P2 ;  /* 0x0000000131307824 */ /* 0x100fe400010e0602 */
[----:B------:R-:W-:Y:S01]  /*a1230*/  STL [R1+0xa1c], R105 ;  /* 0x000a1c6901007387 */ /* 0x000fe20000100800 */
[----:B-1----:R-:W-:-:S03]  /*a1240*/  IMAD.X R104, R63, 0x1, R2, P1 ;  /* 0x000000013f687824 */ /* 0x002fc600008e0602 */
[----:B------:R-:W4:Y:S04]  /*a1250*/  LDL.LU.64 R62, [R1+0x37e8] ;  /* 0x0037e800013e7983 */ /* 0x000f280000300a00 */
[----:B------:R-:W-:Y:S04]  /*a1260*/  STL [R1+0x698], R104 ;  /* 0x0006986801007387 */ /* 0x000fe80000100800 */
[----:B------:R1:W-:Y:S04]  /*a1270*/  STL [R1+0xa18], R48 ;  /* 0x000a183001007387 */ /* 0x0003e80000100800 */
[----:B-1----:R-:W4:Y:S01]  /*a1280*/  LDL.LU.64 R48, [R1+0x36c8] ;  /* 0x0036c80001307983 */ /* 0x002f220000300a00 */
[----:B------:R-:W-:-:S05]  /*a1290*/  IADD3 R104, P1, PT, R64, R141, RZ ;  /* 0x0000008d40687210 */ /* 0x000fca0007f3e0ff */
[----:B------:R1:W-:Y:S01]  /*a12a0*/  STL [R1+0xd2c], R104 ;  /* 0x000d2c6801007387 */ /* 0x0003e20000100800 */
[----:B------:R-:W-:Y:S01]  /*a12b0*/  IADD3 R105, P2, PT, R50, R141, RZ ;  /* 0x0000008d32697210 */ /* 0x000fe20007f5e0ff */
[----:B-1----:R-:W-:-:S04]  /*a12c0*/  IMAD.X R104, R65, 0x1, R2, P1 ;  /* 0x0000000141687824 */ /* 0x002fc800008e0602 */
[----:B------:R-:W-:Y:S01]  /*a12d0*/  IMAD.X R50, R51, 0x1, R2, P2 ;  /* 0x0000000133327824 */ /* 0x000fe200010e0602 */
[----:B------:R-:W-:Y:S04]  /*a12e0*/  STL [R1+0xe50], R105 ;  /* 0x000e506901007387 */ /* 0x000fe80000100800 */
[----:B------:R-:W4:Y:S04]  /*a12f0*/  LDL.LU.64 R64, [R1+0x35a8] ;  /* 0x0035a80001407983 */ /* 0x000f280000300a00 */
[----:B------:R-:W-:Y:S04]  /*a1300*/  STL [R1+0xd28], R104 ;  /* 0x000d286801007387 */ /* 0x000fe80000100800 */
[----:B------:R1:W-:Y:S04]  /*a1310*/  STL [R1+0xe44], R50 ;  /* 0x000e443201007387 */ /* 0x0003e80000100800 */
[----:B-1----:R-:W4:Y:S01]  /*a1320*/  LDL.LU.64 R50, [R1+0x3488] ;  /* 0x0034880001327983 */ /* 0x002f220000300a00 */
[----:B------:R-:W-:-:S05]  /*a1330*/  IADD3 R105, P1, PT, R66, R141, RZ ;  /* 0x0000008d42697210 */ /* 0x000fca0007f3e0ff */
[--C-:B------:R-:W-:Y:S01]  /*a1340*/  IMAD.X R66, R67, 0x1, R2.reuse, P1 ;  /* 0x0000000143427824 */ /* 0x100fe200008e0602 */
[-C--:B------:R-:W-:Y:S01]  /*a1350*/  IADD3 R104, P2, PT, R52, R141.reuse, RZ ;  /* 0x0000008d34687210 */ /* 0x080fe20007f5e0ff */
[----:B------:R-:W-:Y:S04]  /*a1360*/  STL [R1+0xf40], R105 ;  /* 0x000f406901007387 */ /* 0x000fe80000100800 */
[----:B------:R-:W-:Y:S01]  /*a1370*/  IMAD.X R53, R53, 0x1, R2, P2 ;  /* 0x0000000135357824 */ /* 0x000fe200010e0602 */
[----:B------:R-:W-:Y:S04]  /*a1380*/  STL [R1+0x4c], R104 ;  /* 0x00004c6801007387 */ /* 0x000fe80000100800 */
[----:B------:R1:W-:Y:S01]  /*a1390*/  STL [R1+0xedc], R66 ;  /* 0x000edc4201007387 */ /* 0x0003e20000100800 */
[----:B------:R-:W-:-:S03]  /*a13a0*/  IADD3 R52, P1, PT, R60, R141, RZ ;  /* 0x0000008d3c347210 */ /* 0x000fc60007f3e0ff */
[----:B-1----:R-:W4:Y:S04]  /*a13b0*/  LDL.LU.64 R66, [R1+0x32e8] ;  /* 0x0032e80001427983 */ /* 0x002f280000300a00 */
[----:B------:R-:W-:Y:S01]  /*a13c0*/  STL [R1+0x44], R53 ;  /* 0x0000443501007387 */ /* 0x000fe20000100800 */
[----:B------:R-:W-:-:S03]  /*a13d0*/  IMAD.X R60, R61, 0x1, R2, P1 ;  /* 0x000000013d3c7824 */ /* 0x000fc600008e0602 */
[----:B------:R1:W-:Y:S01]  /*a13e0*/  STL [R1+0x694], R52 ;  /* 0x0006943401007387 */ /* 0x0003e20000100800 */
[----:B------:R-:W-:-:S03]  /*a13f0*/  IADD3 R104, P2, PT, R54, R141, RZ ;  /* 0x0000008d36687210 */ /* 0x000fc60007f5e0ff */
[----:B-1----:R-:W4:Y:S02]  /*a1400*/  LDL.LU.64 R52, [R1+0x3900] ;  /* 0x0039000001347983 */ /* 0x002f240000300a00 */
[----:B------:R-:W-:Y:S02]  /*a1410*/  IMAD.X R54, R55, 0x1, R2, P2 ;  /* 0x0000000137367824 */ /* 0x000fe400010e0602 */
[----:B------:R-:W-:Y:S04]  /*a1420*/  STL [R1+0xa14], R104 ;  /* 0x000a146801007387 */ /* 0x000fe80000100800 */
[----:B------:R1:W-:Y:S04]  /*a1430*/  STL [R1+0x690], R60 ;  /* 0x0006903c01007387 */ /* 0x0003e80000100800 */
[----:B-1----:R-:W4:Y:S04]  /*a1440*/  LDL.LU.64 R60, [R1+0x37e0] ;  /* 0x0037e000013c7983 */ /* 0x002f280000300a00 */
[----:B------:R1:W-:Y:S04]  /*a1450*/  STL [R1+0xa10], R54 ;  /* 0x000a103601007387 */ /* 0x0003e80000100800 */
[----:B-1----:R-:W4:Y:S01]  /*a1460*/  LDL.LU.64 R54, [R1+0x36c0] ;  /* 0x0036c00001367983 */ /* 0x002f220000300a00 */
[----:B---3--:R-:W-:-:S05]  /*a1470*/  IADD3 R104, P1, PT, R56, R141, RZ ;  /* 0x0000008d38687210 */ /* 0x008fca0007f3e0ff */
[----:B------:R2:W-:Y:S01]  /*a1480*/  STL [R1+0xd24], R104 ;  /* 0x000d246801007387 */ /* 0x0005e20000100800 */
[----:B------:R-:W-:Y:S01]  /*a1490*/  IMAD.X R56, R57, 0x1, R2, P1 ;  /* 0x0000000139387824 */ /* 0x000fe200008e0602 */
[----:B--2---:R-:W-:-:S05]  /*a14a0*/  IADD3 R104, P2, PT, R44, R141, RZ ;  /* 0x0000008d2c687210 */ /* 0x004fca0007f5e0ff */
[----:B------:R-:W-:Y:S01]  /*a14b0*/  IMAD.X R44, R45, 0x1, R2, P2 ;  /* 0x000000012d2c7824 */ /* 0x000fe200010e0602 */
[----:B------:R4:W-:Y:S04]  /*a14c0*/  STL [R1+0xe48], R104 ;  /* 0x000e486801007387 */ /* 0x0009e80000100800 */
[----:B------:R1:W-:Y:S01]  /*a14d0*/  STL [R1+0xd20], R56 ;  /* 0x000d203801007387 */ /* 0x0003e20000100800 */
[----:B----4-:R-:W-:-:S03]  /*a14e0*/  IADD3 R104, P1, PT, R58, R141, RZ ;  /* 0x0000008d3a687210 */ /* 0x010fc60007f3e0ff */
[----:B-1----:R-:W2:Y:S04]  /*a14f0*/  LDL.LU.64 R56, [R1+0x35a0] ;  /* 0x0035a00001387983 */ /* 0x002ea80000300a00 */
[----:B------:R1:W-:Y:S01]  /*a1500*/  STL [R1+0xe3c], R44 ;  /* 0x000e3c2c01007387 */ /* 0x0003e20000100800 */
[--C-:B------:R-:W-:Y:S01]  /*a1510*/  IMAD.X R58, R59, 0x1, R2.reuse, P1 ;  /* 0x000000013b3a7824 */ /* 0x100fe200008e0602 */
[----:B------:R-:W-:Y:S02]  /*a1520*/  IADD3 R215, P2, PT, R46, R141, RZ ;  /* 0x0000008d2ed77210 */ /* 0x000fe40007f5e0ff */
[----:B-1----:R-:W3:Y:S04]  /*a1530*/  LDL.LU.64 R44, [R1+0x3480] ;  /* 0x00348000012c7983 */ /* 0x002ee80000300a00 */
[----:B------:R-:W-:Y:S04]  /*a1540*/  STL [R1+0xf44], R104 ;  /* 0x000f446801007387 */ /* 0x000fe80000100800 */
[----:B------:R1:W-:Y:S01]  /*a1550*/  STL [R1+0xee0], R58 ;  /* 0x000ee03a01007387 */ /* 0x0003e20000100800 */
[----:B------:R-:W-:-:S03]  /*a1560*/  IMAD.X R214, R47, 0x1, R2, P2 ;  /* 0x000000012fd67824 */ /* 0x000fc600010e0602 */
[----:B-1----:R-:W4:Y:S01]  /*a1570*/  LDL.LU.64 R58, [R1+0x32e0] ;  /* 0x0032e000013a7983 */ /* 0x002f220000300a00 */
[----:B------:R-:W-:-:S05]  /*a1580*/  IADD3 R46, P1, PT, R62, R141, RZ ;  /* 0x0000008d3e2e7210 */ /* 0x000fca0007f3e0ff */
[----:B------:R-:W-:Y:S01]  /*a1590*/  IMAD.X R62, R63, 0x1, R2, P1 ;  /* 0x000000013f3e7824 */ /* 0x000fe200008e0602 */
        /* <DEDUP_REMOVED lines=9> */
[----:B------:R-:W-:-:S05]  /*a1630*/  IADD3 R104, P1, PT, R64, R141, RZ ;  /* 0x0000008d40687210 */ /* 0x000fca0007f3e0ff */
[----:B------:R1:W-:Y:S01]  /*a1640*/  STL [R1+0xd1c], R104 ;  /* 0x000d1c6801007387 */ /* 0x0003e20000100800 */
[----:B------:R-:W-:Y:S01]  /*a1650*/  IADD3 R105, P2, PT, R50, R141, RZ ;  /* 0x0000008d32697210 */ /* 0x000fe20007f5e0ff */
[----:B-1----:R-:W-:-:S04]  /*a1660*/  IMAD.X R104, R65, 0x1, R2, P1 ;  /* 0x0000000141687824 */ /* 0x002fc800008e0602 */
[----:B------:R-:W-:Y:S01]  /*a1670*/  STL [R1+0xe40], R105 ;  /* 0x000e406901007387 */ /* 0x000fe20000100800 */
[----:B------:R-:W-:-:S03]  /*a1680*/  IMAD.X R50, R51, 0x1, R2, P2 ;  /* 0x0000000133327824 */ /* 0x000fc600010e0602 */
[----:B------:R-:W4:Y:S04]  /*a1690*/  LDL.LU.64 R64, [R1+0x3598] ;  /* 0x0035980001407983 */ /* 0x000f280000300a00 */
[----:B------:R-:W-:Y:S04]  /*a16a0*/  STL [R1+0xd18], R104 ;  /* 0x000d186801007387 */ /* 0x000fe80000100800 */
[----:B------:R1:W-:Y:S04]  /*a16b0*/  STL [R1+0xe34], R50 ;  /* 0x000e343201007387 */ /* 0x0003e80000100800 */
[----:B-1----:R-:W4:Y:S01]  /*a16c0*/  LDL.LU.64 R50, [R1+0x3478] ;  /* 0x0034780001327983 */ /* 0x002f220000300a00 */
[----:B------:R-:W-:-:S05]  /*a16d0*/  IADD3 R104, P1, PT, R66, R141, RZ ;  /* 0x0000008d42687210 */ /* 0x000fca0007f3e0ff */
[----:B------:R1:W-:Y:S01]  /*a16e0*/  STL [R1+0xf48], R104 ;  /* 0x000f486801007387 */ /* 0x0003e20000100800 */
[-C--:B------:R-:W-:Y:S01]  /*a16f0*/  IADD3 R213, P2, PT, R52, R141.reuse, RZ ;  /* 0x0000008d34d57210 */ /* 0x080fe20007f5e0ff */
[--C-:B-1----:R-:W-:Y:S02]  /*a1700*/  IMAD.X R104, R67, 0x1, R2.reuse, P1 ;  /* 0x0000000143687824 */ /* 0x102fe400008e0602 */
[----:B------:R-:W4:Y:S02]  /*a1710*/  LDL.LU.64 R66, [R1+0x32d8] ;  /* 0x0032d80001427983 */ /* 0x000f240000300a00 */
[----:B------:R-:W-:Y:S02]  /*a1720*/  IMAD.X R212, R53, 0x1, R2, P2 ;  /* 0x0000000135d47824 */ /* 0x000fe400010e0602 */
[----:B------:R1:W-:Y:S04]  /*a1730*/  STL [R1+0xee4], R104 ;  /* 0x000ee46801007387 */ /* 0x0003e80000100800 */
[----:B------:R-:W4:Y:S01]  /*a1740*/  LDL.LU.64 R52, [R1+0x38f0] ;  /* 0x0038f00001347983 */ /* 0x000f220000300a00 */
[----:B------:R-:W-:-:S05]  /*a1750*/  IADD3 R105, P1, PT, R60, R141, RZ ;  /* 0x0000008d3c697210 */ /* 0x000fca0007f3e0ff */
[----:B------:R1:W-:Y:S02]  /*a1760*/  STL [R1+0x94], R105 ;  /* 0x0000946901007387 */ /* 0x0003e40000100800 */
[----:B-1----:R-:W-:Y:S01]  /*a1770*/  IADD3 R104, P2, PT, R54, R141, RZ ;  /* 0x0000008d36687210 */ /* 0x002fe20007f5e0ff */
[----:B------:R-:W-:-:S04]  /*a1780*/  IMAD.X R105, R61, 0x1, R2, P1 ;  /* 0x000000013d697824 */ /* 0x000fc800008e0602 */
[----:B------:R1:W-:Y:S04]  /*a1790*/  STL [R1+0x9e4], R104 ;  /* 0x0009e46801007387 */ /* 0x0003e80000100800 */
[----:B------:R-:W4:Y:S04]  /*a17a0*/  LDL.LU.64 R60, [R1+0x37d0] ;  /* 0x0037d000013c7983 */ /* 0x000f280000300a00 */
[----:B------:R-:W-:Y:S01]  /*a17b0*/  STL [R1+0x90], R105 ;  /* 0x0000906901007387 */ /* 0x000fe20000100800 */
[----:B-1----:R-:W-:-:S03]  /*a17c0*/  IMAD.X R104, R55, 0x1, R2, P2 ;  /* 0x0000000137687824 */ /* 0x002fc600010e0602 */
[----:B------:R-:W4:Y:S04]  /*a17d0*/  LDL.LU.64 R54, [R1+0x36b0] ;  /* 0x0036b00001367983 */ /* 0x000f280000300a00 */
[----:B------:R1:W-:Y:S01]  /*a17e0*/  STL [R1+0x9e0], R104 ;  /* 0x0009e06801007387 */ /* 0x0003e20000100800 */
[----:B--2---:R-:W-:-:S05]  /*a17f0*/  IADD3 R106, P1, PT, R56, R141, RZ ;  /* 0x0000008d386a7210 */ /* 0x004fca0007f3e0ff */
[----:B-1----:R-:W-:Y:S01]  /*a1800*/  IMAD.X R104, R57, 0x1, R2, P1 ;  /* 0x0000000139687824 */ /* 0x002fe200008e0602 */
[----:B------:R-:W-:Y:S01]  /*a1810*/  STL [R1+0xd14], R106 ;  /* 0x000d146a01007387 */ /* 0x000fe20000100800 */
[----:B---3--:R-:W-:-:S05]  /*a1820*/  IADD3 R105, P2, PT, R44, R141, RZ ;  /* 0x0000008d2c697210 */ /* 0x008fca0007f5e0ff */
[----:B------:R-:W-:Y:S01]  /*a1830*/  STL [R1+0xe38], R105 ;  /* 0x000e386901007387 */ /* 0x000fe20000100800 */
[----:B------:R-:W-:-:S03]  /*a1840*/  IMAD.X R44, R45, 0x1, R2, P2 ;  /* 0x000000012d2c7824 */ /* 0x000fc600010e0602 */
[----:B------:R-:W2:Y:S04]  /*a1850*/  LDL.LU.64 R56, [R1+0x3590] ;  /* 0x0035900001387983 */ /* 0x000ea80000300a00 */
[----:B------:R4:W-:Y:S04]  /*a1860*/  STL [R1+0xd10], R104 ;  /* 0x000d106801007387 */ /* 0x0009e80000100800 */
[----:B------:R1:W-:Y:S01]  /*a1870*/  STL [R1+0xe2c], R44 ;  /* 0x000e2c2c01007387 */ /* 0x0003e20000100800 */
[----:B----4-:R-:W-:-:S03]  /*a1880*/  IADD3 R104, P1, PT, R58, R141, RZ ;  /* 0x0000008d3a687210 */ /* 0x010fc60007f3e0ff */
[----:B-1----:R-:W3:Y:S04]  /*a1890*/  LDL.LU.64 R44, [R1+0x3470] ;  /* 0x00347000012c7983 */ /* 0x002ee80000300a00 */
[----:B------:R1:W-:Y:S01]  /*a18a0*/  STL [R1+0xf4c], R104 ;  /* 0x000f4c6801007387 */ /* 0x0003e20000100800 */
[----:B------:R-:W-:Y:S01]  /*a18b0*/  IADD3 R175, P2, PT, R46, R141, RZ ;  /* 0x0000008d2eaf7210 */ /* 0x000fe20007f5e0ff */
[--C-:B-1----:R-:W-:Y:S02]  /*a18c0*/  IMAD.X R104, R59, 0x1, R2.reuse, P1 ;  /* 0x000000013b687824 */ /* 0x102fe400008e0602 */
[----:B------:R-:W4:Y:S02]  /*a18d0*/  LDL.LU.64 R58, [R1+0x32d0] ;  /* 0x0032d000013a7983 */ /* 0x000f240000300a00 */
[----:B------:R-:W-:-:S02]  /*a18e0*/  IMAD.X R138, R47, 0x1, R2, P2 ;  /* 0x000000012f8a7824 */ /* 0x000fc400010e0602 */
[----:B------:R1:W-:Y:S04]  /*a18f0*/  STL [R1+0xee8], R104 ;  /* 0x000ee86801007387 */ /* 0x0003e80000100800 */
[----:B------:R-:W4:Y:S01]  /*a1900*/  LDL.LU.64 R46, [R1+0x38e8] ;  /* 0x0038e800012e7983 */ /* 0x000f220000300a00 */
[----:B------:R-:W-:-:S05]  /*a1910*/  IADD3 R105, P1, PT, R62, R141, RZ ;  /* 0x0000008d3e697210 */ /* 0x000fca0007f3e0ff */
[--C-:B------:R-:W-:Y:S01]  /*a1920*/  IMAD.X R62, R63, 0x1, R2.reuse, P1 ;  /* 0x000000013f3e7824 */ /* 0x100fe200008e0602 */
[-C--:B-1----:R-:W-:Y:S01]  /*a1930*/  IADD3 R104, P2, PT, R48, R141.reuse, RZ ;  /* 0x0000008d30687210 */ /* 0x082fe20007f5e0ff */
[----:B------:R-:W-:Y:S04]  /*a1940*/  STL [R1+0x8c], R105 ;  /* 0x00008c6901007387 */ /* 0x000fe80000100800 */
[----:B------:R-:W-:Y:S01]  /*a1950*/  IMAD.X R48, R49, 0x1, R2, P2 ;  /* 0x0000000131307824 */ /* 0x000fe200010e0602 */
[----:B------:R-:W-:Y:S04]  /*a1960*/  STL [R1+0x9bc], R104 ;  /* 0x0009bc6801007387 */ /* 0x000fe80000100800 */
[----:B------:R1:W-:Y:S04]  /*a1970*/  STL [R1+0x88], R62 ;  /* 0x0000883e01007387 */ /* 0x0003e80000100800 */
[----:B-1----:R-:W4:Y:S04]  /*a1980*/  LDL.LU.64 R62, [R1+0x37c8] ;  /* 0x0037c800013e7983 */ /* 0x002f280000300a00 */
[----:B------:R1:W-:Y:S01]  /*a1990*/  STL [R1+0x9b8], R48 ;  /* 0x0009b83001007387 */ /* 0x0003e20000100800 */
[----:B------:R-:W-:-:S03]  /*a19a0*/  IADD3 R104, P1, PT, R64, R141, RZ ;  /* 0x0000008d40687210 */ /* 0x000fc60007f3e0ff */
[----:B-1----:R-:W4:Y:S04]  /*a19b0*/  LDL.LU.64 R48, [R1+0x36a8] ;  /* 0x0036a80001307983 */ /* 0x002f280000300a00 */
[----:B------:R1:W-:Y:S01]  /*a19c0*/  STL [R1+0xd0c], R104 ;  /* 0x000d0c6801007387 */ /* 0x0003e20000100800 */
[----:B------:R-:W-:Y:S01]  /*a19d0*/  IMAD.X R64, R65, 0x1, R2, P1 ;  /* 0x0000000141407824 */ /* 0x000fe200008e0602 */
[----:B-1----:R-:W-:-:S05]  /*a19e0*/  IADD3 R104, P2, PT, R50, R141, RZ ;  /* 0x0000008d32687210 */ /* 0x002fca0007f5e0ff */
[----:B------:R-:W-:Y:S01]  /*a19f0*/  IMAD.X R50, R51, 0x1, R2, P2 ;  /* 0x0000000133327824 */ /* 0x000fe200010e0602 */
[----:B------:R-:W-:Y:S04]  /*a1a00*/  STL [R1+0xe30], R104 ;  /* 0x000e306801007387 */ /* 0x000fe80000100800 */
[----:B------:R1:W-:Y:S04]  /*a1a10*/  STL [R1+0xd08], R64 ;  /* 0x000d084001007387 */ /* 0x0003e80000100800 */
[----:B-1----:R-:W4:Y:S04]  /*a1a20*/  LDL.LU.64 R64, [R1+0x3588] ;  /* 0x0035880001407983 */ /* 0x002f280000300a00 */
[----:B------:R1:W-:Y:S04]  /*a1a30*/  STL [R1+0xe24], R50 ;  /* 0x000e243201007387 */ /* 0x0003e80000100800 */
[----:B-1----:R-:W4:Y:S01]  /*a1a40*/  LDL.LU.64 R50, [R1+0x3468] ;  /* 0x0034680001327983 */ /* 0x002f220000300a00 */
[----:B------:R-:W-:-:S02]  /*a1a50*/  IADD3 R104, P1, PT, R66, R141, RZ ;  /* 0x0000008d42687210 */ /* 0x000fc40007f3e0ff */
[----:B------:R-:W-:-:S03]  /*a1a60*/  IADD3 R137, P2, PT, R52, R141, RZ ;  /* 0x0000008d34897210 */ /* 0x000fc60007f5e0ff */
[--C-:B------:R-:W-:Y:S01]  /*a1a70*/  IMAD.X R66, R67, 0x1, R2.reuse, P1 ;  /* 0x0000000143427824 */ /* 0x100fe200008e0602 */
[----:B------:R-:W-:Y:S01]  /*a1a80*/  STL [R1+0xf50], R104 ;  /* 0x000f506801007387 */ /* 0x000fe20000100800 */
[----:B------:R-:W-:-:S03]  /*a1a90*/  IMAD.X R136, R53, 0x1, R2, P2 ;  /* 0x0000000135887824 */ /* 0x000fc600010e0602 */
[----:B------:R1:W-:Y:S01]  /*a1aa0*/  STL [R1+0xeec], R66 ;  /* 0x000eec4201007387 */ /* 0x0003e20000100800 */
[----:B------:R-:W-:-:S03]  /*a1ab0*/  IADD3 R52, P1, PT, R60, R141, RZ ;  /* 0x0000008d3c347210 */ /* 0x000fc60007f3e0ff */
[----:B-1----:R-:W4:Y:S02]  /*a1ac0*/  LDL.LU.64 R66, [R1+0x32c8] ;  /* 0x0032c80001427983 */ /* 0x002f240000300a00 */
[----:B------:R-:W-:Y:S02]  /*a1ad0*/  IMAD.X R60, R61, 0x1, R2, P1 ;  /* 0x000000013d3c7824 */ /* 0x000fe400008e0602 */
        /* <DEDUP_REMOVED lines=9> */
[----:B--2---:R-:W-:-:S05]  /*a1b70*/  IADD3 R104, P1, PT, R56, R141, RZ ;  /* 0x0000008d38687210 */ /* 0x004fca0007f3e0ff */
[----:B------:R3:W-:Y:S01]  /*a1b80*/  STL [R1+0xd04], R104 ;  /* 0x000d046801007387 */ /* 0x0007e20000100800 */
[----:B------:R-:W-:Y:S01]  /*a1b90*/  IMAD.X R56, R57, 0x1, R2, P1 ;  /* 0x0000000139387824 */ /* 0x000fe200008e0602 */
[----:B---3--:R-:W-:-:S05]  /*a1ba0*/  IADD3 R104, P2, PT, R44, R141, RZ ;  /* 0x0000008d2c687210 */ /* 0x008fca0007f5e0ff */
[----:B------:R-:W-:Y:S01]  /*a1bb0*/  IMAD.X R44, R45, 0x1, R2, P2 ;  /* 0x000000012d2c7824 */ /* 0x000fe200010e0602 */
[----:B------:R4:W-:Y:S04]  /*a1bc0*/  STL [R1+0xe28], R104 ;  /* 0x000e286801007387 */ /* 0x0009e80000100800 */
[----:B------:R1:W-:Y:S01]  /*a1bd0*/  STL [R1+0xd00], R56 ;  /* 0x000d003801007387 */ /* 0x0003e20000100800 */
[----:B----4-:R-:W-:-:S03]  /*a1be0*/  IADD3 R104, P1, PT, R58, R141, RZ ;  /* 0x0000008d3a687210 */ /* 0x010fc60007f3e0ff */
[----:B-1----:R-:W2:Y:S04]  /*a1bf0*/  LDL.LU.64 R56, [R1+0x3580] ;  /* 0x0035800001387983 */ /* 0x002ea80000300a00 */
[----:B------:R1:W-:Y:S01]  /*a1c00*/  STL [R1+0xe1c], R44 ;  /* 0x000e1c2c01007387 */ /* 0x0003e20000100800 */
[----:B------:R-:W-:-:S03]  /*a1c10*/  IADD3 R135, P2, PT, R46, R141, RZ ;  /* 0x0000008d2e877210 */ /* 0x000fc60007f5e0ff */
[----:B-1----:R-:W3:Y:S04]  /*a1c20*/  LDL.LU.64 R44, [R1+0x3460] ;  /* 0x00346000012c7983 */ /* 0x002ee80000300a00 */
[----:B------:R1:W-:Y:S01]  /*a1c30*/  STL [R1+0xf54], R104 ;  /* 0x000f546801007387 */ /* 0x0003e20000100800 */
[--C-:B------:R-:W-:Y:S02]  /*a1c40*/  IMAD.X R134, R47, 0x1, R2.reuse, P2 ;  /* 0x000000012f867824 */ /* 0x100fe400010e0602 */
[----:B-1----:R-:W-:Y:S02]  /*a1c50*/  IMAD.X R104, R59, 0x1, R2, P1 ;  /* 0x000000013b687824 */ /* 0x002fe400008e0602 */
[----:B------:R-:W4:Y:S04]  /*a1c60*/  LDL.LU.64 R58, [R1+0x32c0] ;  /* 0x0032c000013a7983 */ /* 0x000f280000300a00 */
        /* <DEDUP_REMOVED lines=11> */
[----:B------:R1:W-:Y:S02]  /*a1d20*/  STL [R1+0x978], R104 ;  /* 0x0009786801007387 */ /* 0x0003e40000100800 */
[----:B-1----:R-:W-:-:S05]  /*a1d30*/  IADD3 R104, P1, PT, R64, R141, RZ ;  /* 0x0000008d40687210 */ /* 0x002fca0007f3e0ff */
[----:B------:R-:W-:Y:S01]  /*a1d40*/  IMAD.X R105, R65, 0x1, R2, P1 ;  /* 0x0000000141697824 */ /* 0x000fe200008e0602 */
[----:B------:R1:W-:Y:S01]  /*a1d50*/  STL [R1+0xcfc], R104 ;  /* 0x000cfc6801007387 */ /* 0x0003e20000100800 */
[----:B------:R-:W-:-:S05]  /*a1d60*/  IADD3 R106, P2, PT, R50, R141, RZ ;  /* 0x0000008d326a7210 */ /* 0x000fca0007f5e0ff */
[----:B------:R-:W-:Y:S04]  /*a1d70*/  STL [R1+0xe20], R106 ;  /* 0x000e206a01007387 */ /* 0x000fe80000100800 */
[----:B------:R-:W4:Y:S01]  /*a1d80*/  LDL.LU.64 R64, [R1+0x3578] ;  /* 0x0035780001407983 */ /* 0x000f220000300a00 */
[----:B-1----:R-:W-:-:S03]  /*a1d90*/  IMAD.X R104, R51, 0x1, R2, P2 ;  /* 0x0000000133687824 */ /* 0x002fc600010e0602 */
[----:B------:R1:W-:Y:S04]  /*a1da0*/  STL [R1+0xcf8], R105 ;  /* 0x000cf86901007387 */ /* 0x0003e80000100800 */
[----:B------:R-:W4:Y:S04]  /*a1db0*/  LDL.LU.64 R50, [R1+0x3458] ;  /* 0x0034580001327983 */ /* 0x000f280000300a00 */
[----:B------:R1:W-:Y:S02]  /*a1dc0*/  STL [R1+0xe14], R104 ;  /* 0x000e146801007387 */ /* 0x0003e40000100800 */
[----:B-1----:R-:W-:-:S05]  /*a1dd0*/  IADD3 R105, P1, PT, R66, R141, RZ ;  /* 0x0000008d42697210 */ /* 0x002fca0007f3e0ff */
[----:B------:R-:W-:Y:S01]  /*a1de0*/  IMAD.X R104, R67, 0x1, R2, P1 ;  /* 0x0000000143687824 */ /* 0x000fe200008e0602 */
[----:B------:R1:W-:Y:S04]  /*a1df0*/  STL [R1+0xf58], R105 ;  /* 0x000f586901007387 */ /* 0x0003e80000100800 */
[----:B------:R-:W4:Y:S01]  /*a1e00*/  LDL.LU.64 R66, [R1+0x32b8] ;  /* 0x0032b80001427983 */ /* 0x000f220000300a00 */
[----:B------:R-:W-:-:S03]  /*a1e10*/  IADD3 R133, P2, PT, R52, R141, RZ ;  /* 0x0000008d34857210 */ /* 0x000fc60007f5e0ff */
[----:B------:R1:W-:Y:S02]  /*a1e20*/  STL [R1+0xef4], R104 ;  /* 0x000ef46801007387 */ /* 0x0003e40000100800 */
[----:B------:R-:W-:Y:S02]  /*a1e30*/  IMAD.X R132, R53, 0x1, R2, P2 ;  /* 0x0000000135847824 */ /* 0x000fe400010e0602 */
[----:B------:R-:W4:Y:S01]  /*a1e40*/  LDL.LU.64 R52, [R1+0x38d0] ;  /* 0x0038d00001347983 */ /* 0x000f220000300a00 */
[----:B-1----:R-:W-:-:S05]  /*a1e50*/  IADD3 R105, P1, PT, R60, R141, RZ ;  /* 0x0000008d3c697210 */ /* 0x002fca0007f3e0ff */
[----:B------:R1:W-:Y:S01]  /*a1e60*/  STL [R1+0x64], R105 ;  /* 0x0000646901007387 */ /* 0x0003e20000100800 */
[----:B------:R-:W-:Y:S01]  /*a1e70*/  IADD3 R104, P2, PT, R54, R141, RZ ;  /* 0x0000008d36687210 */ /* 0x000fe20007f5e0ff */
[----:B-1----:R-:W-:-:S04]  /*a1e80*/  IMAD.X R105, R61, 0x1, R2, P1 ;  /* 0x000000013d697824 */ /* 0x002fc800008e0602 */
[----:B------:R1:W-:Y:S04]  /*a1e90*/  STL [R1+0x974], R104 ;  /* 0x0009746801007387 */ /* 0x0003e80000100800 */
[----:B------:R-:W4:Y:S04]  /*a1ea0*/  LDL.LU.64 R60, [R1+0x37b0] ;  /* 0x0037b000013c7983 */ /* 0x000f280000300a00 */
[----:B------:R2:W-:Y:S01]  /*a1eb0*/  STL [R1+0x60], R105 ;  /* 0x0000606901007387 */ /* 0x0005e20000100800 */
[----:B-1----:R-:W-:-:S03]  /*a1ec0*/  IMAD.X R104, R55, 0x1, R2, P2 ;  /* 0x0000000137687824 */ /* 0x002fc600010e0602 */
[----:B------:R-:W4:Y:S04]  /*a1ed0*/  LDL.LU.64 R54, [R1+0x3690] ;  /* 0x0036900001367983 */ /* 0x000f280000300a00 */
[----:B------:R3:W-:Y:S01]  /*a1ee0*/  STL [R1+0x970], R104 ;  /* 0x0009706801007387 */ /* 0x0007e20000100800 */
[----:B--2---:R-:W-:-:S05]  /*a1ef0*/  IADD3 R105, P1, PT, R56, R141, RZ ;  /* 0x0000008d38697210 */ /* 0x004fca0007f3e0ff */
[----:B------:R-:W-:Y:S01]  /*a1f00*/  STL [R1+0xcf4], R105 ;  /* 0x000cf46901007387 */ /* 0x000fe20000100800 */
[----:B------:R-:W-:Y:S01]  /*a1f10*/  IMAD.X R57, R57, 0x1, R2, P1 ;  /* 0x0000000139397824 */ /* 0x000fe200008e0602 */
[----:B---3--:R-:W-:-:S05]  /*a1f20*/  IADD3 R104, P2, PT, R44, R141, RZ ;  /* 0x0000008d2c687210 */ /* 0x008fca0007f5e0ff */
[----:B------:R4:W-:Y:S01]  /*a1f30*/  STL [R1+0xe18], R104 ;  /* 0x000e186801007387 */ /* 0x0009e20000100800 */
[----:B------:R-:W-:-:S03]  /*a1f40*/  IMAD.X R56, R45, 0x1, R2, P2 ;  /* 0x000000012d387824 */ /* 0x000fc600010e0602 */
[----:B------:R-:W-:Y:S04]  /*a1f50*/  STL [R1+0xcf0], R57 ;  /* 0x000cf03901007387 */ /* 0x000fe80000100800 */
[----:B------:R-:W2:Y:S01]  /*a1f60*/  LDL.LU.64 R44, [R1+0x38c8] ;  /* 0x0038c800012c7983 */ /* 0x000ea20000300a00 */
[-C--:B----4-:R-:W-:Y:S02]  /*a1f70*/  IADD3 R104, P1, PT, R58, R141.reuse, RZ ;  /* 0x0000008d3a687210 */ /* 0x090fe40007f3e0ff */
[----:B------:R-:W-:Y:S01]  /*a1f80*/  IADD3 R131, P2, PT, R46, R141, RZ ;  /* 0x0000008d2e837210 */ /* 0x000fe20007f5e0ff */
[----:B------:R1:W-:Y:S02]  /*a1f90*/  STL [R1+0xe0c], R56 ;  /* 0x000e0c3801007387 */ /* 0x0003e40000100800 */
[----:B------:R-:W-:-:S02]  /*a1fa0*/  IMAD.X R59, R59, 0x1, R2, P1 ;  /* 0x000000013b3b7824 */ /* 0x000fc400008e0602 */
[----:B------:R-:W-:Y:S01]  /*a1fb0*/  IMAD.X R130, R47, 0x1, R2, P2 ;  /* 0x000000012f827824 */ /* 0x000fe200010e0602 */
[----:B-1----:R-:W3:Y:S04]  /*a1fc0*/  LDL.LU.64 R56, [R1+0x38c0] ;  /* 0x0038c00001387983 */ /* 0x002ee80000300a00 */
[----:B------:R1:W-:Y:S04]  /*a1fd0*/  STL [R1+0xf5c], R104 ;  /* 0x000f5c6801007387 */ /* 0x0003e80000100800 */
[----:B------:R-:W-:Y:S04]  /*a1fe0*/  STL [R1+0xef8], R59 ;  /* 0x000ef83b01007387 */ /* 0x000fe80000100800 */
[----:B------:R-:W4:Y:S01]  /*a1ff0*/  LDL.LU.64 R46, [R1+0x38b8] ;  /* 0x0038b800012e7983 */ /* 0x000f220000300a00 */
[----:B------:R-:W-:-:S05]  /*a2000*/  IADD3 R58, P1, PT, R62, R141, RZ ;  /* 0x0000008d3e3a7210 */ /* 0x000fca0007f3e0ff */
[----:B------:R1:W-:Y:S01]  /*a2010*/  STL [R1+0x54], R58 ;  /* 0x0000543a01007387 */ /* 0x0003e20000100800 */
[--C-:B------:R-:W-:Y:S01]  /*a2020*/  IMAD.X R63, R63, 0x1, R2.reuse, P1 ;  /* 0x000000013f3f7824 */ /* 0x100fe200008e0602 */
[-C--:B-1----:R-:W-:Y:S02]  /*a2030*/  IADD3 R104, P2, PT, R48, R141.reuse, RZ ;  /* 0x0000008d30687210 */ /* 0x082fe40007f5e0ff */
[----:B------:R-:W4:Y:S03]  /*a2040*/  LDL.LU.64 R58, [R1+0x38b0] ;  /* 0x0038b000013a7983 */ /* 0x000f260000300a00 */
[----:B------:R-:W-:Y:S01]  /*a2050*/  IMAD.X R48, R49, 0x1, R2, P2 ;  /* 0x0000000131307824 */ /* 0x000fe200010e0602 */
[----:B------:R-:W-:Y:S04]  /*a2060*/  STL [R1+0x954], R104 ;  /* 0x0009546801007387 */ /* 0x000fe80000100800 */
[----:B------:R-:W-:Y:S04]  /*a2070*/  STL [R1+0x50], R63 ;  /* 0x0000503f01007387 */ /* 0x000fe80000100800 */
[----:B------:R1:W-:Y:S04]  /*a2080*/  STL [R1+0x950], R48 ;  /* 0x0009503001007387 */ /* 0x0003e80000100800 */
[----:B-1----:R-:W4:Y:S01]  /*a2090*/  LDL.LU.64 R48, [R1+0x38a8] ;  /* 0x0038a80001307983 */ /* 0x002f220000300a00 */
[----:B------:R-:W-:-:S02]  /*a20a0*/  IADD3 R62, P1, PT, R64, R141, RZ ;  /* 0x0000008d403e7210 */ /* 0x000fc40007f3e0ff */
[----:B------:R-:W-:-:S03]  /*a20b0*/  IADD3 R104, P2, PT, R50, R141, RZ ;  /* 0x0000008d32687210 */ /* 0x000fc60007f5e0ff */
[--C-:B------:R-:W-:Y:S01]  /*a20c0*/  IMAD.X R65, R65, 0x1, R2.reuse, P1 ;  /* 0x0000000141417824 */ /* 0x100fe200008e0602 */
[----:B------:R1:W-:Y:S01]  /*a20d0*/  STL [R1+0xcec], R62 ;  /* 0x000cec3e01007387 */ /* 0x0003e20000100800 */
[----:B------:R-:W-:-:S03]  /*a20e0*/  IMAD.X R64, R51, 0x1, R2, P2 ;  /* 0x0000000133407824 */ /* 0x000fc600010e0602 */
[----:B-1----:R-:W4:Y:S04]  /*a20f0*/  LDL.LU.64 R62, [R1+0x38a0] ;  /* 0x0038a000013e7983 */ /* 0x002f280000300a00 */
[----:B------:R-:W-:Y:S04]  /*a2100*/  STL [R1+0xe10], R104 ;  /* 0x000e106801007387 */ /* 0x000fe80000100800 */
[----:B------:R-:W-:Y:S04]  /*a2110*/  STL [R1+0xce8], R65 ;  /* 0x000ce84101007387 */ /* 0x000fe80000100800 */
[----:B------:R-:W4:Y:S04]  /*a2120*/  LDL.LU.64 R50, [R1+0x3898] ;  /* 0x0038980001327983 */ /* 0x000f280000300a00 */
[----:B------:R1:W-:Y:S04]  /*a2130*/  STL [R1+0xda4], R64 ;  /* 0x000da44001007387 */ /* 0x0003e80000100800 */
[----:B-1----:R-:W4:Y:S01]  /*a2140*/  LDL.LU.64 R64, [R1+0x3890] ;  /* 0x0038900001407983 */ /* 0x002f220000300a00 */
[----:B------:R-:W-:-:S02]  /*a2150*/  IADD3 R104, P1, PT, R66, R141, RZ ;  /* 0x0000008d42687210 */ /* 0x000fc40007f3e0ff */
[----:B------:R-:W-:-:S03]  /*a2160*/  IADD3 R129, P2, PT, R52, R141, RZ ;  /* 0x0000008d34817210 */ /* 0x000fc60007f5e0ff */
[--C-:B------:R-:W-:Y:S01]  /*a2170*/  IMAD.X R67, R67, 0x1, R2.reuse, P1 ;  /* 0x0000000143437824 */ /* 0x100fe200008e0602 */
[----:B------:R-:W-:Y:S01]  /*a2180*/  STL [R1+0xf60], R104 ;  /* 0x000f606801007387 */ /* 0x000fe20000100800 */
[----:B------:R-:W-:-:S03]  /*a2190*/  IMAD.X R128, R53, 0x1, R2, P2 ;  /* 0x0000000135807824 */ /* 0x000fc600010e0602 */
[----:B------:R-:W-:Y:S04]  /*a21a0*/  STL [R1+0xefc], R67 ;  /* 0x000efc4301007387 */ /* 0x000fe80000100800 */
[----:B------:R-:W4:Y:S01]  /*a21b0*/  LDL.LU.64 R52, [R1+0x3888] ;  /* 0x0038880001347983 */ /* 0x000f220000300a00 */
[----:B------:R-:W-:-:S05]  /*a21c0*/  IADD3 R66, P1, PT, R60, R141, RZ ;  /* 0x0000008d3c427210 */ /* 0x000fca0007f3e0ff */
[----:B------:R1:W-:Y:S04]  /*a21d0*/  STL [R1+0x48], R66 ;  /* 0x0000484201007387 */ /* 0x0003e80000100800 */
[----:B-1----:R-:W4:Y:S01]  /*a21e0*/  LDL.LU.64 R66, [R1+0x3880] ;  /* 0x0038800001427983 */ /* 0x002f220000300a00 */
[----:B------:R-:W-:Y:S01]  /*a21f0*/  IADD3 R104, P2, PT, R54, R141, RZ ;  /* 0x0000008d36687210 */ /* 0x000fe20007f5e0ff */
[----:B------:R-:W-:-:S04]  /*a2200*/  IMAD.X R244, R61, 0x1, R2, P1 ;  /* 0x000000013df47824 */ /* 0x000fc800008e0602 */
[----:B------:R2:W-:Y:S01]  /*a2210*/  STL [R1+0x708], R104 ;  /* 0x0007086801007387 */ /* 0x0005e20000100800 */
[----:B------:R-:W-:-:S03]  /*a2220*/  IMAD.X R60, R55, 0x1, R2, P2 ;  /* 0x00000001373c7824 */ /* 0x000fc600010e0602 */
[----:B------:R-:W4:Y:S04]  /*a2230*/  LDL.LU.64 R54, [R1+0x3878] ;  /* 0x0038780001367983 */ /* 0x000f280000300a00 */
[----:B------:R-:W4:Y:S04]  /*a2240*/  LDL.LU.64 R116, [R1+0x3870] ;  /* 0x0038700001747983 */ /* 0x000f280000300a00 */
[----:B------:R1:W-:Y:S01]  /*a2250*/  STL [R1+0x6a0], R60 ;  /* 0x0006a03c01007387 */ /* 0x0003e20000100800 */
[----:B--2---:R-:W-:-:S05]  /*a2260*/  IADD3 R104, P1, PT, R44, R141, RZ ;  /* 0x0000008d2c687210 */ /* 0x004fca0007f3e0ff */
[----:B------:R-:W-:Y:S01]  /*a2270*/  IMAD.X R44, R45, 0x1, R2, P1 ;  /* 0x000000012d2c7824 */ /* 0x000fe200008e0602 */
[-C--:B---3--:R-:W-:Y:S02]  /*a2280*/  IADD3 R105, P2, PT, R56, R141.reuse, RZ ;  /* 0x0000008d38697210 */ /* 0x088fe40007f5e0ff */
[----:B----4-:R-:W-:-:S03]  /*a2290*/  IADD3 R106, P1, PT, R46, R141, RZ ;  /* 0x0000008d2e6a7210 */ /* 0x010fc60007f3e0ff */
[--C-:B------:R-:W-:Y:S02]  /*a22a0*/  IMAD.X R45, R57, 0x1, R2.reuse, P2 ;  /* 0x00000001392d7824 */ /* 0x100fe400010e0602 */
[----:B------:R-:W2:Y:S01]  /*a22b0*/  LDL.LU.64 R56, [R1+0x3868] ;  /* 0x0038680001387983 */ /* 0x000ea20000300a00 */
[----:B------:R-:W-:-:S03]  /*a22c0*/  IMAD.X R46, R47, 0x1, R2, P1 ;  /* 0x000000012f2e7824 */ /* 0x000fc600008e0602 */
[----:B------:R-:W3:Y:S01]  /*a22d0*/  LDL.LU.64 R118, [R1+0x3860] ;  /* 0x0038600001767983 */ /* 0x000ee20000300a00 */
[----:B------:R-:W-:-:S05]  /*a22e0*/  IADD3 R107, P2, PT, R58, R141, RZ ;  /* 0x0000008d3a6b7210 */ /* 0x000fca0007f5e0ff */
[----:B------:R-:W-:Y:S02]  /*a22f0*/  IMAD.X R47, R59, 0x1, R2, P2 ;  /* 0x000000013b2f7824 */ /* 0x000fe400010e0602 */
[----:B------:R-:W4:Y:S04]  /*a2300*/  LDL.LU.64 R58, [R1+0x3858] ;  /* 0x00385800013a7983 */ /* 0x000f280000300a00 */
[----:B-1----:R-:W4:Y:S04]  /*a2310*/  LDL.LU.64 R60, [R1+0x3848] ;  /* 0x00384800013c7983 */ /* 0x002f280000300a00 */
[----:B------:R-:W4:Y:S01]  /*a2320*/  LDL.LU.64 R124, [R1+0x3840] ;  /* 0x00384000017c7983 */ /* 0x000f220000300a00 */
[----:B------:R-:W-:-:S05]  /*a2330*/  IADD3 R108, P1, PT, R48, R141, RZ ;  /* 0x0000008d306c7210 */ /* 0x000fca0007f3e0ff */
[----:B------:R-:W-:Y:S01]  /*a2340*/  IMAD.X R48, R49, 0x1, R2, P1 ;  /* 0x0000000131307824 */ /* 0x000fe200008e0602 */
[-C--:B------:R-:W-:Y:S02]  /*a2350*/  IADD3 R109, P2, PT, R62, R141.reuse, RZ ;  /* 0x0000008d3e6d7210 */ /* 0x080fe40007f5e0ff */
[----:B------:R-:W-:-:S03]  /*a2360*/  IADD3 R110, P1, PT, R50, R141, RZ ;  /* 0x0000008d326e7210 */ /* 0x000fc60007f3e0ff */
[--C-:B------:R-:W-:Y:S02]  /*a2370*/  IMAD.X R49, R63, 0x1, R2.reuse, P2 ;  /* 0x000000013f317824 */ /* 0x100fe400010e0602 */
[----:B------:R-:W4:Y:S04]  /*a2380*/  LDL.LU.64 R62, [R1+0x3838] ;  /* 0x00383800013e7983 */ /* 0x000f280000300a00 */
[----:B------:R-:W4:Y:S01]  /*a2390*/  LDL.LU.64 R126, [R1+0x3830] ;  /* 0x00383000017e7983 */ /* 0x000f220000300a00 */
[----:B------:R-:W-:Y:S01]  /*a23a0*/  IMAD.X R50, R51, 0x1, R2, P1 ;  /* 0x0000000133327824 */ /* 0x000fe200008e0602 */
[----:B------:R-:W-:-:S05]  /*a23b0*/  IADD3 R111, P2, PT, R64, R141, RZ ;  /* 0x0000008d406f7210 */ /* 0x000fca0007f5e0ff */
[----:B------:R-:W-:Y:S02]  /*a23c0*/  IMAD.X R51, R65, 0x1, R2, P2 ;  /* 0x0000000141337824 */ /* 0x000fe400010e0602 */
[----:B------:R-:W4:Y:S04]  /*a23d0*/  LDL.LU.64 R64, [R1+0x3828] ;  /* 0x0038280001407983 */ /* 0x000f280000300a00 */
[----:B------:R-:W4:Y:S01]  /*a23e0*/  LDL.LU.64 R152, [R1+0x3820] ;  /* 0x0038200001987983 */ /* 0x000f220000300a00 */
[----:B------:R-:W-:-:S05]  /*a23f0*/  IADD3 R112, P1, PT, R52, R141, RZ ;  /* 0x0000008d34707210 */ /* 0x000fca0007f3e0ff */
[----:B------:R-:W-:Y:S01]  /*a2400*/  IMAD.X R52, R53, 0x1, R2, P1 ;  /* 0x0000000135347824 */ /* 0x000fe200008e0602 */
[----:B------:R-:W-:-:S05]  /*a2410*/  IADD3 R113, P2, PT, R66, R141, RZ ;  /* 0x0000008d42717210 */ /* 0x000fca0007f5e0ff */
[----:B------:R-:W-:Y:S02]  /*a2420*/  IMAD.X R53, R67, 0x1, R2, P2 ;  /* 0x0000000143357824 */ /* 0x000fe400010e0602 */
[----:B------:R-:W4:Y:S04]  /*a2430*/  LDL.LU.64 R66, [R1+0x3818] ;  /* 0x0038180001427983 */ /* 0x000f280000300a00 */
[----:B------:R-:W4:Y:S04]  /*a2440*/  LDL.LU.64 R154, [R1+0x3810] ;  /* 0x00381000019a7983 */ /* 0x000f280000300a00 */
[----:B------:R-:W4:Y:S01]  /*a2450*/  LDL.LU.64 R146, [R1+0x3850] ;  /* 0x0038500001927983 */ /* 0x000f220000300a00 */
[----:B------:R-:W-:-:S03]  /*a2460*/  IADD3 R114, P1, PT, R54, R141, RZ ;  /* 0x0000008d36727210 */ /* 0x000fc60007f3e0ff */
[----:B------:R-:W4:Y:S01]  /*a2470*/  LDL.LU.64 R180, [R1+0x37a8] ;  /* 0x0037a80001b47983 */ /* 0x000f220000300a00 */
[----:B------:R-:W-:-:S03]  /*a2480*/  IADD3 R115, P2, PT, R116, R141, RZ ;  /* 0x0000008d74737210 */ /* 0x000fc60007f5e0ff */
[----:B------:R-:W4:Y:S01]  /*a2490*/  LDL.LU.64 R144, [R1+0x37a0] ;  /* 0x0037a00001907983 */ /* 0x000f220000300a00 */
[----:B------:R-:W-:-:S03]  /*a24a0*/  IMAD.X R54, R55, 0x1, R2, P1 ;  /* 0x0000000137367824 */ /* 0x000fc600008e0602 */
[----:B------:R-:W4:Y:S04]  /*a24b0*/  LDL.LU.64 R142, [R1+0x3798] ;  /* 0x00379800018e7983 */ /* 0x000f280000300a00 */
[----:B------:R-:W4:Y:S01]  /*a24c0*/  LDL.LU.64 R184, [R1+0x36f0] ;  /* 0x0036f00001b87983 */ /* 0x000f220000300a00 */
[----:B------:R-:W-:-:S03]  /*a24d0*/  IMAD.X R55, R117, 0x1, R2, P2 ;  /* 0x0000000175377824 */ /* 0x000fc600010e0602 */
[----:B------:R-:W4:Y:S04]  /*a24e0*/  LDL.LU.64 R178, [R1+0x3790] ;  /* 0x0037900001b27983 */ /* 0x000f280000300a00 */
[----:B------:R-:W4:Y:S04]  /*a24f0*/  LDL.LU.64 R150, [R1+0x3788] ;  /* 0x0037880001967983 */ /* 0x000f280000300a00 */
[----:B------:R-:W4:Y:S04]  /*a2500*/  LDL.LU.64 R148, [R1+0x3780] ;  /* 0x0037800001947983 */ /* 0x000f280000300a00 */
[----:B------:R-:W4:Y:S04]  /*a2510*/  LDL.LU.64 R182, [R1+0x3778] ;  /* 0x0037780001b67983 */ /* 0x000f280000300a00 */
[----:B------:R-:W4:Y:S01]  /*a2520*/  LDL.LU.64 R156, [R1+0x3770] ;  /* 0x00377000019c7983 */ /* 0x000f220000300a00 */
[----:B--2---:R-:W-:-:S02]  /*a2530*/  IADD3 R116, P1, PT, R56, R141, RZ ;  /* 0x0000008d38747210 */ /* 0x004fc40007f3e0ff */
[----:B---3--:R-:W-:-:S03]  /*a2540*/  IADD3 R117, P2, PT, R118, R141, RZ ;  /* 0x0000008d76757210 */ /* 0x008fc60007f5e0ff */
[--C-:B------:R-:W-:Y:S02]  /*a2550*/  IMAD.X R56, R57, 0x1, R2.reuse, P1 ;  /* 0x0000000139387824 */ /* 0x100fe400008e0602 */
[----:B------:R-:W-:Y:S01]  /*a2560*/  IMAD.X R57, R119, 0x1, R2, P2 ;  /* 0x0000000177397824 */ /* 0x000fe200010e0602 */
[-C--:B----4-:R-:W-:Y:S02]  /*a2570*/  IADD3 R118, P1, PT, R58, R141.reuse, RZ ;  /* 0x0000008d3a767210 */ /* 0x090fe40007f3e0ff */
[----:B------:R-:W-:-:S03]  /*a2580*/  IADD3 R120, P2, PT, R60, R141, RZ ;  /* 0x0000008d3c787210 */ /* 0x000fc60007f5e0ff */
[--C-:B------:R-:W-:Y:S01]  /*a2590*/  IMAD.X R58, R59, 0x1, R2.reuse, P1 ;  /* 0x000000013b3a7824 */ /* 0x100fe200008e0602 */
[----:B------:R-:W-:Y:S01]  /*a25a0*/  IADD3 R121, P1, PT, R124, R141, RZ ;  /* 0x0000008d7c797210 */ /* 0x000fe20007f3e0ff */
[----:B------:R-:W-:-:S04]  /*a25b0*/  IMAD.X R60, R61, 0x1, R2, P2 ;  /* 0x000000013d3c7824 */ /* 0x000fc800010e0602 */
[----:B------:R-:W-:Y:S01]  /*a25c0*/  IMAD.X R61, R125, 0x1, R2, P1 ;  /* 0x000000017d3d7824 */ /* 0x000fe200008e0602 */
[-C--:B------:R-:W-:Y:S02]  /*a25d0*/  IADD3 R122, P2, PT, R62, R141.reuse, RZ ;  /* 0x0000008d3e7a7210 */ /* 0x080fe40007f5e0ff */
[----:B------:R-:W-:-:S03]  /*a25e0*/  IADD3 R123, P1, PT, R126, R141, RZ ;  /* 0x0000008d7e7b7210 */ /* 0x000fc60007f3e0ff */
[--C-:B------:R-:W-:Y:S02]  /*a25f0*/  IMAD.X R62, R63, 0x1, R2.reuse, P2 ;  /* 0x000000013f3e7824 */ /* 0x100fe400010e0602 */
[----:B------:R-:W-:Y:S01]  /*a2600*/  IMAD.X R63, R127, 0x1, R2, P1 ;  /* 0x000000017f3f7824 */ /* 0x000fe200008e0602 */
[-C--:B------:R-:W-:Y:S02]  /*a2610*/  IADD3 R124, P2, PT, R64, R141.reuse, RZ ;  /* 0x0000008d407c7210 */ /* 0x080fe40007f5e0ff */
[----:B------:R-:W-:-:S03]  /*a2620*/  IADD3 R125, P1, PT, R152, R141, RZ ;  /* 0x0000008d987d7210 */ /* 0x000fc60007f3e0ff */
[--C-:B------:R-:W-:Y:S02]  /*a2630*/  IMAD.X R64, R65, 0x1, R2.reuse, P2 ;  /* 0x0000000141407824 */ /* 0x100fe400010e0602 */
[----:B------:R-:W-:Y:S02]  /*a2640*/  IMAD.X R65, R153, 0x1, R2, P1 ;  /* 0x0000000199417824 */ /* 0x000fe400008e0602 */
[----:B------:R-:W2:Y:S01]  /*a2650*/  LDL.LU.64 R152, [R1+0x3768] ;  /* 0x0037680001987983 */ /* 0x000ea20000300a00 */
[-C--:B------:R-:W-:Y:S02]  /*a2660*/  IADD3 R126, P2, PT, R66, R141.reuse, RZ ;  /* 0x0000008d427e7210 */ /* 0x080fe40007f5e0ff */
[----:B------:R-:W-:-:S03]  /*a2670*/  IADD3 R119, P1, PT, R146, R141, RZ ;  /* 0x0000008d92777210 */ /* 0x000fc60007f3e0ff */
[--C-:B------:R-:W-:Y:S01]  /*a2680*/  IMAD.X R66, R67, 0x1, R2.reuse, P2 ;  /* 0x0000000143427824 */ /* 0x100fe200010e0602 */
[-C--:B------:R-:W-:Y:S01]  /*a2690*/  IADD3 R127, P2, PT, R154, R141.reuse, RZ ;  /* 0x0000008d9a7f7210 */ /* 0x080fe20007f5e0ff */
[----:B------:R-:W-:Y:S01]  /*a26a0*/  IMAD.X R59, R147, 0x1, R2, P1 ;  /* 0x00000001933b7824 */ /* 0x000fe200008e0602 */
[----:B------:R-:W-:-:S03]  /*a26b0*/  IADD3 R245, P1, PT, R180, R141, RZ ;  /* 0x0000008db4f57210 */ /* 0x000fc60007f3e0ff */
[--C-:B------:R-:W-:Y:S02]  /*a26c0*/  IMAD.X R67, R155, 0x1, R2.reuse, P2 ;  /* 0x000000019b437824 */ /* 0x100fe400010e0602 */
[----:B------:R-:W3:Y:S04]  /*a26d0*/  LDL.LU.64 R154, [R1+0x3760] ;  /* 0x00376000019a7983 */ /* 0x000ee80000300a00 */
[----:B------:R-:W4:Y:S01]  /*a26e0*/  LDL.LU.64 R146, [R1+0x3758] ;  /* 0x0037580001927983 */ /* 0x000f220000300a00 */
[-C--:B------:R-:W-:Y:S01]  /*a26f0*/  IADD3 R246, P2, PT, R144, R141.reuse, RZ ;  /* 0x0000008d90f67210 */ /* 0x080fe20007f5e0ff */
[--C-:B------:R-:W-:Y:S01]  /*a2700*/  IMAD.X R216, R181, 0x1, R2.reuse, P1 ;  /* 0x00000001b5d87824 */ /* 0x100fe200008e0602 */
[-C--:B------:R-:W-:Y:S01]  /*a2710*/  IADD3 R247, P1, PT, R142, R141.reuse, RZ ;  /* 0x0000008d8ef77210 */ /* 0x080fe20007f3e0ff */
[----:B------:R-:W4:Y:S02]  /*a2720*/  LDL.LU.64 R180, [R1+0x3750] ;  /* 0x0037500001b47983 */ /* 0x000f240000300a00 */
[--C-:B------:R-:W-:Y:S01]  /*a2730*/  IMAD.X R217, R145, 0x1, R2.reuse, P2 ;  /* 0x0000000191d97824 */ /* 0x100fe200010e0602 */
[----:B------:R-:W-:Y:S01]  /*a2740*/  IADD3 R248, P2, PT, R184, R141, RZ ;  /* 0x0000008db8f87210 */ /* 0x000fe20007f5e0ff */
[----:B------:R-:W4:Y:S01]  /*a2750*/  LDL.LU.64 R144, [R1+0x3748] ;  /* 0x0037480001907983 */ /* 0x000f220000300a00 */
[----:B------:R-:W-:-:S03]  /*a2760*/  IMAD.X R218, R143, 0x1, R2, P1 ;  /* 0x000000018fda7824 */ /* 0x000fc600008e0602 */
[----:B------:R-:W4:Y:S01]  /*a2770*/  LDL.LU.64 R142, [R1+0x3740] ;  /* 0x00374000018e7983 */ /* 0x000f220000300a00 */
[----:B------:R-:W-:Y:S01]  /*a2780*/  IMAD.X R219, R185, 0x1, R2, P2 ;  /* 0x00000001b9db7824 */ /* 0x000fe200010e0602 */
[-C--:B------:R-:W-:Y:S02]  /*a2790*/  IADD3 R249, P1, PT, R178, R141.reuse, RZ ;  /* 0x0000008db2f97210 */ /* 0x080fe40007f3e0ff */
[----:B------:R-:W-:-:S03]  /*a27a0*/  IADD3 R250, P2, PT, R150, R141, RZ ;  /* 0x0000008d96fa7210 */ /* 0x000fc60007f5e0ff */
[--C-:B------:R-:W-:Y:S02]  /*a27b0*/  IMAD.X R220, R179, 0x1, R2.reuse, P1 ;  /* 0x00000001b3dc7824 */ /* 0x100fe400008e0602 */
[--C-:B------:R-:W-:Y:S01]  /*a27c0*/  IMAD.X R221, R151, 0x1, R2.reuse, P2 ;  /* 0x0000000197dd7824 */ /* 0x100fe200010e0602 */
[----:B------:R-:W4:Y:S01]  /*a27d0*/  LDL.LU.64 R178, [R1+0x3738] ;  /* 0x0037380001b27983 */ /* 0x000f220000300a00 */
[-C--:B------:R-:W-:Y:S02]  /*a27e0*/  IADD3 R251, P1, PT, R148, R141.reuse, RZ ;  /* 0x0000008d94fb7210 */ /* 0x080fe40007f3e0ff */
[-C--:B------:R-:W-:Y:S01]  /*a27f0*/  IADD3 R140, P2, PT, R182, R141.reuse, RZ ;  /* 0x0000008db68c7210 */ /* 0x080fe20007f5e0ff */
[----:B------:R-:W4:Y:S02]  /*a2800*/  LDL.LU.64 R150, [R1+0x3730] ;  /* 0x0037300001967983 */ /* 0x000f240000300a00 */
[--C-:B------:R-:W-:Y:S02]  /*a2810*/  IMAD.X R222, R149, 0x1, R2.reuse, P1 ;  /* 0x0000000195de7824 */ /* 0x100fe400008e0602 */
[----:B------:R2:W-:Y:S04]  /*a2820*/  STL [R1], R140 ;  /* 0x0000008c01007387 */ /* 0x0005e80000100800 */
[----:B------:R-:W4:Y:S01]  /*a2830*/  LDL.LU.64 R148, [R1+0x3728] ;  /* 0x0037280001947983 */ /* 0x000f220000300a00 */
[----:B------:R-:W-:Y:S01]  /*a2840*/  IMAD.X R223, R183, 0x1, R2, P2 ;  /* 0x00000001b7df7824 */ /* 0x000fe200010e0602 */
[----:B------:R-:W-:-:S05]  /*a2850*/  IADD3 R176, P1, PT, R156, R141, RZ ;  /* 0x0000008d9cb07210 */ /* 0x000fca0007f3e0ff */
[----:B------:R3:W-:Y:S01]  /*a2860*/  STL [R1+0x4], R176 ;  /* 0x000004b001007387 */ /* 0x0007e20000100800 */
[----:B------:R-:W-:Y:S01]  /*a2870*/  IMAD.X R224, R157, 0x1, R2, P1 ;  /* 0x000000019de07824 */ /* 0x000fe200008e0602 */
[----:B--2---:R-:W-:-:S05]  /*a2880*/  IADD3 R140, P2, PT, R152, R141, RZ ;  /* 0x0000008d988c7210 */ /* 0x004fca0007f5e0ff */
[----:B------:R4:W-:Y:S01]  /*a2890*/  STL [R1+0x8], R140 ;  /* 0x0000088c01007387 */ /* 0x0009e20000100800 */
[----:B------:R-:W-:-:S03]  /*a28a0*/  IMAD.X R225, R153, 0x1, R2, P2 ;  /* 0x0000000199e17824 */ /* 0x000fc600010e0602 */
[----:B------:R-:W2:Y:S04]  /*a28b0*/  LDL.LU.64 R156, [R1+0x3720] ;  /* 0x00372000019c7983 */ /* 0x000ea80000300a00 */
[----:B------:R-:W2:Y:S01]  /*a28c0*/  LDL.LU.64 R152, [R1+0x3718] ;  /* 0x0037180001987983 */ /* 0x000ea20000300a00 */
[-C--:B---3--:R-:W-:Y:S02]  /*a28d0*/  IADD3 R176, P1, PT, R154, R141.reuse, RZ ;  /* 0x0000008d9ab07210 */ /* 0x088fe40007f3e0ff */
[----:B----4-:R-:W-:-:S03]  /*a28e0*/  IADD3 R140, P2, PT, R146, R141, RZ ;  /* 0x0000008d928c7210 */ /* 0x010fc60007f5e0ff */
[----:B------:R-:W-:Y:S01]  /*a28f0*/  STL [R1+0xc], R176 ;  /* 0x00000cb001007387 */ /* 0x000fe20000100800 */
[----:B------:R-:W-:-:S03]  /*a2900*/  IMAD.X R226, R155, 0x1, R2, P1 ;  /* 0x000000019be27824 */ /* 0x000fc600008e0602 */
[----:B------:R1:W-:Y:S04]  /*a2910*/  STL [R1+0x10], R140 ;  /* 0x0000108c01007387 */ /* 0x0003e80000100800 */
[----:B------:R-:W3:Y:S01]  /*a2920*/  LDL.LU.64 R154, [R1+0x3710] ;  /* 0x00371000019a7983 */ /* 0x000ee20000300a00 */
[----:B------:R-:W-:Y:S01]  /*a2930*/  IADD3 R146, P1, PT, R180, R141, RZ ;  /* 0x0000008db4927210 */ /* 0x000fe20007f3e0ff */
[----:B------:R-:W-:-:S04]  /*a2940*/  IMAD.X R227, R147, 0x1, R2, P2 ;  /* 0x0000000193e37824 */ /* 0x000fc800010e0602 */
[----:B------:R-:W-:Y:S01]  /*a2950*/  IMAD.X R228, R181, 0x1, R2, P1 ;  /* 0x00000001b5e47824 */ /* 0x000fe200008e0602 */
[----:B------:R4:W-:Y:S01]  /*a2960*/  STL [R1+0x14], R146 ;  /* 0x0000149201007387 */ /* 0x0009e20000100800 */
[-C--:B-1----:R-:W-:Y:S02]  /*a2970*/  IADD3 R140, P2, PT, R144, R141.reuse, RZ ;  /* 0x0000008d908c7210 */ /* 0x082fe40007f5e0ff */
[----:B------:R-:W-:-:S03]  /*a2980*/  IADD3 R144, P1, PT, R142, R141, RZ ;  /* 0x0000008d8e907210 */ /* 0x000fc60007f3e0ff */
[--C-:B------:R-:W-:Y:S01]  /*a2990*/  IMAD.X R229, R145, 0x1, R2.reuse, P2 ;  /* 0x0000000191e57824 */ /* 0x100fe200010e0602 */
[----:B----4-:R-:W4:Y:S04]  /*a29a0*/  LDL.LU.64 R146, [R1+0x3708] ;  /* 0x0037080001927983 */ /* 0x010f280000300a00 */
[----:B------:R1:W-:Y:S04]  /*a29b0*/  STL [R1+0x18], R140 ;  /* 0x0000188c01007387 */ /* 0x0003e80000100800 */
[----:B------:R1:W-:Y:S01]  /*a29c0*/  STL [R1+0x1c], R144 ;  /* 0x00001c9001007387 */ /* 0x0003e20000100800 */
[----:B------:R-:W-:Y:S01]  /*a29d0*/  IMAD.X R230, R143, 0x1, R2, P1 ;  /* 0x000000018fe67824 */ /* 0x000fe200008e0602 */
[----:B------:R-:W-:-:S02]  /*a29e0*/  IADD3 R176, P1, PT, R150, R141, RZ ;  /* 0x0000008d96b07210 */ /* 0x000fc40007f3e0ff */
[----:B-1----:R-:W-:Y:S01]  /*a29f0*/  IADD3 R140, P2, PT, R178, R141, RZ ;  /* 0x0000008db28c7210 */ /* 0x002fe20007f5e0ff */
[----:B------:R-:W4:Y:S04]  /*a2a00*/  LDL.LU.64 R144, [R1+0x3700] ;  /* 0x0037000001907983 */ /* 0x000f280000300a00 */
[----:B------:R1:W-:Y:S01]  /*a2a10*/  STL [R1+0x20], R140 ;  /* 0x0000208c01007387 */ /* 0x0003e20000100800 */
[----:B------:R-:W-:-:S03]  /*a2a20*/  IMAD.X R231, R179, 0x1, R2, P2 ;  /* 0x00000001b3e77824 */ /* 0x000fc600010e0602 */
[----:B------:R-:W4:Y:S04]  /*a2a30*/  LDL.LU.64 R142, [R1+0x36f8] ;  /* 0x0036f800018e7983 */ /* 0x000f280000300a00 */
[----:B------:R2:W-:Y:S01]  /*a2a40*/  STL [R1+0x24], R176 ;  /* 0x000024b001007387 */ /* 0x0005e20000100800 */
[----:B------:R-:W-:Y:S01]  /*a2a50*/  IMAD.X R232, R151, 0x1, R2, P1 ;  /* 0x0000000197e87824 */ /* 0x000fe200008e0602 */
[----:B-1----:R-:W-:-:S05]  /*a2a60*/  IADD3 R140, P2, PT, R148, R141, RZ ;  /* 0x0000008d948c7210 */ /* 0x002fca0007f5e0ff */
[----:B------:R1:W-:Y:S04]  /*a2a70*/  STL [R1+0x28], R140 ;  /* 0x0000288c01007387 */ /* 0x0003e80000100800 */
[----:B------:R-:W4:Y:S01]  /*a2a80*/  LDL.LU.64 R150, [R1+0x3688] ;  /* 0x0036880001967983 */ /* 0x000f220000300a00 */
[----:B------:R-:W-:-:S03]  /*a2a90*/  IMAD.X R233, R149, 0x1, R2, P2 ;  /* 0x0000000195e97824 */ /* 0x000fc600010e0602 */
[----:B------:R-:W4:Y:S01]  /*a2aa0*/  LDL.LU.64 R148, [R1+0x3680] ;  /* 0x0036800001947983 */ /* 0x000f220000300a00 */
[-C--:B--2---:R-:W-:Y:S02]  /*a2ab0*/  IADD3 R176, P1, PT, R156, R141.reuse, RZ ;  /* 0x0000008d9cb07210 */ /* 0x084fe40007f3e0ff */
[----:B-1----:R-:W-:-:S03]  /*a2ac0*/  IADD3 R140, P2, PT, R152, R141, RZ ;  /* 0x0000008d988c7210 */ /* 0x002fc60007f5e0ff */
[----:B------:R-:W-:Y:S01]  /*a2ad0*/  STL [R1+0x2c], R176 ;  /* 0x00002cb001007387 */ /* 0x000fe20000100800 */
[----:B------:R-:W-:-:S03]  /*a2ae0*/  IMAD.X R234, R157, 0x1, R2, P1 ;  /* 0x000000019dea7824 */ /* 0x000fc600008e0602 */
[----:B------:R-:W-:Y:S04]  /*a2af0*/  STL [R1+0x30], R140 ;  /* 0x0000308c01007387 */ /* 0x000fe80000100800 */
[----:B------:R-:W2:Y:S01]  /*a2b00*/  LDL.LU.64 R156, [R1+0x3678] ;  /* 0x00367800019c7983 */ /* 0x000ea20000300a00 */
[----:B------:R-:W-:Y:S01]  /*a2b10*/  IMAD.X R235, R153, 0x1, R2, P2 ;  /* 0x0000000199eb7824 */ /* 0x000fe200010e0602 */
[----:B---3--:R-:W-:-:S05]  /*a2b20*/  IADD3 R152, P1, PT, R154, R141, RZ ;  /* 0x0000008d9a987210 */ /* 0x008fca0007f3e0ff */
[----:B------:R1:W-:Y:S01]  /*a2b30*/  STL [R1+0x34], R152 ;  /* 0x0000349801007387 */ /* 0x0003e20000100800 */
[----:B------:R-:W-:-:S03]  /*a2b40*/  IMAD.X R236, R155, 0x1, R2, P1 ;  /* 0x000000019bec7824 */ /* 0x000fc600008e0602 */
[----:B-1----:R-:W3:Y:S01]  /*a2b50*/  LDL.LU.64 R152, [R1+0x3670] ;  /* 0x0036700001987983 */ /* 0x002ee20000300a00 */
[----:B----4-:R-:W-:-:S05]  /*a2b60*/  IADD3 R140, P2, PT, R146, R141, RZ ;  /* 0x0000008d928c7210 */ /* 0x010fca0007f5e0ff */
[----:B------:R1:W-:Y:S04]  /*a2b70*/  STL [R1+0x38], R140 ;  /* 0x0000388c01007387 */ /* 0x0003e80000100800 */
[----:B------:R-:W4:Y:S01]  /*a2b80*/  LDL.LU.64 R154, [R1+0x3668] ;  /* 0x00366800019a7983 */ /* 0x000f220000300a00 */
[----:B------:R-:W-:Y:S01]  /*a2b90*/  IMAD.X R237, R147, 0x1, R2, P2 ;  /* 0x0000000193ed7824 */ /* 0x000fe200010e0602 */
[----:B------:R-:W-:-:S05]  /*a2ba0*/  IADD3 R146, P1, PT, R144, R141, RZ ;  /* 0x0000008d90927210 */ /* 0x000fca0007f3e0ff */
[----:B------:R1:W-:Y:S02]  /*a2bb0*/  STL [R1+0x3c], R146 ;  /* 0x00003c9201007387 */ /* 0x0003e40000100800 */
[----:B-1----:R-:W-:Y:S01]  /*a2bc0*/  IADD3 R140, P2, PT, R142, R141, RZ ;  /* 0x0000008d8e8c7210 */ /* 0x002fe20007f5e0ff */
[--C-:B------:R-:W-:Y:S01]  /*a2bd0*/  IMAD.X R238, R145, 0x1, R2.reuse, P1 ;  /* 0x0000000191ee7824 */ /* 0x100fe200008e0602 */
[----:B------:R-:W4:Y:S04]  /*a2be0*/  LDL.LU.64 R146, [R1+0x3660] ;  /* 0x0036600001927983 */ /* 0x000f280000300a00 */
[----:B------:R1:W-:Y:S01]  /*a2bf0*/  STL [R1+0x40], R140 ;  /* 0x0000408c01007387 */ /* 0x0003e20000100800 */
[----:B------:R-:W-:-:S03]  /*a2c00*/  IMAD.X R239, R143, 0x1, R2, P2 ;  /* 0x000000018fef7824 */ /* 0x000fc600010e0602 */
[----:B------:R-:W4:Y:S01]  /*a2c10*/  LDL.LU.64 R144, [R1+0x3658] ;  /* 0x0036580001907983 */ /* 0x000f220000300a00 */
[----:B------:R-:W-:-:S05]  /*a2c20*/  IADD3 R142, P1, PT, R150, R141, RZ ;  /* 0x0000008d968e7210 */ /* 0x000fca0007f3e0ff */
[----:B------:R1:W-:Y:S02]  /*a2c30*/  STL [R1+0x70c], R142 ;  /* 0x00070c8e01007387 */ /* 0x0003e40000100800 */
[----:B-1----:R-:W-:Y:S02]  /*a2c40*/  IADD3 R140, P2, PT, R148, R141, RZ ;  /* 0x0000008d948c7210 */ /* 0x002fe40007f5e0ff */
[----:B------:R-:W4:Y:S04]  /*a2c50*/  LDL.LU.64 R142, [R1+0x35d0] ;  /* 0x0035d000018e7983 */ /* 0x000f280000300a00 */
[----:B------:R1:W-:Y:S01]  /*a2c60*/  STL [R1+0x8f0], R140 ;  /* 0x0008f08c01007387 */ /* 0x0003e20000100800 */
[--C-:B------:R-:W-:Y:S02]  /*a2c70*/  IMAD.X R149, R149, 0x1, R2.reuse, P2 ;  /* 0x0000000195957824 */ /* 0x100fe400010e0602 */
[----:B-1----:R-:W-:-:S05]  /*a2c80*/  IMAD.X R140, R151, 0x1, R2, P1 ;  /* 0x00000001978c7824 */ /* 0x002fca00008e0602 */
[----:B------:R-:W-:Y:S04]  /*a2c90*/  STL [R1+0x6a4], R140 ;  /* 0x0006a48c01007387 */ /* 0x000fe80000100800 */
[----:B------:R-:W-:Y:S04]  /*a2ca0*/  STL [R1+0x6a8], R149 ;  /* 0x0006a89501007387 */ /* 0x000fe80000100800 */
[----:B------:R-:W4:Y:S01]  /*a2cb0*/  LDL.LU.64 R150, [R1+0x3650] ;  /* 0x0036500001967983 */ /* 0x000f220000300a00 */
[----:B--2---:R-:W-:-:S05]  /*a2cc0*/  IADD3 R148, P1, PT, R156, R141, RZ ;  /* 0x0000008d9c947210 */ /* 0x004fca0007f3e0ff */
[----:B------:R1:W-:Y:S04]  /*a2cd0*/  STL [R1+0x8f4], R148 ;  /* 0x0008f49401007387 */ /* 0x0003e80000100800 */
[----:B-1----:R-:W2:Y:S01]  /*a2ce0*/  LDL.LU.64 R148, [R1+0x3648] ;  /* 0x0036480001947983 */ /* 0x002ea20000300a00 */
[----:B---3--:R-:W-:-:S05]  /*a2cf0*/  IADD3 R140, P2, PT, R152, R141, RZ ;  /* 0x0000008d988c7210 */ /* 0x008fca0007f5e0ff */
[----:B------:R1:W-:Y:S01]  /*a2d00*/  STL [R1+0x8f8], R140 ;  /* 0x0008f88c01007387 */ /* 0x0003e20000100800 */
[--C-:B------:R-:W-:Y:S02]  /*a2d10*/  IMAD.X R153, R153, 0x1, R2.reuse, P2 ;  /* 0x0000000199997824 */ /* 0x100fe400010e0602 */
[----:B-1----:R-:W-:Y:S01]  /*a2d20*/  IMAD.X R140, R157, 0x1, R2, P1 ;  /* 0x000000019d8c7824 */ /* 0x002fe200008e0602 */
[----:B----4-:R-:W-:-:S04]  /*a2d30*/  IADD3 R152, P1, PT, R154, R141, RZ ;  /* 0x0000008d9a987210 */ /* 0x010fc80007f3e0ff */
[----:B------:R1:W-:Y:S04]  /*a2d40*/  STL [R1+0x6ac], R140 ;  /* 0x0006ac8c01007387 */ /* 0x0003e80000100800 */
[----:B------:R-:W-:Y:S04]  /*a2d50*/  STL [R1+0x6b0], R153 ;  /* 0x0006b09901007387 */ /* 0x000fe80000100800 */
[----:B------:R-:W3:Y:S04]  /*a2d60*/  LDL.LU.64 R156, [R1+0x3640] ;  /* 0x00364000019c7983 */ /* 0x000ee80000300a00 */
[----:B------:R4:W-:Y:S01]  /*a2d70*/  STL [R1+0x8fc], R152 ;  /* 0x0008fc9801007387 */ /* 0x0009e20000100800 */
[----:B-1----:R-:W-:-:S03]  /*a2d80*/  IADD3 R140, P2, PT, R146, R141, RZ ;  /* 0x0000008d928c7210 */ /* 0x002fc60007f5e0ff */
[----:B----4-:R-:W4:Y:S04]  /*a2d90*/  LDL.LU.64 R152, [R1+0x3638] ;  /* 0x0036380001987983 */ /* 0x010f280000300a00 */
[----:B------:R1:W-:Y:S01]  /*a2da0*/  STL [R1+0x900], R140 ;  /* 0x0009008c01007387 */ /* 0x0003e20000100800 */
[--C-:B------:R-:W-:Y:S02]  /*a2db0*/  IMAD.X R147, R147, 0x1, R2.reuse, P2 ;  /* 0x0000000193937824 */ /* 0x100fe400010e0602 */
[----:B-1----:R-:W-:Y:S01]  /*a2dc0*/  IMAD.X R140, R155, 0x1, R2, P1 ;  /* 0x000000019b8c7824 */ /* 0x002fe200008e0602 */
[----:B------:R-:W-:-:S04]  /*a2dd0*/  IADD3 R146, P1, PT, R144, R141, RZ ;  /* 0x0000008d90927210 */ /* 0x000fc80007f3e0ff */
[----:B------:R1:W-:Y:S04]  /*a2de0*/  STL [R1+0x6b4], R140 ;  /* 0x0006b48c01007387 */ /* 0x0003e80000100800 */
[----:B------:R-:W-:Y:S04]  /*a2df0*/  STL [R1+0x6b8], R147 ;  /* 0x0006b89301007387 */ /* 0x000fe80000100800 */
[----:B------:R-:W4:Y:S04]  /*a2e00*/  LDL.LU.64 R154, [R1+0x3630] ;  /* 0x00363000019a7983 */ /* 0x000f280000300a00 */
[----:B------:R1:W-:Y:S02]  /*a2e10*/  STL [R1+0x904], R146 ;  /* 0x0009049201007387 */ /* 0x0003e40000100800 */
[----:B-1----:R-:W-:-:S02]  /*a2e20*/  IADD3 R140, P2, PT, R142, R141, RZ ;  /* 0x0000008d8e8c7210 */ /* 0x002fc40007f5e0ff */
[----:B------:R-:W4:Y:S04]  /*a2e30*/  LDL.LU.64 R146, [R1+0x3628] ;  /* 0x0036280001927983 */ /* 0x000f280000300a00 */
[----:B------:R1:W-:Y:S01]  /*a2e40*/  STL [R1+0x908], R140 ;  /* 0x0009088c01007387 */ /* 0x0003e20000100800 */
[--C-:B------:R-:W-:Y:S02]  /*a2e50*/  IMAD.X R143, R143, 0x1, R2.reuse, P2 ;  /* 0x000000018f8f7824 */ /* 0x100fe400010e0602 */
[----:B-1----:R-:W-:Y:S01]  /*a2e60*/  IMAD.X R140, R145, 0x1, R2, P1 ;  /* 0x00000001918c7824 */ /* 0x002fe200008e0602 */
[----:B------:R-:W-:-:S04]  /*a2e70*/  IADD3 R142, P1, PT, R150, R141, RZ ;  /* 0x0000008d968e7210 */ /* 0x000fc80007f3e0ff */
[----:B------:R-:W-:Y:S04]  /*a2e80*/  STL [R1+0x6bc], R140 ;  /* 0x0006bc8c01007387 */ /* 0x000fe80000100800 */
[----:B------:R-:W-:Y:S04]  /*a2e90*/  STL [R1+0x6c0], R143 ;  /* 0x0006c08f01007387 */ /* 0x000fe80000100800 */
[----:B------:R-:W4:Y:S04]  /*a2ea0*/  LDL.LU.64 R144, [R1+0x3620] ;  /* 0x0036200001907983 */ /* 0x000f280000300a00 */
[----:B------:R1:W-:Y:S04]  /*a2eb0*/  STL [R1+0x90c], R142 ;  /* 0x00090c8e01007387 */ /* 0x0003e80000100800 */
[----:B-1----:R-:W4:Y:S01]  /*a2ec0*/  LDL.LU.64 R142, [R1+0x3618] ;  /* 0x00361800018e7983 */ /* 0x002f220000300a00 */
[----:B--2---:R-:W-:-:S05]  /*a2ed0*/  IADD3 R140, P2, PT, R148, R141, RZ ;  /* 0x0000008d948c7210 */ /* 0x004fca0007f5e0ff */
[----:B------:R1:W-:Y:S01]  /*a2ee0*/  STL [R1+0x910], R140 ;  /* 0x0009108c01007387 */ /* 0x0003e20000100800 */
[--C-:B------:R-:W-:Y:S02]  /*a2ef0*/  IMAD.X R149, R149, 0x1, R2.reuse, P2 ;  /* 0x0000000195957824 */ /* 0x100fe400010e0602 */
[----:B-1----:R-:W-:-:S05]  /*a2f00*/  IMAD.X R140, R151, 0x1, R2, P1 ;  /* 0x00000001978c7824 */ /* 0x002fca00008e0602 */
[----:B------:R4:W-:Y:S04]  /*a2f10*/  STL [R1+0x6c4], R140 ;  /* 0x0006c48c01007387 */ /* 0x0009e80000100800 */
[----:B------:R-:W-:Y:S04]  /*a2f20*/  STL [R1+0x6c8], R149 ;  /* 0x0006c89501007387 */ /* 0x000fe80000100800 */
[----:B------:R-:W2:Y:S01]  /*a2f30*/  LDL.LU.64 R150, [R1+0x3610] ;  /* 0x0036100001967983 */ /* 0x000ea20000300a00 */
[----:B---3--:R-:W-:-:S05]  /*a2f40*/  IADD3 R148, P1, PT, R156, R141, RZ ;  /* 0x0000008d9c947210 */ /* 0x008fca0007f3e0ff */
[----:B------:R1:W-:Y:S01]  /*a2f50*/  STL [R1+0x914], R148 ;  /* 0x0009149401007387 */ /* 0x0003e20000100800 */
[----:B----4-:R-:W-:-:S03]  /*a2f60*/  IADD3 R140, P2, PT, R152, R141, RZ ;  /* 0x0000008d988c7210 */ /* 0x010fc60007f5e0ff */
[----:B-1----:R-:W3:Y:S04]  /*a2f70*/  LDL.LU.64 R148, [R1+0x3608] ;  /* 0x0036080001947983 */ /* 0x002ee80000300a00 */
        /* <DEDUP_REMOVED lines=175> */
[----:B------:R3:W-:Y:S01]  /*a3a70*/  STL [R1+0xb84], R146 ;  /* 0x000b849201007387 */ /* 0x0007e20000100800 */
[----:B-1----:R-:W-:-:S03]  /*a3a80*/  IADD3 R140, P2, PT, R142, R141, RZ ;  /* 0x0000008d8e8c7210 */ /* 0x002fc60007f5e0ff */
[----:B---3--:R-:W3:Y:S04]  /*a3a90*/  LDL.LU.64 R146, [R1+0x3438] ;  /* 0x0034380001927983 */ /* 0x008ee80000300a00 */
[----:B------:R1:W-:Y:S01]  /*a3aa0*/  STL [R1+0xc6c], R154 ;  /* 0x000c6c9a01007387 */ /* 0x0003e20000100800 */
[----:B------:R-:W-:-:S03]  /*a3ab0*/  IMAD.X R143, R143, 0x1, R2, P2 ;  /* 0x000000018f8f7824 */ /* 0x000fc600010e0602 */
[----:B-1----:R-:W4:Y:S04]  /*a3ac0*/  LDL.LU.64 R154, [R1+0x3430] ;  /* 0x00343000019a7983 */ /* 0x002f280000300a00 */
[----:B------:R1:W-:Y:S01]  /*a3ad0*/  STL [R1+0xce0], R140 ;  /* 0x000ce08c01007387 */ /* 0x0003e20000100800 */
[----:B------:R-:W-:Y:S01]  /*a3ae0*/  IADD3 R142, P2, PT, R150, R141, RZ ;  /* 0x0000008d968e7210 */ /* 0x000fe20007f5e0ff */
[----:B-1----:R-:W-:-:S05]  /*a3af0*/  IMAD.X R140, R145, 0x1, R2, P1 ;  /* 0x00000001918c7824 */ /* 0x002fca00008e0602 */
[----:B------:R1:W-:Y:S04]  /*a3b00*/  STL [R1+0xb88], R140 ;  /* 0x000b888c01007387 */ /* 0x0003e80000100800 */
[----:B------:R-:W-:Y:S04]  /*a3b10*/  STL [R1+0xb8c], R143 ;  /* 0x000b8c8f01007387 */ /* 0x000fe80000100800 */
[----:B------:R-:W4:Y:S04]  /*a3b20*/  LDL.LU.64 R144, [R1+0x3428] ;  /* 0x0034280001907983 */ /* 0x000f280000300a00 */
[----:B------:R1:W-:Y:S02]  /*a3b30*/  STL [R1+0xce4], R142 ;  /* 0x000ce48e01007387 */ /* 0x0003e40000100800 */
[----:B-1----:R-:W-:-:S02]  /*a3b40*/  IADD3 R140, P1, PT, R148, R141, RZ ;  /* 0x0000008d948c7210 */ /* 0x002fc40007f3e0ff */
[----:B------:R-:W4:Y:S04]  /*a3b50*/  LDL.LU.64 R142, [R1+0x3420] ;  /* 0x00342000018e7983 */ /* 0x000f280000300a00 */
[----:B------:R1:W-:Y:S01]  /*a3b60*/  STL [R1+0xda8], R140 ;  /* 0x000da88c01007387 */ /* 0x0003e20000100800 */
[--C-:B------:R-:W-:Y:S01]  /*a3b70*/  IMAD.X R149, R149, 0x1, R2.reuse, P1 ;  /* 0x0000000195957824 */ /* 0x100fe200008e0602 */
[----:B------:R-:W-:Y:S01]  /*a3b80*/  IADD3 R148, P1, PT, R156, R141, RZ ;  /* 0x0000008d9c947210 */ /* 0x000fe20007f3e0ff */
[----:B-1----:R-:W-:-:S05]  /*a3b90*/  IMAD.X R140, R151, 0x1, R2, P2 ;  /* 0x00000001978c7824 */ /* 0x002fca00010e0602 */
[----:B------:R-:W-:Y:S04]  /*a3ba0*/  STL [R1+0xbb0], R140 ;  /* 0x000bb08c01007387 */ /* 0x000fe80000100800 */
[----:B------:R-:W-:Y:S04]  /*a3bb0*/  STL [R1+0xd40], R149 ;  /* 0x000d409501007387 */ /* 0x000fe80000100800 */
[----:B------:R-:W4:Y:S04]  /*a3bc0*/  LDL.LU.64 R150, [R1+0x3418] ;  /* 0x0034180001967983 */ /* 0x000f280000300a00 */
[----:B------:R1:W-:Y:S01]  /*a3bd0*/  STL [R1+0xdac], R148 ;  /* 0x000dac9401007387 */ /* 0x0003e20000100800 */
[----:B------:R-:W-:-:S03]  /*a3be0*/  IMAD.X R156, R157, 0x1, R2, P1 ;  /* 0x000000019d9c7824 */ /* 0x000fc600008e0602 */
[----:B-1----:R-:W4:Y:S01]  /*a3bf0*/  LDL.LU.64 R148, [R1+0x3410] ;  /* 0x0034100001947983 */ /* 0x002f220000300a00 */
[----:B--2---:R-:W-:-:S05]  /*a3c00*/  IADD3 R140, P2, PT, R152, R141, RZ ;  /* 0x0000008d988c7210 */ /* 0x004fca0007f5e0ff */
[----:B------:R-:W-:Y:S01]  /*a3c10*/  IMAD.X R152, R153, 0x1, R2, P2 ;  /* 0x0000000199987824 */ /* 0x000fe200010e0602 */
[----:B------:R-:W-:Y:S04]  /*a3c20*/  STL [R1+0xdb0], R140 ;  /* 0x000db08c01007387 */ /* 0x000fe80000100800 */
[----:B------:R-:W-:Y:S04]  /*a3c30*/  STL [R1+0xd44], R156 ;  /* 0x000d449c01007387 */ /* 0x000fe80000100800 */
[----:B------:R1:W-:Y:S04]  /*a3c40*/  STL [R1+0xd48], R152 ;  /* 0x000d489801007387 */ /* 0x0003e80000100800 */
[----:B-1----:R-:W2:Y:S01]  /*a3c50*/  LDL.LU.64 R152, [R1+0x3408] ;  /* 0x0034080001987983 */ /* 0x002ea20000300a00 */
[----:B---3--:R-:W-:-:S05]  /*a3c60*/  IADD3 R140, P1, PT, R146, R141, RZ ;  /* 0x0000008d928c7210 */ /* 0x008fca0007f3e0ff */
[----:B------:R1:W-:Y:S01]  /*a3c70*/  STL [R1+0xdb4], R140 ;  /* 0x000db48c01007387 */ /* 0x0003e20000100800 */
[----:B----4-:R-:W-:Y:S01]  /*a3c80*/  IADD3 R156, P2, PT, R154, R141, RZ ;  /* 0x0000008d9a9c7210 */ /* 0x010fe20007f5e0ff */
[----:B-1----:R-:W-:-:S04]  /*a3c90*/  IMAD.X R140, R147, 0x1, R2, P1 ;  /* 0x00000001938c7824 */ /* 0x002fc800008e0602 */
[----:B------:R1:W-:Y:S04]  /*a3ca0*/  STL [R1+0xdb8], R156 ;  /* 0x000db89c01007387 */ /* 0x0003e80000100800 */
[----:B------:R-:W3:Y:S01]  /*a3cb0*/  LDL.LU.64 R146, [R1+0x3400] ;  /* 0x0034000001927983 */ /* 0x000ee20000300a00 */
[----:B------:R-:W-:-:S03]  /*a3cc0*/  IMAD.X R155, R155, 0x1, R2, P2 ;  /* 0x000000019b9b7824 */ /* 0x000fc600010e0602 */
[----:B------:R4:W-:Y:S04]  /*a3cd0*/  STL [R1+0xd4c], R140 ;  /* 0x000d4c8c01007387 */ /* 0x0009e80000100800 */
[----:B------:R-:W-:Y:S04]  /*a3ce0*/  STL [R1+0xd50], R155 ;  /* 0x000d509b01007387 */ /* 0x000fe80000100800 */
[----:B-1----:R-:W3:Y:S01]  /*a3cf0*/  LDL.LU.64 R156, [R1+0x33f8] ;  /* 0x0033f800019c7983 */ /* 0x002ee20000300a00 */
[----:B----4-:R-:W-:-:S05]  /*a3d00*/  IADD3 R140, P1, PT, R144, R141, RZ ;  /* 0x0000008d908c7210 */ /* 0x010fca0007f3e0ff */
[----:B------:R1:W-:Y:S01]  /*a3d10*/  STL [R1+0xdbc], R140 ;  /* 0x000dbc8c01007387 */ /* 0x0003e20000100800 */
[----:B------:R-:W-:Y:S01]  /*a3d20*/  IADD3 R154, P2, PT, R142, R141, RZ ;  /* 0x0000008d8e9a7210 */ /* 0x000fe20007f5e0ff */
[----:B-1----:R-:W-:-:S04]  /*a3d30*/  IMAD.X R140, R145, 0x1, R2, P1 ;  /* 0x00000001918c7824 */ /* 0x002fc800008e0602 */
[----:B------:R1:W-:Y:S04]  /*a3d40*/  STL [R1+0xdc0], R154 ;  /* 0x000dc09a01007387 */ /* 0x0003e80000100800 */
[----:B------:R-:W4:Y:S01]  /*a3d50*/  LDL.LU.64 R144, [R1+0x33f0] ;  /* 0x0033f00001907983 */ /* 0x000f220000300a00 */
[----:B------:R-:W-:-:S03]  /*a3d60*/  IMAD.X R142, R143, 0x1, R2, P2 ;  /* 0x000000018f8e7824 */ /* 0x000fc600010e0602 */
[----:B------:R-:W-:Y:S04]  /*a3d70*/  STL [R1+0xd54], R140 ;  /* 0x000d548c01007387 */ /* 0x000fe80000100800 */
[----:B------:R1:W-:Y:S02]  /*a3d80*/  STL [R1+0xd58], R142 ;  /* 0x000d588e01007387 */ /* 0x0003e40000100800 */
[-C--:B-1----:R-:W-:Y:S02]  /*a3d90*/  IADD3 R154, P1, PT, R150, R141.reuse, RZ ;  /* 0x0000008d969a7210 */ /* 0x082fe40007f3e0ff */
[----:B------:R-:W4:Y:S04]  /*a3da0*/  LDL.LU.64 R142, [R1+0x33e8] ;  /* 0x0033e800018e7983 */ /* 0x000f280000300a00 */
[----:B------:R1:W-:Y:S01]  /*a3db0*/  STL [R1+0xdc4], R154 ;  /* 0x000dc49a01007387 */ /* 0x0003e20000100800 */
[----:B------:R-:W-:Y:S01]  /*a3dc0*/  IMAD.X R150, R151, 0x1, R2, P1 ;  /* 0x0000000197967824 */ /* 0x000fe200008e0602 */
[----:B------:R-:W-:-:S02]  /*a3dd0*/  IADD3 R140, P2, PT, R148, R141, RZ ;  /* 0x0000008d948c7210 */ /* 0x000fc40007f5e0ff */
[----:B-1----:R-:W4:Y:S04]  /*a3de0*/  LDL.LU.64 R154, [R1+0x33e0] ;  /* 0x0033e000019a7983 */ /* 0x002f280000300a00 */
[----:B------:R1:W-:Y:S04]  /*a3df0*/  STL [R1+0xdc8], R140 ;  /* 0x000dc88c01007387 */ /* 0x0003e80000100800 */
[----:B------:R1:W-:Y:S02]  /*a3e00*/  STL [R1+0xd5c], R150 ;  /* 0x000d5c9601007387 */ /* 0x0003e40000100800 */
[----:B-1----:R-:W-:-:S02]  /*a3e10*/  IMAD.X R140, R149, 0x1, R2, P2 ;  /* 0x00000001958c7824 */ /* 0x002fc400010e0602 */
[----:B------:R-:W4:Y:S04]  /*a3e20*/  LDL.LU.64 R150, [R1+0x33d8] ;  /* 0x0033d80001967983 */ /* 0x000f280000300a00 */
[----:B------:R-:W-:Y:S01]  /*a3e30*/  STL [R1+0xd60], R140 ;  /* 0x000d608c01007387 */ /* 0x000fe20000100800 */
[----:B--2---:R-:W-:-:S05]  /*a3e40*/  IADD3 R148, P1, PT, R152, R141, RZ ;  /* 0x0000008d98947210 */ /* 0x004fca0007f3e0ff */
[----:B------:R1:W-:Y:S04]  /*a3e50*/  STL [R1+0xdcc], R148 ;  /* 0x000dcc9401007387 */ /* 0x0003e80000100800 */
[----:B-1----:R-:W2:Y:S01]  /*a3e60*/  LDL.LU.64 R148, [R1+0x33d0] ;  /* 0x0033d00001947983 */ /* 0x002ea20000300a00 */
[----:B------:R-:W-:Y:S01]  /*a3e70*/  IMAD.X R152, R153, 0x1, R2, P1 ;  /* 0x0000000199987824 */ /* 0x000fe200008e0602 */
[----:B---3--:R-:W-:-:S05]  /*a3e80*/  IADD3 R140, P2, PT, R146, R141, RZ ;  /* 0x0000008d928c7210 */ /* 0x008fca0007f5e0ff */
[----:B------:R1:W-:Y:S04]  /*a3e90*/  STL [R1+0xdd0], R140 ;  /* 0x000dd08c01007387 */ /* 0x0003e80000100800 */
[----:B------:R3:W-:Y:S01]  /*a3ea0*/  STL [R1+0xd64], R152 ;  /* 0x000d649801007387 */ /* 0x0007e20000100800 */
[-C--:B------:R-:W-:Y:S01]  /*a3eb0*/  IADD3 R146, P1, PT, R156, R141.reuse, RZ ;  /* 0x0000008d9c927210 */ /* 0x080fe20007f3e0ff */
[--C-:B-1----:R-:W-:Y:S02]  /*a3ec0*/  IMAD.X R140, R147, 0x1, R2.reuse, P2 ;  /* 0x00000001938c7824 */ /* 0x102fe400010e0602 */
[----:B---3--:R-:W3:Y:S04]  /*a3ed0*/  LDL.LU.64 R152, [R1+0x33c8] ;  /* 0x0033c80001987983 */ /* 0x008ee80000300a00 */
[----:B------:R4:W-:Y:S04]  /*a3ee0*/  STL [R1+0xd68], R140 ;  /* 0x000d688c01007387 */ /* 0x0009e80000100800 */
[----:B------:R1:W-:Y:S01]  /*a3ef0*/  STL [R1+0xdd4], R146 ;  /* 0x000dd49201007387 */ /* 0x0003e20000100800 */
[----:B------:R-:W-:Y:S01]  /*a3f00*/  IMAD.X R156, R157, 0x1, R2, P1 ;  /* 0x000000019d9c7824 */ /* 0x000fe200008e0602 */
[----:B----4-:R-:W-:-:S02]  /*a3f10*/  IADD3 R140, P2, PT, R144, R141, RZ ;  /* 0x0000008d908c7210 */ /* 0x010fc40007f5e0ff */
[----:B-1----:R-:W4:Y:S03]  /*a3f20*/  LDL.LU.64 R146, [R1+0x33c0] ;  /* 0x0033c00001927983 */ /* 0x002f260000300a00 */
[----:B------:R-:W-:Y:S01]  /*a3f30*/  IMAD.X R144, R145, 0x1, R2, P2 ;  /* 0x0000000191907824 */ /* 0x000fe200010e0602 */
[----:B------:R1:W-:Y:S04]  /*a3f40*/  STL [R1+0xdd8], R140 ;  /* 0x000dd88c01007387 */ /* 0x0003e80000100800 */
[----:B------:R-:W-:Y:S04]  /*a3f50*/  STL [R1+0xd6c], R156 ;  /* 0x000d6c9c01007387 */ /* 0x000fe80000100800 */
[----:B------:R1:W-:Y:S02]  /*a3f60*/  STL [R1+0xd70], R144 ;  /* 0x000d709001007387 */ /* 0x0003e40000100800 */
[----:B-1----:R-:W-:-:S02]  /*a3f70*/  IADD3 R140, P1, PT, R142, R141, RZ ;  /* 0x0000008d8e8c7210 */ /* 0x002fc40007f3e0ff */
[----:B------:R-:W4:Y:S04]  /*a3f80*/  LDL.LU.64 R144, [R1+0x33b8] ;  /* 0x0033b80001907983 */ /* 0x000f280000300a00 */
[----:B------:R1:W-:Y:S01]  /*a3f90*/  STL [R1+0xddc], R140 ;  /* 0x000ddc8c01007387 */ /* 0x0003e20000100800 */
[----:B------:R-:W-:-:S05]  /*a3fa0*/  IADD3 R156, P2, PT, R154, R141, RZ ;  /* 0x0000008d9a9c7210 */ /* 0x000fca0007f5e0ff */
[----:B------:R-:W-:Y:S01]  /*a3fb0*/  STL [R1+0xde0], R156 ;  /* 0x000de09c01007387 */ /* 0x000fe20000100800 */
[----:B-1----:R-:W-:-:S03]  /*a3fc0*/  IMAD.X R140, R143, 0x1, R2, P1 ;  /* 0x000000018f8c7824 */ /* 0x002fc600008e0602 */
[----:B------:R-:W4:Y:S01]  /*a3fd0*/  LDL.LU.64 R142, [R1+0x33b0] ;  /* 0x0033b000018e7983 */ /* 0x000f220000300a00 */
[----:B------:R-:W-:-:S03]  /*a3fe0*/  IMAD.X R154, R155, 0x1, R2, P2 ;  /* 0x000000019b9a7824 */ /* 0x000fc600010e0602 */
[----:B------:R1:W-:Y:S04]  /*a3ff0*/  STL [R1+0xd74], R140 ;  /* 0x000d748c01007387 */ /* 0x0003e80000100800 */
[----:B------:R1:W-:Y:S02]  /*a4000*/  STL [R1+0xd78], R154 ;  /* 0x000d789a01007387 */ /* 0x0003e40000100800 */
[----:B-1----:R-:W-:-:S05]  /*a4010*/  IADD3 R140, P1, PT, R150, R141, RZ ;  /* 0x0000008d968c7210 */ /* 0x002fca0007f3e0ff */
[----:B------:R-:W-:Y:S01]  /*a4020*/  IMAD.X R154, R151, 0x1, R2, P1 ;  /* 0x00000001979a7824 */ /* 0x000fe200008e0602 */
[----:B------:R1:W-:Y:S01]  /*a4030*/  STL [R1+0xde4], R140 ;  /* 0x000de48c01007387 */ /* 0x0003e20000100800 */
[----:B--2---:R-:W-:-:S05]  /*a4040*/  IADD3 R155, P2, PT, R148, R141, RZ ;  /* 0x0000008d949b7210 */ /* 0x004fca0007f5e0ff */
[----:B------:R-:W-:Y:S04]  /*a4050*/  STL [R1+0xde8], R155 ;  /* 0x000de89b01007387 */ /* 0x000fe80000100800 */
[----:B------:R-:W2:Y:S01]  /*a4060*/  LDL.LU.64 R150, [R1+0x33a8] ;  /* 0x0033a80001967983 */ /* 0x000ea20000300a00 */
[----:B-1----:R-:W-:-:S03]  /*a4070*/  IMAD.X R140, R149, 0x1, R2, P2 ;  /* 0x00000001958c7824 */ /* 0x002fc600010e0602 */
[----:B------:R-:W-:Y:S04]  /*a4080*/  STL [R1+0xd7c], R154 ;  /* 0x000d7c9a01007387 */ /* 0x000fe80000100800 */
[----:B------:R-:W2:Y:S04]  /*a4090*/  LDL.LU.64 R148, [R1+0x33a0] ;  /* 0x0033a00001947983 */ /* 0x000ea80000300a00 */
[----:B------:R3:W-:Y:S02]  /*a40a0*/  STL [R1+0xd80], R140 ;  /* 0x000d808c01007387 */ /* 0x0007e40000100800 */
[----:B---3--:R-:W-:-:S05]  /*a40b0*/  IADD3 R140, P1, PT, R152, R141, RZ ;  /* 0x0000008d988c7210 */ /* 0x008fca0007f3e0ff */
[----:B------:R-:W-:Y:S01]  /*a40c0*/  IMAD.X R152, R153, 0x1, R2, P1 ;  /* 0x0000000199987824 */ /* 0x000fe200008e0602 */
[----:B------:R1:W-:Y:S01]  /*a40d0*/  STL [R1+0xdec], R140 ;  /* 0x000dec8c01007387 */ /* 0x0003e20000100800 */
[----:B----4-:R-:W-:-:S05]  /*a40e0*/  IADD3 R154, P2, PT, R146, R141, RZ ;  /* 0x0000008d929a7210 */ /* 0x010fca0007f5e0ff */
[----:B------:R3:W-:Y:S04]  /*a40f0*/  STL [R1+0xdf0], R154 ;  /* 0x000df09a01007387 */ /* 0x0007e80000100800 */
[----:B------:R-:W4:Y:S04]  /*a4100*/  LDL.LU.64 R156, [R1+0x3398] ;  /* 0x00339800019c7983 */ /* 0x000f280000300a00 */
[----:B------:R3:W-:Y:S01]  /*a4110*/  STL [R1+0xd84], R152 ;  /* 0x000d849801007387 */ /* 0x0007e20000100800 */
[----:B-1----:R-:W-:-:S03]  /*a4120*/  IMAD.X R140, R147, 0x1, R2, P2 ;  /* 0x00000001938c7824 */ /* 0x002fc600010e0602 */
[----:B---3--:R-:W3:Y:S04]  /*a4130*/  LDL.LU.64 R154, [R1+0x3390] ;  /* 0x00339000019a7983 */ /* 0x008ee80000300a00 */
[----:B------:R1:W-:Y:S04]  /*a4140*/  STL [R1+0xd88], R140 ;  /* 0x000d888c01007387 */ /* 0x0003e80000100800 */
[----:B------:R-:W3:Y:S01]  /*a4150*/  LDL.LU.64 R146, [R1+0x32b0] ;  /* 0x0032b00001927983 */ /* 0x000ee20000300a00 */
[----:B------:R-:W-:-:S05]  /*a4160*/  IADD3 R152, P1, PT, R144, R141, RZ ;  /* 0x0000008d90987210 */ /* 0x000fca0007f3e0ff */
[----:B------:R1:W-:Y:S01]  /*a4170*/  STL [R1+0xdf4], R152 ;  /* 0x000df49801007387 */ /* 0x0003e20000100800 */
[--C-:B------:R-:W-:Y:S01]  /*a4180*/  IMAD.X R176, R145, 0x1, R2.reuse, P1 ;  /* 0x0000000191b07824 */ /* 0x100fe200008e0602 */
[----:B-1----:R-:W-:Y:S02]  /*a4190*/  IADD3 R140, P2, PT, R142, R141, RZ ;  /* 0x0000008d8e8c7210 */ /* 0x002fe40007f5e0ff */
[----:B------:R-:W3:Y:S04]  /*a41a0*/  LDL.LU.64 R152, [R1+0x32a8] ;  /* 0x0032a80001987983 */ /* 0x000ee80000300a00 */
[----:B------:R1:W-:Y:S04]  /*a41b0*/  STL [R1+0xdf8], R140 ;  /* 0x000df88c01007387 */ /* 0x0003e80000100800 */
[----:B------:R-:W3:Y:S04]  /*a41c0*/  LDL.LU.64 R144, [R1+0x32a0] ;  /* 0x0032a00001907983 */ /* 0x000ee80000300a00 */
[----:B------:R-:W-:Y:S01]  /*a41d0*/  STL [R1+0xd8c], R176 ;  /* 0x000d8cb001007387 */ /* 0x000fe20000100800 */
[----:B-1----:R-:W-:-:S03]  /*a41e0*/  IMAD.X R140, R143, 0x1, R2, P2 ;  /* 0x000000018f8c7824 */ /* 0x002fc600010e0602 */
[----:B------:R-:W3:Y:S04]  /*a41f0*/  LDL.LU.64 R142, [R1+0x3298] ;  /* 0x00329800018e7983 */ /* 0x000ee80000300a00 */
[----:B------:R2:W-:Y:S02]  /*a4200*/  STL [R1+0xd90], R140 ;  /* 0x000d908c01007387 */ /* 0x0005e40000100800 */
[-C--:B--2---:R-:W-:Y:S02]  /*a4210*/  IADD3 R140, P1, PT, R150, R141.reuse, RZ ;  /* 0x0000008d968c7210 */ /* 0x084fe40007f3e0ff */
[----:B------:R-:W-:-:S03]  /*a4220*/  IADD3 R178, P2, PT, R148, R141, RZ ;  /* 0x0000008d94b27210 */ /* 0x000fc60007f5e0ff */
[--C-:B------:R-:W-:Y:S01]  /*a4230*/  IMAD.X R176, R151, 0x1, R2.reuse, P1 ;  /* 0x0000000197b07824 */ /* 0x100fe200008e0602 */
[----:B------:R1:W-:Y:S04]  /*a4240*/  STL [R1+0xdfc], R140 ;  /* 0x000dfc8c01007387 */ /* 0x0003e80000100800 */
[----:B------:R-:W-:Y:S04]  /*a4250*/  STL [R1+0xe00], R178 ;  /* 0x000e00b201007387 */ /* 0x000fe80000100800 */
[----:B------:R-:W2:Y:S04]  /*a4260*/  LDL.LU.64 R150, [R1+0x3290] ;  /* 0x0032900001967983 */ /* 0x000ea80000300a00 */
[----:B------:R-:W-:Y:S01]  /*a4270*/  STL [R1+0xd94], R176 ;  /* 0x000d94b001007387 */ /* 0x000fe20000100800 */
[----:B-1----:R-:W-:-:S03]  /*a4280*/  IMAD.X R140, R149, 0x1, R2, P2 ;  /* 0x00000001958c7824 */ /* 0x002fc600010e0602 */
[----:B------:R-:W2:Y:S04]  /*a4290*/  LDL.LU.64 R148, [R1+0x3288] ;  /* 0x0032880001947983 */ /* 0x000ea80000300a00 */
[----:B------:R4:W-:Y:S02]  /*a42a0*/  STL [R1+0xd98], R140 ;  /* 0x000d988c01007387 */ /* 0x0009e40000100800 */
[----:B----4-:R-:W-:-:S05]  /*a42b0*/  IADD3 R140, P1, PT, R156, R141, RZ ;  /* 0x0000008d9c8c7210 */ /* 0x010fca0007f3e0ff */
[--C-:B------:R-:W-:Y:S01]  /*a42c0*/  IMAD.X R156, R157, 0x1, R2.reuse, P1 ;  /* 0x000000019d9c7824 */ /* 0x100fe200008e0602 */
[-C--:B---3--:R-:W-:Y:S01]  /*a42d0*/  IADD3 R176, P2, PT, R154, R141.reuse, RZ ;  /* 0x0000008d9ab07210 */ /* 0x088fe20007f5e0ff */
[----:B------:R1:W-:Y:S04]  /*a42e0*/  STL [R1+0xe04], R140 ;  /* 0x000e048c01007387 */ /* 0x0003e80000100800 */
[----:B------:R-:W-:Y:S04]  /*a42f0*/  STL [R1+0xe08], R176 ;  /* 0x000e08b001007387 */ /* 0x000fe80000100800 */
[----:B------:R-:W-:Y:S01]  /*a4300*/  STL [R1+0xd9c], R156 ;  /* 0x000d9c9c01007387 */ /* 0x000fe20000100800 */
[----:B-1----:R-:W-:Y:S01]  /*a4310*/  IMAD.X R140, R155, 0x1, R2, P2 ;  /* 0x000000019b8c7824 */ /* 0x002fe200010e0602 */
[----:B------:R-:W-:-:S04]  /*a4320*/  IADD3 R155, P1, PT, R146, R141, RZ ;  /* 0x0000008d929b7210 */ /* 0x000fc80007f3e0ff */
[----:B------:R1:W-:Y:S01]  /*a4330*/  STL [R1+0xda0], R140 ;  /* 0x000da08c01007387 */ /* 0x0003e20000100800 */
[----:B------:R-:W-:-:S03]  /*a4340*/  IADD3 R154, P2, PT, R152, R141, RZ ;  /* 0x0000008d989a7210 */ /* 0x000fc60007f5e0ff */
[----:B------:R-:W-:Y:S01]  /*a4350*/  STL [R1+0xf64], R155 ;  /* 0x000f649b01007387 */ /* 0x000fe20000100800 */
[----:B-1----:R-:W-:-:S03]  /*a4360*/  IMAD.X R140, R147, 0x1, R2, P1 ;  /* 0x00000001938c7824 */ /* 0x002fc600008e0602 */
[----:B------:R-:W3:Y:S04]  /*a4370*/  LDL.LU.64 R146, [R1+0x3280] ;  /* 0x0032800001927983 */ /* 0x000ee80000300a00 */
[----:B------:R-:W-:Y:S01]  /*a4380*/  STL [R1+0xf68], R154 ;  /* 0x000f689a01007387 */ /* 0x000fe20000100800 */
[----:B------:R-:W-:-:S03]  /*a4390*/  IMAD.X R152, R153, 0x1, R2, P2 ;  /* 0x0000000199987824 */ /* 0x000fc600010e0602 */
[----:B------:R1:W-:Y:S01]  /*a43a0*/  STL [R1+0xf00], R140 ;  /* 0x000f008c01007387 */ /* 0x0003e20000100800 */
[----:B------:R-:W-:-:S03]  /*a43b0*/  IADD3 R153, P2, PT, R142, R141, RZ ;  /* 0x0000008d8e997210 */ /* 0x000fc60007f5e0ff */
[----:B------:R4:W-:Y:S01]  /*a43c0*/  STL [R1+0xf04], R152 ;  /* 0x000f049801007387 */ /* 0x0009e20000100800 */
[----:B-1----:R-:W-:-:S05]  /*a43d0*/  IADD3 R140, P1, PT, R144, R141, RZ ;  /* 0x0000008d908c7210 */ /* 0x002fca0007f3e0ff */
[--C-:B----4-:R-:W-:Y:S01]  /*a43e0*/  IMAD.X R152, R145, 0x1, R2.reuse, P1 ;  /* 0x0000000191987824 */ /* 0x110fe200008e0602 */
[----:B------:R1:W-:Y:S04]  /*a43f0*/  STL [R1+0xf6c], R140 ;  /* 0x000f6c8c01007387 */ /* 0x0003e80000100800 */
[----:B------:R-:W-:Y:S04]  /*a4400*/  STL [R1+0xf70], R153 ;  /* 0x000f709901007387 */ /* 0x000fe80000100800 */
[----:B------:R-:W4:Y:S04]  /*a4410*/  LDL.LU.64 R144, [R1+0x3278] ;  /* 0x0032780001907983 */ /* 0x000f280000300a00 */
[----:B------:R-:W-:Y:S01]  /*a4420*/  STL [R1+0xf08], R152 ;  /* 0x000f089801007387 */ /* 0x000fe20000100800 */
[----:B-1----:R-:W-:-:S03]  /*a4430*/  IMAD.X R140, R143, 0x1, R2, P2 ;  /* 0x000000018f8c7824 */ /* 0x002fc600010e0602 */
[----:B------:R-:W4:Y:S04]  /*a4440*/  LDL.LU.64 R142, [R1+0x3270] ;  /* 0x00327000018e7983 */ /* 0x000f280000300a00 */
[----:B------:R2:W-:Y:S02]  /*a4450*/  STL [R1+0xf0c], R140 ;  /* 0x000f0c8c01007387 */ /* 0x0005e40000100800 */
[----:B--2---:R-:W-:-:S05]  /*a4460*/  IADD3 R140, P1, PT, R150, R141, RZ ;  /* 0x0000008d968c7210 */ /* 0x004fca0007f3e0ff */
[----:B------:R-:W-:Y:S01]  /*a4470*/  IMAD.X R150, R151, 0x1, R2, P1 ;  /* 0x0000000197967824 */ /* 0x000fe200008e0602 */
[----:B------:R1:W-:Y:S01]  /*a4480*/  STL [R1+0xf74], R140 ;  /* 0x000f748c01007387 */ /* 0x0003e20000100800 */
[----:B------:R-:W-:-:S05]  /*a4490*/  IADD3 R152, P2, PT, R148, R141, RZ ;  /* 0x0000008d94987210 */ /* 0x000fca0007f5e0ff */
[----:B-1----:R-:W-:Y:S01]  /*a44a0*/  IMAD.X R140, R149, 0x1, R2, P2 ;  /* 0x00000001958c7824 */ /* 0x002fe200010e0602 */
[----:B------:R1:W-:Y:S04]  /*a44b0*/  STL [R1+0xf78], R152 ;  /* 0x000f789801007387 */ /* 0x0003e80000100800 */
[----:B-1----:R-:W2:Y:S04]  /*a44c0*/  LDL.LU.64 R152, [R1+0x3328] ;  /* 0x0033280001987983 */ /* 0x002ea80000300a00 */
[----:B------:R1:W-:Y:S04]  /*a44d0*/  STL [R1+0xf10], R150 ;  /* 0x000f109601007387 */ /* 0x0003e80000100800 */
[----:B------:R1:W-:Y:S04]  /*a44e0*/  STL [R1+0xf14], R140 ;  /* 0x000f148c01007387 */ /* 0x0003e80000100800 */
[----:B-1----:R-:W2:Y:S01]  /*a44f0*/  LDL.LU.64 R150, [R1+0x3320] ;  /* 0x0033200001967983 */ /* 0x002ea20000300a00 */
[----:B------:R-:W1:Y:S01]  /*a4500*/  S2R R252, SR_TID.X ;  /* 0x0000000000fc7919 */ /* 0x000e620000002100 */
[----:B------:R-:W-:-:S02]  /*a4510*/  ISETP.GT.AND P2, PT, R4, 0x13, PT ;  /* 0x000000130400780c */ /* 0x000fc40003f44270 */
[C---:B------:R-:W-:Y:S02]  /*a4520*/  ISETP.GT.AND P3, PT, R4.reuse, 0x17, PT ;  /* 0x000000170400780c */ /* 0x040fe40003f64270 */
[C---:B------:R-:W-:Y:S02]  /*a4530*/  ISETP.GT.AND P4, PT, R4.reuse, 0x1b, PT ;  /* 0x0000001b0400780c */ /* 0x040fe40003f84270 */
[----:B------:R-:W-:Y:S02]  /*a4540*/  ISETP.GT.AND P5, PT, R4, 0x1f, PT ;  /* 0x0000001f0400780c */ /* 0x000fe40003fa4270 */
[----:B-1----:R-:W-:-:S04]  /*a4550*/  LOP3.LUT R140, R252, 0x1f, RZ, 0xc0, !PT ;  /* 0x0000001ffc8c7812 */ /* 0x002fc800078ec0ff */
[----:B------:R-:W-:Y:S02]  /*a4560*/  ISETP.GE.AND P1, PT, R140, R4, PT ;  /* 0x000000048c00720c */ /* 0x000fe40003f26270 */
[----:B---3--:R-:W-:-:S05]  /*a4570*/  IADD3 R148, P6, PT, R146, R141, RZ ;  /* 0x0000008d92947210 */ /* 0x008fca0007fde0ff */
[----:B------:R-:W-:Y:S01]  /*a4580*/  IMAD.X R4, R147, 0x1, R2, P6 ;  /* 0x0000000193047824 */ /* 0x000fe200030e0602 */
[----:B------:R1:W-:Y:S04]  /*a4590*/  STL [R1+0xf7c], R148 ;  /* 0x000f7c9401007387 */ /* 0x0003e80000100800 */
[----:B-1----:R-:W3:Y:S04]  /*a45a0*/  LDL.LU.64 R148, [R1+0x3318] ;  /* 0x0033180001947983 */ /* 0x002ee80000300a00 */
[----:B------:R-:W3:Y:S04]  /*a45b0*/  LDL.LU.64 R146, [R1+0x3310] ;  /* 0x0033100001927983 */ /* 0x000ee80000300a00 */
[----:B------:R1:W-:Y:S02]  /*a45c0*/  STL [R1+0xeb0], R4 ;  /* 0x000eb00401007387 */ /* 0x0003e40000100800 */
[----:B-1----:R-:W-:-:S02]  /*a45d0*/  SEL R4, RZ, 0x4, !P2 ;  /* 0x00000004ff047807 */ /* 0x002fc40005000000 */
[-C--:B----4-:R-:W-:Y:S02]  /*a45e0*/  IADD3 R140, P2, PT, R144, R141.reuse, RZ ;  /* 0x0000008d908c7210 */ /* 0x090fe40007f5e0ff */
[----:B------:R-:W-:-:S03]  /*a45f0*/  IADD3 R155, P6, PT, R142, R141, RZ ;  /* 0x0000008d8e9b7210 */ /* 0x000fc60007fde0ff */
[--C-:B------:R-:W-:Y:S01]  /*a4600*/  IMAD.X R154, R145, 0x1, R2.reuse, P2 ;  /* 0x00000001919a7824 */ /* 0x100fe200010e0602 */
        /* <DEDUP_REMOVED lines=11> */
[----:B------:R-:W-:Y:S04]  /*a46c0*/  STL [R1+0xf34], R155 ;  /* 0x000f349b01007387 */ /* 0x000fe80000100800 */
[----:B------:R-:W2:Y:S01]  /*a46d0*/  LDL.LU.64 R152, [R1+0x3338] ;  /* 0x0033380001987983 */ /* 0x000ea20000300a00 */
[----:B-1----:R-:W-:-:S03]  /*a46e0*/  IMAD.X R140, R151, 0x1, R2, P6 ;  /* 0x00000001978c7824 */ /* 0x002fc600030e0602 */
[----:B------:R-:W-:Y:S04]  /*a46f0*/  STL [R1+0xebc], R154 ;  /* 0x000ebc9a01007387 */ /* 0x000fe80000100800 */
[----:B------:R-:W2:Y:S01]  /*a4700*/  LDL.LU.64 R150, [R1+0x3330] ;  /* 0x0033300001967983 */ /* 0x000ea20000300a00 */
[----:B------:R-:W-:-:S03]  /*a4710*/  SEL R4, R4, RZ, !P0 ;  /* 0x000000ff04047207 */ /* 0x000fc60004000000 */
[----:B------:R3:W-:Y:S01]  /*a4720*/  STL [R1+0xec0], R140 ;  /* 0x000ec08c01007387 */ /* 0x0007e20000100800 */
[----:B------:R-:W-:Y:S02]  /*a4730*/  ISETP.NE.U32.AND P2, PT, R4, RZ, PT ;  /* 0x000000ff0400720c */ /* 0x000fe40003f45070 */
[----:B------:R-:W-:-:S04]  /*a4740*/  SEL R4, RZ, 0x4, !P3 ;  /* 0x00000004ff047807 */ /* 0x000fc80005800000 */
[----:B------:R-:W-:Y:S02]  /*a4750*/  SEL R4, R4, RZ, !P0 ;  /* 0x000000ff04047207 */ /* 0x000fe40004000000 */
[-C--:B---3--:R-:W-:Y:S02]  /*a4760*/  IADD3 R140, P3, PT, R148, R141.reuse, RZ ;  /* 0x0000008d948c7210 */ /* 0x088fe40007f7e0ff */
[----:B------:R-:W-:-:S03]  /*a4770*/  IADD3 R155, P6, PT, R146, R141, RZ ;  /* 0x0000008d929b7210 */ /* 0x000fc60007fde0ff */
[--C-:B------:R-:W-:Y:S01]  /*a4780*/  IMAD.X R154, R149, 0x1, R2.reuse, P3 ;  /* 0x00000001959a7824 */ /* 0x100fe200018e0602 */
[----:B------:R1:W-:Y:S04]  /*a4790*/  STL [R1+0xf18], R140 ;  /* 0x000f188c01007387 */ /* 0x0003e80000100800 */
[----:B------:R-:W-:Y:S04]  /*a47a0*/  STL [R1+0xf1c], R155 ;  /* 0x000f1c9b01007387 */ /* 0x000fe80000100800 */
[----:B------:R-:W3:Y:S04]  /*a47b0*/  LDL.LU.64 R148, [R1+0x3368] ;  /* 0x0033680001947983 */ /* 0x000ee80000300a00 */
[----:B------:R-:W-:Y:S01]  /*a47c0*/  STL [R1+0xe90], R154 ;  /* 0x000e909a01007387 */ /* 0x000fe20000100800 */
[----:B-1----:R-:W-:-:S03]  /*a47d0*/  IMAD.X R140, R147, 0x1, R2, P6 ;  /* 0x00000001938c7824 */ /* 0x002fc600030e0602 */
[----:B------:R-:W3:Y:S04]  /*a47e0*/  LDL.LU.64 R146, [R1+0x3360] ;  /* 0x0033600001927983 */ /* 0x000ee80000300a00 */
[----:B------:R4:W-:Y:S02]  /*a47f0*/  STL [R1+0xe94], R140 ;  /* 0x000e948c01007387 */ /* 0x0009e40000100800 */
[-C--:B----4-:R-:W-:Y:S02]  /*a4800*/  IADD3 R140, P3, PT, R144, R141.reuse, RZ ;  /* 0x0000008d908c7210 */ /* 0x090fe40007f7e0ff */
[----:B------:R-:W-:-:S03]  /*a4810*/  IADD3 R155, P6, PT, R142, R141, RZ ;  /* 0x0000008d8e9b7210 */ /* 0x000fc60007fde0ff */
[----:B------:R-:W-:Y:S01]  /*a4820*/  IMAD.X R154, R145, 0x1, R2, P3 ;  /* 0x00000001919a7824 */ /* 0x000fe200018e0602 */
[----:B------:R1:W-:Y:S04]  /*a4830*/  STL [R1+0xf20], R140 ;  /* 0x000f208c01007387 */ /* 0x0003e80000100800 */
[----:B------:R-:W-:Y:S04]  /*a4840*/  STL [R1+0xf24], R155 ;  /* 0x000f249b01007387 */ /* 0x000fe80000100800 */
[----:B------:R-:W4:Y:S01]  /*a4850*/  LDL.LU.64 R144, [R1+0x3358] ;  /* 0x0033580001907983 */ /* 0x000f220000300a00 */
[----:B------:R-:W-:-:S03]  /*a4860*/  ISETP.NE.U32.AND P3, PT, R4, RZ, PT ;  /* 0x000000ff0400720c */ /* 0x000fc60003f65070 */
[----:B------:R-:W-:Y:S01]  /*a4870*/  STL [R1+0xe98], R154 ;  /* 0x000e989a01007387 */ /* 0x000fe20000100800 */
[----:B------:R-:W-:Y:S01]  /*a4880*/  SEL R4, RZ, 0x4, !P4 ;  /* 0x00000004ff047807 */ /* 0x000fe20006000000 */
[----:B-1----:R-:W-:Y:S02]  /*a4890*/  IMAD.X R140, R143, 0x1, R2, P6 ;  /* 0x000000018f8c7824 */ /* 0x002fe400030e0602 */
[----:B------:R-:W4:Y:S04]  /*a48a0*/  LDL.LU.64 R142, [R1+0x3350] ;  /* 0x00335000018e7983 */ /* 0x000f280000300a00 */
[----:B------:R2:W-:Y:S02]  /*a48b0*/  STL [R1+0xe9c], R140 ;  /* 0x000e9c8c01007387 */ /* 0x0005e40000100800 */
[----:B--2---:R-:W-:-:S02]  /*a48c0*/  IADD3 R140, P4, PT, R152, R141, RZ ;  /* 0x0000008d988c7210 */ /* 0x004fc40007f9e0ff */
[----:B------:R-:W-:-:S03]  /*a48d0*/  IADD3 R154, P6, PT, R150, R141, RZ ;  /* 0x0000008d969a7210 */ /* 0x000fc60007fde0ff */
[--C-:B------:R-:W-:Y:S01]  /*a48e0*/  IMAD.X R152, R153, 0x1, R2.reuse, P4 ;  /* 0x0000000199987824 */ /* 0x100fe200020e0602 */
[----:B------:R1:W-:Y:S04]  /*a48f0*/  STL [R1+0xec4], R140 ;  /* 0x000ec48c01007387 */ /* 0x0003e80000100800 */
[----:B------:R2:W-:Y:S01]  /*a4900*/  STL [R1+0xec8], R154 ;  /* 0x000ec89a01007387 */ /* 0x0005e20000100800 */
[----:B-1----:R-:W-:-:S03]  /*a4910*/  IMAD.X R140, R151, 0x1, R2, P6 ;  /* 0x00000001978c7824 */ /* 0x002fc600030e0602 */
[----:B--2---:R-:W2:Y:S04]  /*a4920*/  LDL.LU.64 R154, [R1+0x3380] ;  /* 0x00338000019a7983 */ /* 0x004ea80000300a00 */
[----:B------:R-:W-:Y:S04]  /*a4930*/  STL [R1+0xe7c], R152 ;  /* 0x000e7c9801007387 */ /* 0x000fe80000100800 */
[----:B------:R-:W2:Y:S04]  /*a4940*/  LDL.LU.64 R150, [R1+0x3378] ;  /* 0x0033780001967983 */ /* 0x000ea80000300a00 */
[----:B------:R3:W-:Y:S01]  /*a4950*/  STL [R1+0xe80], R140 ;  /* 0x000e808c01007387 */ /* 0x0007e20000100800 */
[----:B------:R-:W-:-:S02]  /*a4960*/  SEL R4, R4, RZ, !P0 ;  /* 0x000000ff04047207 */ /* 0x000fc40004000000 */
[----:B---3--:R-:W-:-:S05]  /*a4970*/  IADD3 R140, P4, PT, R148, R141, RZ ;  /* 0x0000008d948c7210 */ /* 0x008fca0007f9e0ff */
[--C-:B------:R-:W-:Y:S01]  /*a4980*/  IMAD.X R148, R149, 0x1, R2.reuse, P4 ;  /* 0x0000000195947824 */ /* 0x100fe200020e0602 */
[----:B------:R1:W-:Y:S01]  /*a4990*/  STL [R1+0xecc], R140 ;  /* 0x000ecc8c01007387 */ /* 0x0003e20000100800 */
[-C--:B------:R-:W-:Y:S02]  /*a49a0*/  IADD3 R152, P6, PT, R146, R141.reuse, RZ ;  /* 0x0000008d92987210 */ /* 0x080fe40007fde0ff */
[----:B------:R-:W-:Y:S02]  /*a49b0*/  ISETP.NE.U32.AND P4, PT, R4, RZ, PT ;  /* 0x000000ff0400720c */ /* 0x000fe40003f85070 */
[----:B------:R-:W-:Y:S01]  /*a49c0*/  SEL R4, RZ, 0x4, !P5 ;  /* 0x00000004ff047807 */ /* 0x000fe20006800000 */
[----:B-1----:R-:W-:Y:S01]  /*a49d0*/  IMAD.X R140, R147, 0x1, R2, P6 ;  /* 0x00000001938c7824 */ /* 0x002fe200030e0602 */
[----:B------:R-:W-:Y:S04]  /*a49e0*/  STL [R1+0xed0], R152 ;  /* 0x000ed09801007387 */ /* 0x000fe80000100800 */
[----:B------:R-:W-:Y:S04]  /*a49f0*/  STL [R1+0xe84], R148 ;  /* 0x000e849401007387 */ /* 0x000fe80000100800 */
[----:B------:R1:W-:Y:S01]  /*a4a00*/  STL [R1+0xe88], R140 ;  /* 0x000e888c01007387 */ /* 0x0003e20000100800 */
[----:B----4-:R-:W-:-:S05]  /*a4a10*/  IADD3 R146, P5, PT, R144, R141, RZ ;  /* 0x0000008d90927210 */ /* 0x010fca0007fbe0ff */
[----:B------:R3:W-:Y:S01]  /*a4a20*/  STL [R1+0xea0], R146 ;  /* 0x000ea09201007387 */ /* 0x0007e20000100800 */
[--C-:B------:R-:W-:Y:S01]  /*a4a30*/  IMAD.X R144, R145, 0x1, R2.reuse, P5 ;  /* 0x0000000191907824 */ /* 0x100fe200028e0602 */
[----:B-1----:R-:W-:Y:S02]  /*a4a40*/  IADD3 R140, P6, PT, R142, R141, RZ ;  /* 0x0000008d8e8c7210 */ /* 0x002fe40007fde0ff */
[----:B---3--:R-:W3:Y:S04]  /*a4a50*/  LDL.LU R146, [R1+0x3ddc] ;  /* 0x003ddc0001927983 */ /* 0x008ee80000300800 */
[----:B------:R1:W-:Y:S04]  /*a4a60*/  STL [R1+0xea4], R140 ;  /* 0x000ea48c01007387 */ /* 0x0003e80000100800 */
[----:B------:R-:W-:Y:S04]  /*a4a70*/  STL [R1+0xe68], R144 ;  /* 0x000e689001007387 */ /* 0x000fe80000100800 */
[----:B------:R-:W4:Y:S01]  /*a4a80*/  LDL.LU.64 R148, [R1+0x3370] ;  /* 0x0033700001947983 */ /* 0x000f220000300a00 */
[----:B-1----:R-:W-:-:S05]  /*a4a90*/  IMAD.X R140, R143, 0x1, R2, P6 ;  /* 0x000000018f8c7824 */ /* 0x002fca00030e0602 */
[----:B------:R1:W-:Y:S04]  /*a4aa0*/  STL [R1+0xe6c], R140 ;  /* 0x000e6c8c01007387 */ /* 0x0003e80000100800 */
[----:B------:R-:W4:Y:S01]  /*a4ab0*/  LDL.LU R180, [R1+0x4a0] ;  /* 0x0004a00001b47983 */ /* 0x000f220000300800 */
[-C--:B--2---:R-:W-:Y:S02]  /*a4ac0*/  IADD3 R142, P5, PT, R154, R141.reuse, RZ ;  /* 0x0000008d9a8e7210 */ /* 0x084fe40007fbe0ff */
[----:B-1----:R-:W-:-:S03]  /*a4ad0*/  IADD3 R140, P6, PT, R150, R141, RZ ;  /* 0x0000008d968c7210 */ /* 0x002fc60007fde0ff */
[----:B------:R1:W-:Y:S04]  /*a4ae0*/  STL [R1+0xea8], R142 ;  /* 0x000ea88e01007387 */ /* 0x0003e80000100800 */
[----:B------:R2:W-:Y:S04]  /*a4af0*/  STL [R1+0xeac], R140 ;  /* 0x000eac8c01007387 */ /* 0x0005e80000100800 */
[----:B------:R-:W4:Y:S04]  /*a4b00*/  LDL.LU R181, [R1+0x4a4] ;  /* 0x0004a40001b57983 */ /* 0x000f280000300800 */
[----:B------:R-:W4:Y:S04]  /*a4b10*/  LDL.LU R182, [R1+0x4a8] ;  /* 0x0004a80001b67983 */ /* 0x000f280000300800 */
[----:B------:R-:W4:Y:S04]  /*a4b20*/  LDL.LU R152, [R1+0x3dd8] ;  /* 0x003dd80001987983 */ /* 0x000f280000300800 */
[----:B------:R-:W4:Y:S04]  /*a4b30*/  LDL.LU R144, [R1+0x3de4] ;  /* 0x003de40001907983 */ /* 0x000f280000300800 */
[----:B-1----:R-:W4:Y:S01]  /*a4b40*/  LDL.LU R142, [R1+0x3dec] ;  /* 0x003dec00018e7983 */ /* 0x002f220000300800 */
[----:B--2---:R-:W-:-:S03]  /*a4b50*/  IMAD.X R140, R155, 0x1, R2, P5 ;  /* 0x000000019b8c7824 */ /* 0x004fc600028e0602 */
[----:B------:R-:W2:Y:S04]  /*a4b60*/  LDL.LU.64 R154, [R1+0x3388] ;  /* 0x00338800019a7983 */ /* 0x000ea80000300a00 */
[----:B------:R1:W-:Y:S04]  /*a4b70*/  STL [R1+0xe70], R140 ;  /* 0x000e708c01007387 */ /* 0x0003e80000100800 */
[----:B------:R-:W2:Y:S04]  /*a4b80*/  LDL.LU R145, [R1+0x3de0] ;  /* 0x003de00001917983 */ /* 0x000ea80000300800 */
[----:B------:R-:W2:Y:S01]  /*a4b90*/  LDL.LU R143, [R1+0x3de8] ;  /* 0x003de800018f7983 */ /* 0x000ea20000300800 */
[----:B-1----:R-:W-:-:S05]  /*a4ba0*/  IMAD.X R140, R151, 0x1, R2, P6 ;  /* 0x00000001978c7824 */ /* 0x002fca00030e0602 */
[----:B------:R1:W-:Y:S04]  /*a4bb0*/  STL [R1+0xe74], R140 ;  /* 0x000e748c01007387 */ /* 0x0003e80000100800 */
[----:B-1----:R-:W2:Y:S01]  /*a4bc0*/  LDL.LU R140, [R1+0x3df4] ;  /* 0x003df400018c7983 */ /* 0x002ea20000300800 */
[----:B------:R-:W-:Y:S02]  /*a4bd0*/  IMAD.MOV.U32 R183, RZ, RZ, R3 ;  /* 0x000000ffffb77224 */ /* 0x000fe400078e0003 */
[----:B------:R-:W1:Y:S01]  /*a4be0*/  LDC R3, c[0x0][0x3a8] ;  /* 0x0000ea00ff037b82 */ /* 0x000e620000000800 */
[----:B------:R-:W-:-:S04]  /*a4bf0*/  SEL R4, R4, RZ, !P0 ;  /* 0x000000ff04047207 */ /* 0x000fc80004000000 */
[----:B------:R-:W-:Y:S02]  /*a4c00*/  ISETP.NE.U32.AND P5, PT, R4, RZ, PT ;  /* 0x000000ff0400720c */ /* 0x000fe40003fa5070 */
[----:B------:R-:W-:-:S04]  /*a4c10*/  SEL R4, RZ, 0x4, P1 ;  /* 0x00000004ff047807 */ /* 0x000fc80000800000 */
[----:B------:R-:W-:Y:S01]  /*a4c20*/  SEL R4, R4, RZ, !P0 ;  /* 0x000000ff04047207 */ /* 0x000fe20004000000 */
[----:B-1----:R-:W-:-:S04]  /*a4c30*/  IMAD.SHL.U32 R3, R3, 0x20, RZ ;  /* 0x0000002003037824 */ /* 0x002fc800078e00ff */
[----:B------:R-:W-:-:S05]  /*a4c40*/  IMAD.SHL.U32 R176, R3, 0x4, RZ ;  /* 0x0000000403b07824 */ /* 0x000fca00078e00ff */
[----:B---3--:R-:W-:Y:S02]  /*a4c50*/  IADD3 R146, P1, PT, R146, R176, RZ ;  /* 0x000000b092927210 */ /* 0x008fe40007f3e0ff */
[----:B----4-:R-:W-:-:S05]  /*a4c60*/  IADD3 R147, P6, PT, R148, R141, RZ ;  /* 0x0000008d94937210 */ /* 0x010fca0007fde0ff */
[----:B------:R-:W-:Y:S01]  /*a4c70*/  IMAD.X R3, R149, 0x1, R2, P6 ;  /* 0x0000000195037824 */ /* 0x000fe200030e0602 */
[----:B------:R1:W-:Y:S04]  /*a4c80*/  STL [R1+0xe8c], R147 ;  /* 0x000e8c9301007387 */ /* 0x0003e80000100800 */
[----:B------:R-:W3:Y:S04]  /*a4c90*/  LDL.LU R150, [R1+0x3df0] ;  /* 0x003df00001967983 */ /* 0x000ee80000300800 */
[----:B------:R-:W4:Y:S04]  /*a4ca0*/  LDL.LU R149, [R1+0x3e5c] ;  /* 0x003e5c0001957983 */ /* 0x000f280000300800 */
[----:B------:R-:W-:Y:S04]  /*a4cb0*/  STL [R1+0xe64], R3 ;  /* 0x000e640301007387 */ /* 0x000fe80000100800 */
[----:B------:R1:W-:Y:S01]  /*a4cc0*/  STL [R1+0x3ddc], R146 ;  /* 0x003ddc9201007387 */ /* 0x0003e20000100800 */
[----:B------:R-:W-:Y:S01]  /*a4cd0*/  HMMA.1688.F32.TF32 R180, R240, R6, R180 ;  /* 0x00000006f0b4723c */ /* 0x000fe200000810b4 */
[----:B------:R-:W-:Y:S01]  /*a4ce0*/  IMAD.X R152, R152, 0x1, R0, P1 ;  /* 0x0000000198987824 */ /* 0x000fe200008e0600 */
[----:B------:R-:W-:-:S02]  /*a4cf0*/  IADD3 R144, P0, PT, R144, R176, RZ ;  /* 0x000000b090907210 */ /* 0x000fc40007f1e0ff */
[----:B------:R-:W-:Y:S02]  /*a4d00*/  IADD3 R142, P1, PT, R142, R176, RZ ;  /* 0x000000b08e8e7210 */ /* 0x000fe40007f3e0ff */
[----:B------:R-:W-:Y:S04]  /*a4d10*/  STL [R1+0x3dd8], R152 ;  /* 0x003dd89801007387 */ /* 0x000fe80000100800 */
[----:B------:R-:W-:Y:S01]  /*a4d20*/  STL [R1+0x3de4], R144 ;  /* 0x003de49001007387 */ /* 0x000fe20000100800 */
[--C-:B--2---:R-:W-:Y:S02]  /*a4d30*/  IMAD.X R145, R145, 0x1, R0.reuse, P0 ;  /* 0x0000000191917824 */ /* 0x104fe400000e0600 */
[----:B------:R-:W-:Y:S01]  /*a4d40*/  IMAD.X R143, R143, 0x1, R0, P1 ;  /* 0x000000018f8f7824 */ /* 0x000fe200008e0600 */
[----:B------:R-:W-:Y:S01]  /*a4d50*/  STL [R1+0x3dec], R142 ;  /* 0x003dec8e01007387 */ /* 0x000fe20000100800 */
[----:B------:R-:W-:-:S03]  /*a4d60*/  ISETP.NE.U32.AND P0, PT, R4, RZ, PT ;  /* 0x000000ff0400720c */ /* 0x000fc60003f05070 */
[----:B------:R2:W-:Y:S04]  /*a4d70*/  STL [R1+0x3de0], R145 ;  /* 0x003de09101007387 */ /* 0x0005e80000100800 */
[----:B------:R-:W4:Y:S04]  /*a4d80*/  LDL.LU R4, [R1+0x3e58] ;  /* 0x003e580001047983 */ /* 0x000f280000300800 */
[----:B------:R1:W-:Y:S04]  /*a4d90*/  STL [R1+0x3de8], R143 ;  /* 0x003de88f01007387 */ /* 0x0003e80000100800 */
[----:B------:R-:W-:Y:S04]  /*a4da0*/  STL.64 [R1+0x1bb0], R180 ;  /* 0x001bb0b401007387 */ /* 0x000fe80000100a00 */
[----:B------:R-:W-:Y:S04]  /*a4db0*/  STL.64 [R1+0x1bb8], R182 ;  /* 0x001bb8b601007387 */ /* 0x000fe80000100a00 */
[----:B------:R-:W4:Y:S01]  /*a4dc0*/  LDL.LU R151, [R1+0x3e60] ;  /* 0x003e600001977983 */ /* 0x000f220000300800 */
[----:B------:R-:W-:-:S02]  /*a4dd0*/  IMAD.MOV.U32 R6, RZ, RZ, R146 ;  /* 0x000000ffff067224 */ /* 0x000fc400078e0092 */
[----:B------:R-:W-:-:S05]  /*a4de0*/  IMAD.MOV.U32 R7, RZ, RZ, R152 ;  /* 0x000000ffff077224 */ /* 0x000fca00078e0098 */
[----:B------:R2:W-:Y:S01]  /*a4df0*/  LDGSTS.E [R5+0x22600], desc[UR34][R6.64], P2 ;  /* 0x2260000006057fae */ /* 0x0005e200091a1022 */
[----:B------:R-:W-:-:S05]  /*a4e00*/  IADD3 R140, P1, PT, R140, R176, RZ ;  /* 0x000000b08c8c7210 */ /* 0x000fca0007f3e0ff */
[----:B------:R-:W-:Y:S04]  /*a4e10*/  STL [R1+0x3df4], R140 ;  /* 0x003df48c01007387 */ /* 0x000fe80000100800 */
[----:B-1----:R-:W4:Y:S04]  /*a4e20*/  LDL.LU R147, [R1+0x3e64] ;  /* 0x003e640001937983 */ /* 0x002f280000300800 */
[----:B------:R-:W4:Y:S04]  /*a4e30*/  LDL.LU R148, [R1+0x3e68] ;  /* 0x003e680001947983 */ /* 0x000f280000300800 */
[----:B------:R-:W4:Y:S04]  /*a4e40*/  LDL.LU R146, [R1+0x3e6c] ;  /* 0x003e6c0001927983 */ /* 0x000f280000300800 */
[----:B------:R-:W4:Y:S01]  /*a4e50*/  LDL.LU R153, [R1+0x3e70] ;  /* 0x003e700001997983 */ /* 0x000f220000300800 */
[----:B--2---:R-:W-:-:S03]  /*a4e60*/  IMAD.MOV.U32 R7, RZ, RZ, R145 ;  /* 0x000000ffff077224 */ /* 0x004fc600078e0091 */
[----:B------:R-:W2:Y:S01]  /*a4e70*/  LDL.LU R145, [R1+0x3e74] ;  /* 0x003e740001917983 */ /* 0x000ea20000300800 */
[----:B------:R-:W-:-:S05]  /*a4e80*/  IMAD.MOV.U32 R6, RZ, RZ, R144 ;  /* 0x000000ffff067224 */ /* 0x000fca00078e0090 */
[----:B------:R1:W-:Y:S02]  /*a4e90*/  LDGSTS.E [R5+0x22680], desc[UR34][R6.64], P2 ;  /* 0x2268000006057fae */ /* 0x0003e400091a1022 */
[----:B-1----:R-:W-:Y:S02]  /*a4ea0*/  IMAD.MOV.U32 R6, RZ, RZ, R142 ;  /* 0x000000ffff067224 */ /* 0x002fe400078e008e */
[----:B------:R-:W-:-:S05]  /*a4eb0*/  IMAD.MOV.U32 R7, RZ, RZ, R143 ;  /* 0x000000ffff077224 */ /* 0x000fca00078e008f */
[----:B------:R1:W-:Y:S02]  /*a4ec0*/  LDGSTS.E [R5+0x22700], desc[UR34][R6.64], P2 ;  /* 0x2270000006057fae */ /* 0x0003e400091a1022 */
[----:B-1----:R-:W-:Y:S02]  /*a4ed0*/  IMAD.MOV.U32 R6, RZ, RZ, R140 ;  /* 0x000000ffff067224 */ /* 0x002fe400078e008c */
[----:B---3--:R-:W-:Y:S01]  /*a4ee0*/  IMAD.X R150, R150, 0x1, R0, P1 ;  /* 0x0000000196967824 */ /* 0x008fe200008e0600 */
[----:B----4-:R-:W-:-:S03]  /*a4ef0*/  IADD3 R149, P1, PT, R149, R176, RZ ;  /* 0x000000b095957210 */ /* 0x010fc60007f3e0ff */
[----:B------:R-:W-:Y:S01]  /*a4f00*/  IMAD.MOV.U32 R7, RZ, RZ, R150 ;  /* 0x000000ffff077224 */ /* 0x000fe200078e0096 */
[----:B------:R1:W-:Y:S04]  /*a4f10*/  STL [R1+0x3df0], R150 ;  /* 0x003df09601007387 */ /* 0x0003e80000100800 */
[----:B------:R-:W3:Y:S04]  /*a4f20*/  LDL.LU R144, [R1+0x3edc] ;  /* 0x003edc0001907983 */ /* 0x000ee80000300800 */
[----:B------:R4:W-:Y:S04]  /*a4f30*/  STL [R1+0x3e5c], R149 ;  /* 0x003e5c9501007387 */ /* 0x0009e80000100800 */
[----:B------:R-:W3:Y:S04]  /*a4f40*/  LDL.LU R152, [R1+0x3ed8] ;  /* 0x003ed80001987983 */ /* 0x000ee80000300800 */
[----:B------:R-:W3:Y:S04]  /*a4f50*/  LDL.LU R143, [R1+0x3ee0] ;  /* 0x003ee000018f7983 */ /* 0x000ee80000300800 */
[----:B------:R-:W3:Y:S04]  /*a4f60*/  LDL.LU R142, [R1+0x3ee4] ;  /* 0x003ee400018e7983 */ /* 0x000ee80000300800 */
[----:B------:R1:W-:Y:S04]  /*a4f70*/  LDGSTS.E [R5+0x22780], desc[UR34][R6.64], P2 ;  /* 0x2278000006057fae */ /* 0x0003e800091a1022 */
[----:B-1----:R-:W3:Y:S01]  /*a4f80*/  LDL.LU R150, [R1+0x3ee8] ;  /* 0x003ee80001967983 */ /* 0x002ee20000300800 */
[----:B------:R-:W-:-:S02]  /*a4f90*/  IMAD.MOV.U32 R6, RZ, RZ, R149 ;  /* 0x000000ffff067224 */ /* 0x000fc400078e0095 */
[----:B------:R-:W-:-:S05]  /*a4fa0*/  IMAD.X R4, R4, 0x1, R0, P1 ;  /* 0x0000000104047824 */ /* 0x000fca00008e0600 */
[----:B------:R1:W-:Y:S04]  /*a4fb0*/  STL [R1+0x3e58], R4 ;  /* 0x003e580401007387 */ /* 0x0003e80000100800 */
[----:B------:R-:W3:Y:S01]  /*a4fc0*/  LDL.LU R140, [R1+0x3eec] ;  /* 0x003eec00018c7983 */ /* 0x000ee20000300800 */
[----:B------:R-:W-:-:S05]  /*a4fd0*/  IMAD.MOV.U32 R7, RZ, RZ, R4 ;  /* 0x000000ffff077224 */ /* 0x000fca00078e0004 */
[----:B------:R1:W-:Y:S01]  /*a4fe0*/  LDGSTS.E [R5+0x22e00], desc[UR34][R6.64], P3 ;  /* 0x22e0000006057fae */ /* 0x0003e200099a1022 */
[-C--:B------:R-:W-:Y:S02]  /*a4ff0*/  IADD3 R147, P1, PT, R147, R176.reuse, RZ ;  /* 0x000000b093937210 */ /* 0x080fe40007f3e0ff */
[----:B------:R-:W-:-:S03]  /*a5000*/  IADD3 R146, P2, PT, R146, R176, RZ ;  /* 0x000000b092927210 */ /* 0x000fc60007f5e0ff */
[----:B------:R-:W-:Y:S01]  /*a5010*/  IMAD.X R151, R151, 0x1, R0, P1 ;  /* 0x0000000197977824 */ /* 0x000fe200008e0600 */
[----:B------:R-:W-:Y:S04]  /*a5020*/  STL [R1+0x3e64], R147 ;  /* 0x003e649301007387 */ /* 0x000fe80000100800 */
[----:B----4-:R-:W4:Y:S04]  /*a5030*/  LDL.LU R149, [R1+0x3ef0] ;  /* 0x003ef00001957983 */ /* 0x010f280000300800 */
[----:B------:R-:W-:Y:S01]  /*a5040*/  STL [R1+0x3e6c], R146 ;  /* 0x003e6c9201007387 */ /* 0x000fe20000100800 */
[----:B--2---:R-:W-:-:S03]  /*a5050*/  IADD3 R145, P1, PT, R145, R176, RZ ;  /* 0x000000b091917210 */ /* 0x004fc60007f3e0ff */
[----:B------:R2:W-:Y:S04]  /*a5060*/  STL [R1+0x3e60], R151 ;  /* 0x003e609701007387 */ /* 0x0005e80000100800 */
[----:B-1----:R-:W4:Y:S01]  /*a5070*/  LDL.LU R4, [R1+0x3ef4] ;  /* 0x003ef40001047983 */ /* 0x002f220000300800 */
[--C-:B------:R-:W-:Y:S02]  /*a5080*/  IMAD.X R148, R148, 0x1, R0.reuse, P2 ;  /* 0x0000000194947824 */ /* 0x100fe400010e0600 */
[----:B------:R-:W-:Y:S02]  /*a5090*/  IMAD.MOV.U32 R7, RZ, RZ, R151 ;  /* 0x000000ffff077224 */ /* 0x000fe400078e0097 */
[----:B------:R-:W-:Y:S02]  /*a50a0*/  IMAD.MOV.U32 R6, RZ, RZ, R147 ;  /* 0x000000ffff067224 */ /* 0x000fe400078e0093 */
[----:B------:R-:W-:-:S03]  /*a50b0*/  IMAD.X R153, R153, 0x1, R0, P1 ;  /* 0x0000000199997824 */ /* 0x000fc600008e0600 */
[----:B------:R1:W-:Y:S04]  /*a50c0*/  LDGSTS.E [R5+0x22e80], desc[UR34][R6.64], P3 ;  /* 0x22e8000006057fae */ /* 0x0003e800099a1022 */
[----:B--2---:R-:W2:Y:S04]  /*a50d0*/  LDL.LU R151, [R1+0x3f58] ;  /* 0x003f580001977983 */ /* 0x004ea80000300800 */
[----:B------:R-:W-:Y:S04]  /*a50e0*/  STL [R1+0x3e74], R145 ;  /* 0x003e749101007387 */ /* 0x000fe80000100800 */
[----:B------:R1:W-:Y:S04]  /*a50f0*/  STL [R1+0x3e68], R148 ;  /* 0x003e689401007387 */ /* 0x0003e80000100800 */
[----:B------:R-:W2:Y:S01]  /*a5100*/  LDL.LU R147, [R1+0x3f5c] ;  /* 0x003f5c0001937983 */ /* 0x000ea20000300800 */
[----:B-1----:R-:W-:-:S02]  /*a5110*/  IMAD.MOV.U32 R6, RZ, RZ, R146 ;  /* 0x000000ffff067224 */ /* 0x002fc400078e0092 */
[----:B------:R-:W-:Y:S02]  /*a5120*/  IMAD.MOV.U32 R7, RZ, RZ, R148 ;  /* 0x000000ffff077224 */ /* 0x000fe400078e0094 */
[----:B------:R-:W2:Y:S04]  /*a5130*/  LDL.LU R148, [R1+0x3f60] ;  /* 0x003f600001947983 */ /* 0x000ea80000300800 */
[----:B------:R1:W-:Y:S02]  /*a5140*/  LDGSTS.E [R5+0x22f00], desc[UR34][R6.64], P3 ;  /* 0x22f0000006057fae */ /* 0x0003e400099a1022 */
[----:B-1----:R-:W-:Y:S02]  /*a5150*/  IMAD.MOV.U32 R6, RZ, RZ, R145 ;  /* 0x000000ffff067224 */ /* 0x002fe400078e0091 */
[----:B------:R-:W-:-:S05]  /*a5160*/  IMAD.MOV.U32 R7, RZ, RZ, R153 ;  /* 0x000000ffff077224 */ /* 0x000fca00078e0099 */
[----:B------:R1:W-:Y:S01]  /*a5170*/  LDGSTS.E [R5+0x22f80], desc[UR34][R6.64], P3 ;  /* 0x22f8000006057fae */ /* 0x0003e200099a1022 */
[-C--:B---3--:R-:W-:Y:S02]  /*a5180*/  IADD3 R144, P2, PT, R144, R176.reuse, RZ ;  /* 0x000000b090907210 */ /* 0x088fe40007f5e0ff */
[----:B------:R-:W-:-:S03]  /*a5190*/  IADD3 R142, P1, PT, R142, R176, RZ ;  /* 0x000000b08e8e7210 */ /* 0x000fc60007f3e0ff */
[----:B------:R3:W-:Y:S01]  /*a51a0*/  STL [R1+0x3edc], R144 ;  /* 0x003edc9001007387 */ /* 0x0007e20000100800 */
[----:B------:R-:W-:-:S03]  /*a51b0*/  IMAD.X R152, R152, 0x1, R0, P2 ;  /* 0x0000000198987824 */ /* 0x000fc600010e0600 */
[----:B------:R-:W-:Y:S04]  /*a51c0*/  STL [R1+0x3e70], R153 ;  /* 0x003e709901007387 */ /* 0x000fe80000100800 */
[----:B------:R-:W2:Y:S01]  /*a51d0*/  LDL.LU R146, [R1+0x3f64] ;  /* 0x003f640001927983 */ /* 0x000ea20000300800 */
[----:B-1----:R-:W-:Y:S02]  /*a51e0*/  IMAD.MOV.U32 R6, RZ, RZ, R144 ;  /* 0x000000ffff067224 */ /* 0x002fe400078e0090 */
[----:B------:R-:W-:Y:S01]  /*a51f0*/  IMAD.MOV.U32 R7, RZ, RZ, R152 ;  /* 0x000000ffff077224 */ /* 0x000fe200078e0098 */
[----:B------:R-:W2:Y:S01]  /*a5200*/  LDL.LU R145, [R1+0x3f68] ;  /* 0x003f680001917983 */ /* 0x000ea20000300800 */
[----:B------:R-:W-:-:S03]  /*a5210*/  IMAD.X R143, R143, 0x1, R0, P1 ;  /* 0x000000018f8f7824 */ /* 0x000fc600008e0600 */
[----:B------:R-:W-:Y:S04]  /*a5220*/  STL [R1+0x3ee4], R142 ;  /* 0x003ee48e01007387 */ /* 0x000fe80000100800 */
[----:B------:R-:W-:Y:S04]  /*a5230*/  STL [R1+0x3ed8], R152 ;  /* 0x003ed89801007387 */ /* 0x000fe80000100800 */
[----:B---3--:R-:W3:Y:S04]  /*a5240*/  LDL.LU R144, [R1+0x3f6c] ;  /* 0x003f6c0001907983 */ /* 0x008ee80000300800 */
[----:B------:R1:W-:Y:S02]  /*a5250*/  LDGSTS.E [R5+0x23600], desc[UR34][R6.64], P4 ;  /* 0x2360000006057fae */ /* 0x0003e4000a1a1022 */
[----:B-1----:R-:W-:-:S02]  /*a5260*/  IMAD.MOV.U32 R7, RZ, RZ, R143 ;  /* 0x000000ffff077224 */ /* 0x002fc400078e008f */
[----:B------:R-:W-:-:S05]  /*a5270*/  IMAD.MOV.U32 R6, RZ, RZ, R142 ;  /* 0x000000ffff067224 */ /* 0x000fca00078e008e */
[----:B------:R1:W-:Y:S01]  /*a5280*/  LDGSTS.E [R5+0x23680], desc[UR34][R6.64], P4 ;  /* 0x2368000006057fae */ /* 0x0003e2000a1a1022 */
[----:B------:R-:W-:-:S05]  /*a5290*/  IADD3 R140, P2, PT, R140, R176, RZ ;  /* 0x000000b08c8c7210 */ /* 0x000fca0007f5e0ff */
[----:B------:R-:W-:Y:S01]  /*a52a0*/  IMAD.X R150, R150, 0x1, R0, P2 ;  /* 0x0000000196967824 */ /* 0x000fe200010e0600 */
[----:B------:R-:W-:Y:S04]  /*a52b0*/  STL [R1+0x3eec], R140 ;  /* 0x003eec8c01007387 */ /* 0x000fe80000100800 */
[----:B------:R1:W-:Y:S02]  /*a52c0*/  STL [R1+0x3ee0], R143 ;  /* 0x003ee08f01007387 */ /* 0x0003e40000100800 */
[----:B-1----:R-:W-:Y:S02]  /*a52d0*/  IMAD.MOV.U32 R7, RZ, RZ, R150 ;  /* 0x000000ffff077224 */ /* 0x002fe400078e0096 */
[----:B------:R-:W3:Y:S01]  /*a52e0*/  LDL.LU R143, [R1+0x3f70] ;  /* 0x003f7000018f7983 */ /* 0x000ee20000300800 */
[----:B----4-:R-:W-:-:S05]  /*a52f0*/  IADD3 R4, P1, PT, R4, R176, RZ ;  /* 0x000000b004047210 */ /* 0x010fca0007f3e0ff */
[----:B------:R-:W-:Y:S04]  /*a5300*/  STL [R1+0x3ef4], R4 ;  /* 0x003ef40401007387 */ /* 0x000fe80000100800 */
[----:B------:R1:W-:Y:S04]  /*a5310*/  STL [R1+0x3ee8], R150 ;  /* 0x003ee89601007387 */ /* 0x0003e80000100800 */
[----:B------:R-:W4:Y:S01]  /*a5320*/  LDL.LU R142, [R1+0x3f74] ;  /* 0x003f7400018e7983 */ /* 0x000f220000300800 */
[----:B------:R-:W-:Y:S01]  /*a5330*/  IMAD.X R149, R149, 0x1, R0, P1 ;  /* 0x0000000195957824 */ /* 0x000fe200008e0600 */
[----:B--2---:R-:W-:Y:S01]  /*a5340*/  IADD3 R147, P2, PT, R147, R176, RZ ;  /* 0x000000b093937210 */ /* 0x004fe20007f5e0ff */
[----:B------:R-:W-:Y:S01]  /*a5350*/  IMAD.MOV.U32 R6, RZ, RZ, R140 ;  /* 0x000000ffff067224 */ /* 0x000fe200078e008c */
[----:B-1----:R-:W2:Y:S04]  /*a5360*/  LDL.LU R150, [R1+0x3f78] ;  /* 0x003f780001967983 */ /* 0x002ea80000300800 */
[----:B------:R-:W-:Y:S04]  /*a5370*/  STL [R1+0x3f5c], R147 ;  /* 0x003f5c9301007387 */ /* 0x000fe80000100800 */
[----:B------:R1:W-:Y:S04]  /*a5380*/  STL [R1+0x3ef0], R149 ;  /* 0x003ef09501007387 */ /* 0x0003e80000100800 */
[----:B------:R-:W2:Y:S01]  /*a5390*/  LDL.LU R140, [R1+0x3f7c] ;  /* 0x003f7c00018c7983 */ /* 0x000ea20000300800 */
[----:B------:R-:W-:-:S03]  /*a53a0*/  IMAD.X R151, R151, 0x1, R0, P2 ;  /* 0x0000000197977824 */ /* 0x000fc600010e0600 */
[----:B------:R1:W-:Y:S02]  /*a53b0*/  LDGSTS.E [R5+0x23700], desc[UR34][R6.64], P4 ;  /* 0x2370000006057fae */ /* 0x0003e4000a1a1022 */
[----:B-1----:R-:W-:Y:S02]  /*a53c0*/  IMAD.MOV.U32 R6, RZ, RZ, R4 ;  /* 0x000000ffff067224 */ /* 0x002fe400078e0004 */
[----:B------:R-:W-:Y:S02]  /*a53d0*/  IMAD.MOV.U32 R7, RZ, RZ, R149 ;  /* 0x000000ffff077224 */ /* 0x000fe400078e0095 */
[----:B------:R-:W2:Y:S04]  /*a53e0*/  LDL.LU R149, [R1+0x3fb8] ;  /* 0x003fb80001957983 */ /* 0x000ea80000300800 */
[----:B------:R1:W-:Y:S02]  /*a53f0*/  LDGSTS.E [R5+0x23780], desc[UR34][R6.64], P4 ;  /* 0x2378000006057fae */ /* 0x0003e4000a1a1022 */
[----:B-1----:R-:W-:-:S02]  /*a5400*/  IMAD.MOV.U32 R6, RZ, RZ, R147 ;  /* 0x000000ffff067224 */ /* 0x002fc400078e0093 */
[----:B------:R-:W-:-:S05]  /*a5410*/  IMAD.MOV.U32 R7, RZ, RZ, R151 ;  /* 0x000000ffff077224 */ /* 0x000fca00078e0097 */
[----:B------:R1:W-:Y:S01]  /*a5420*/  LDGSTS.E [R5+0x23e00], desc[UR34][R6.64], P5 ;  /* 0x23e0000006057fae */ /* 0x0003e2000a9a1022 */
[----:B------:R-:W-:-:S05]  /*a5430*/  IADD3 R146, P1, PT, R146, R176, RZ ;  /* 0x000000b092927210 */ /* 0x000fca0007f3e0ff */
[----:B------:R-:W-:Y:S04]  /*a5440*/  STL [R1+0x3f64], R146 ;  /* 0x003f649201007387 */ /* 0x000fe80000100800 */
[----:B------:R-:W-:Y:S04]  /*a5450*/  STL [R1+0x3f58], R151 ;  /* 0x003f589701007387 */ /* 0x000fe80000100800 */
[----:B------:R-:W2:Y:S01]  /*a5460*/  LDL.LU R4, [R1+0x3fbc] ;  /* 0x003fbc0001047983 */ /* 0x000ea20000300800 */
[----:B---3--:R-:W-:Y:S01]  /*a5470*/  IADD3 R144, P2, PT, R144, R176, RZ ;  /* 0x000000b090907210 */ /* 0x008fe20007f5e0ff */
[----:B------:R-:W-:-:S02]  /*a5480*/  IMAD.X R148, R148, 0x1, R0, P1 ;  /* 0x0000000194947824 */ /* 0x000fc400008e0600 */
[----:B------:R-:W3:Y:S04]  /*a5490*/  LDL.LU R147, [R1+0x3ffc] ;  /* 0x003ffc0001937983 */ /* 0x000ee80000300800 */
[----:B------:R-:W-:Y:S01]  /*a54a0*/  STL [R1+0x3f6c], R144 ;  /* 0x003f6c9001007387 */ /* 0x000fe20000100800 */
[----:B------:R-:W-:Y:S02]  /*a54b0*/  IMAD.X R145, R145, 0x1, R0, P2 ;  /* 0x0000000191917824 */ /* 0x000fe400010e0600 */
[----:B-1----:R-:W-:Y:S01]  /*a54c0*/  IMAD.MOV.U32 R7, RZ, RZ, R148 ;  /* 0x000000ffff077224 */ /* 0x002fe200078e0094 */
[----:B------:R1:W-:Y:S01]  /*a54d0*/  STL [R1+0x3f60], R148 ;  /* 0x003f609401007387 */ /* 0x0003e20000100800 */
[----:B------:R-:W-:-:S05]  /*a54e0*/  IMAD.MOV.U32 R6, RZ, RZ, R146 ;  /* 0x000000ffff067224 */ /* 0x000fca00078e0092 */
[----:B------:R1:W-:Y:S04]  /*a54f0*/  LDGSTS.E [R5+0x23e80], desc[UR34][R6.64], P5 ;  /* 0x23e8000006057fae */ /* 0x0003e8000a9a1022 */
[----:B-1----:R-:W3:Y:S01]  /*a5500*/  LDL.LU R148, [R1+0x3ff8] ;  /* 0x003ff80001947983 */ /* 0x002ee20000300800 */
[----:B------:R-:W-:Y:S02]  /*a5510*/  IMAD.MOV.U32 R7, RZ, RZ, R145 ;  /* 0x000000ffff077224 */ /* 0x000fe400078e0091 */
[----:B------:R-:W-:Y:S01]  /*a5520*/  IMAD.MOV.U32 R6, RZ, RZ, R144 ;  /* 0x000000ffff067224 */ /* 0x000fe200078e0090 */
[----:B------:R-:W1:Y:S01]  /*a5530*/  S2R R242, SR_TID.X ;  /* 0x0000000000f27919 */ /* 0x000e620000002100 */
[----:B------:R-:W-:-:S03]  /*a5540*/  ULEA UR7, UR5, UR4, 0x10 ;  /* 0x0000000405077291 */ /* 0x000fc6000f8e80ff */
[----:B------:R1:W-:Y:S01]  /*a5550*/  LDGSTS.E [R5+0x23f00], desc[UR34][R6.64], P5 ;  /* 0x23f0000006057fae */ /* 0x0003e2000a9a1022 */
[----:B----4-:R-:W-:-:S05]  /*a5560*/  IADD3 R142, P1, PT, R142, R176, RZ ;  /* 0x000000b08e8e7210 */ /* 0x010fca0007f3e0ff */
[----:B------:R-:W-:Y:S04]  /*a5570*/  STL [R1+0x3f74], R142 ;  /* 0x003f748e01007387 */ /* 0x000fe80000100800 */
[----:B------:R4:W-:Y:S04]  /*a5580*/  STL [R1+0x3f68], R145 ;  /* 0x003f689101007387 */ /* 0x0009e80000100800 */
[----:B------:R-:W3:Y:S04]  /*a5590*/  LDL.LU R151, [R1+0x4038] ;  /* 0x0040380001977983 */ /* 0x000ee80000300800 */
[----:B------:R-:W3:Y:S01]  /*a55a0*/  LDL.LU R146, [R1+0x403c] ;  /* 0x00403c0001927983 */ /* 0x000ee20000300800 */
[----:B------:R-:W-:Y:S01]  /*a55b0*/  IMAD.X R143, R143, 0x1, R0, P1 ;  /* 0x000000018f8f7824 */ /* 0x000fe200008e0600 */
[----:B--2---:R-:W-:-:S02]  /*a55c0*/  IADD3 R140, P2, PT, R140, R141, RZ ;  /* 0x0000008d8c8c7210 */ /* 0x004fc40007f5e0ff */
[----:B----4-:R-:W2:Y:S04]  /*a55d0*/  LDL.LU R145, [R1+0x4078] ;  /* 0x0040780001917983 */ /* 0x010ea80000300800 */
[----:B------:R-:W-:Y:S04]  /*a55e0*/  STL [R1+0x3f7c], R140 ;  /* 0x003f7c8c01007387 */ /* 0x000fe80000100800 */
[----:B------:R4:W-:Y:S04]  /*a55f0*/  STL [R1+0x3f70], R143 ;  /* 0x003f708f01007387 */ /* 0x0009e80000100800 */
[----:B------:R-:W2:Y:S01]  /*a5600*/  LDL.LU R144, [R1+0x407c] ;  /* 0x00407c0001907983 */ /* 0x000ea20000300800 */
[----:B-1----:R-:W-:Y:S01]  /*a5610*/  LOP3.LUT R243, R242, 0x1f, RZ, 0xc0, !PT ;  /* 0x0000001ff2f37812 */ /* 0x002fe200078ec0ff */
[----:B------:R-:W-:-:S02]  /*a5620*/  IMAD.X R150, R150, 0x1, R2, P2 ;  /* 0x0000000196967824 */ /* 0x000fc400010e0602 */
[----:B------:R-:W-:Y:S02]  /*a5630*/  IMAD.MOV.U32 R6, RZ, RZ, R142 ;  /* 0x000000ffff067224 */ /* 0x000fe400078e008e */
[----:B------:R-:W-:Y:S02]  /*a5640*/  IMAD.MOV.U32 R7, RZ, RZ, R143 ;  /* 0x000000ffff077224 */ /* 0x000fe400078e008f */
[----:B------:R-:W-:-:S03]  /*a5650*/  IMAD.SHL.U32 R241, R243, 0x4, RZ ;  /* 0x00000004f3f17824 */ /* 0x000fc600078e00ff */
[----:B------:R1:W-:Y:S04]  /*a5660*/  LDGSTS.E [R5+0x23f80], desc[UR34][R6.64], P5 ;  /* 0x23f8000006057fae */ /* 0x0003e8000a9a1022 */
[----:B------:R-:W0:Y:S01]  /*a5670*/  LDGDEPBAR ;  /* 0x00000000000079af */ /* 0x000e220000000000 */
[----:B-1----:R-:W-:Y:S02]  /*a5680*/  VIADD R5, R241, UR7 ;  /* 0x00000007f1057c36 */ /* 0x002fe40008000000 */
[----:B------:R-:W-:Y:S02]  /*a5690*/  IMAD.MOV.U32 R6, RZ, RZ, R140 ;  /* 0x000000ffff067224 */ /* 0x000fe400078e008c */
[----:B------:R-:W-:-:S05]  /*a56a0*/  IMAD.MOV.U32 R7, RZ, RZ, R150 ;  /* 0x000000ffff077224 */ /* 0x000fca00078e0096 */
[----:B------:R1:W-:Y:S01]  /*a56b0*/  LDGSTS.E [R5], desc[UR34][R6.64], P0 ;  /* 0x0000000006057fae */ /* 0x0003e200081a1022 */
[----:B------:R-:W-:-:S05]  /*a56c0*/  IADD3 R4, P1, PT, R4, R141, RZ ;  /* 0x0000008d04047210 */ /* 0x000fca0007f3e0ff */
[----:B------:R-:W-:Y:S04]  /*a56d0*/  STL [R1+0x3fbc], R4 ;  /* 0x003fbc0401007387 */ /* 0x000fe80000100800 */
[----:B----4-:R-:W4:Y:S04]  /*a56e0*/  LDL.LU R143, [R1+0x40b8] ;  /* 0x0040b800018f7983 */ /* 0x010f280000300800 */
[----:B------:R3:W-:Y:S04]  /*a56f0*/  STL [R1+0x3f78], R150 ;  /* 0x003f789601007387 */ /* 0x0007e80000100800 */
[----:B------:R-:W4:Y:S01]  /*a5700*/  LDL.LU R142, [R1+0x40bc] ;  /* 0x0040bc00018e7983 */ /* 0x000f220000300800 */
[----:B---3--:R-:W-:Y:S01]  /*a5710*/  IADD3 R147, P2, PT, R147, R141, RZ ;  /* 0x0000008d93937210 */ /* 0x008fe20007f5e0ff */
[----:B------:R-:W-:-:S02]  /*a5720*/  IMAD.X R149, R149, 0x1, R2, P1 ;  /* 0x0000000195957824 */ /* 0x000fc400008e0602 */
[----:B-1----:R-:W-:Y:S01]  /*a5730*/  IMAD.MOV.U32 R6, RZ, RZ, R4 ;  /* 0x000000ffff067224 */ /* 0x002fe200078e0004 */
[----:B------:R-:W3:Y:S04]  /*a5740*/  LDL.LU R150, [R1+0x40f8] ;  /* 0x0040f80001967983 */ /* 0x000ee80000300800 */
[----:B------:R-:W-:Y:S04]  /*a5750*/  STL [R1+0x3ffc], R147 ;  /* 0x003ffc9301007387 */ /* 0x000fe80000100800 */
[----:B------:R1:W-:Y:S01]  /*a5760*/  STL [R1+0x3fb8], R149 ;  /* 0x003fb89501007387 */ /* 0x0003e20000100800 */
[----:B------:R-:W-:-:S03]  /*a5770*/  IMAD.X R148, R148, 0x1, R2, P2 ;  /* 0x0000000194947824 */ /* 0x000fc600010e0602 */
[----:B------:R-:W3:Y:S01]  /*a5780*/  LDL.LU R140, [R1+0x40fc] ;  /* 0x0040fc00018c7983 */ /* 0x000ee20000300800 */
[----:B------:R-:W-:-:S05]  /*a5790*/  IMAD.MOV.U32 R7, RZ, RZ, R149 ;  /* 0x000000ffff077224 */ /* 0x000fca00078e0095 */
[----:B------:R1:W-:Y:S04]  /*a57a0*/  LDGSTS.E [R5+0x400], desc[UR34][R6.64], P0 ;  /* 0x0040000006057fae */ /* 0x0003e800081a1022 */
[----:B-1----:R-:W3:Y:S01]  /*a57b0*/  LDL.LU R149, [R1+0x4138] ;  /* 0x0041380001957983 */ /* 0x002ee20000300800 */
[----:B------:R-:W-:Y:S02]  /*a57c0*/  IMAD.MOV.U32 R7, RZ, RZ, R148 ;  /* 0x000000ffff077224 */ /* 0x000fe400078e0094 */
[----:B------:R-:W-:-:S05]  /*a57d0*/  IMAD.MOV.U32 R6, RZ, RZ, R147 ;  /* 0x000000ffff067224 */ /* 0x000fca00078e0093 */
[----:B------:R1:W-:Y:S01]  /*a57e0*/  LDGSTS.E [R5+0x800], desc[UR34][R6.64], P0 ;  /* 0x0080000006057fae */ /* 0x0003e200081a1022 */
[----:B------:R-:W-:-:S05]  /*a57f0*/  IADD3 R146, P1, PT, R146, R141, RZ ;  /* 0x0000008d92927210 */ /* 0x000fca0007f3e0ff */
[----:B------:R-:W-:Y:S04]  /*a5800*/  STL [R1+0x403c], R146 ;  /* 0x00403c9201007387 */ /* 0x000fe80000100800 */
[----:B------:R1:W-:Y:S04]  /*a5810*/  STL [R1+0x3ff8], R148 ;  /* 0x003ff89401007387 */ /* 0x0003e80000100800 */
[----:B------:R-:W3:Y:S01]  /*a5820*/  LDL.LU R4, [R1+0x413c] ;  /* 0x00413c0001047983 */ /* 0x000ee20000300800 */
[----:B------:R-:W-:Y:S01]  /*a5830*/  IMAD.X R151, R151, 0x1, R2, P1 ;  /* 0x0000000197977824 */ /* 0x000fe200008e0602 */
[----:B--2---:R-:W-:-:S02]  /*a5840*/  IADD3 R144, P2, PT, R144, R141, RZ ;  /* 0x0000008d90907210 */ /* 0x004fc40007f5e0ff */
[----:B-1----:R-:W2:Y:S04]  /*a5850*/  LDL.LU R148, [R1+0x4178] ;  /* 0x0041780001947983 */ /* 0x002ea80000300800 */
[----:B------:R-:W-:Y:S04]  /*a5860*/  STL [R1+0x407c], R144 ;  /* 0x00407c9001007387 */ /* 0x000fe80000100800 */
[----:B------:R-:W-:Y:S04]  /*a5870*/  STL [R1+0x4038], R151 ;  /* 0x0040389701007387 */ /* 0x000fe80000100800 */
[----:B------:R-:W2:Y:S01]  /*a5880*/  LDL.LU R147, [R1+0x417c] ;  /* 0x00417c0001937983 */ /* 0x000ea20000300800 */
[----:B------:R-:W-:-:S02]  /*a5890*/  IMAD.X R145, R145, 0x1, R2, P2 ;  /* 0x0000000191917824 */ /* 0x000fc400010e0602 */
[----:B------:R-:W-:Y:S02]  /*a58a0*/  IMAD.MOV.U32 R6, RZ, RZ, R146 ;  /* 0x000000ffff067224 */ /* 0x000fe400078e0092 */
[----:B------:R-:W-:Y:S01]  /*a58b0*/  IMAD.MOV.U32 R7, RZ, RZ, R151 ;  /* 0x000000ffff077224 */ /* 0x000fe200078e0097 */
[----:B------:R-:W2:Y:S04]  /*a58c0*/  LDL.LU R153, [R1+0x41b8] ;  /* 0x0041b80001997983 */ /* 0x000ea80000300800 */
[----:B------:R1:W-:Y:S02]  /*a58d0*/  LDGSTS.E [R5+0xc00], desc[UR34][R6.64], P0 ;  /* 0x00c0000006057fae */ /* 0x0003e400081a1022 */
[----:B-1----:R-:W-:Y:S02]  /*a58e0*/  IMAD.MOV.U32 R6, RZ, RZ, R144 ;  /* 0x000000ffff067224 */ /* 0x002fe400078e0090 */
[----:B------:R-:W-:-:S05]  /*a58f0*/  IMAD.MOV.U32 R7, RZ, RZ, R145 ;  /* 0x000000ffff077224 */ /* 0x000fca00078e0091 */
[----:B------:R1:W-:Y:S01]  /*a5900*/  LDGSTS.E [R5+0x1000], desc[UR34][R6.64], P0 ;  /* 0x0100000006057fae */ /* 0x0003e200081a1022 */
[----:B----4-:R-:W-:-:S05]  /*a5910*/  IADD3 R142, P1, PT, R142, R141, RZ ;  /* 0x0000008d8e8e7210 */ /* 0x010fca0007f3e0ff */
[----:B------:R-:W-:Y:S04]  /*a5920*/  STL [R1+0x40bc], R142 ;  /* 0x0040bc8e01007387 */ /* 0x000fe80000100800 */
[----:B------:R4:W-:Y:S04]  /*a5930*/  STL [R1+0x4078], R145 ;  /* 0x0040789101007387 */ /* 0x0009e80000100800 */
[----:B------:R-:W2:Y:S01]  /*a5940*/  LDL.LU R146, [R1+0x41bc] ;  /* 0x0041bc0001927983 */ /* 0x000ea20000300800 */
[----:B------:R-:W-:-:S03]  /*a5950*/  IMAD.X R143, R143, 0x1, R2, P1 ;  /* 0x000000018f8f7824 */ /* 0x000fc600008e0602 */
[----:B------:R-:W2:Y:S01]  /*a5960*/  LDL.LU R152, [R1+0x41f8] ;  /* 0x0041f80001987983 */ /* 0x000ea20000300800 */
[----:B---3--:R-:W-:Y:S01]  /*a5970*/  IADD3 R140, P2, PT, R140, R141, RZ ;  /* 0x0000008d8c8c7210 */ /* 0x008fe20007f5e0ff */
[----:B-1----:R-:W-:Y:S02]  /*a5980*/  IMAD.MOV.U32 R6, RZ, RZ, R142 ;  /* 0x000000ffff067224 */ /* 0x002fe400078e008e */
[----:B------:R-:W-:Y:S02]  /*a5990*/  IMAD.MOV.U32 R7, RZ, RZ, R143 ;  /* 0x000000ffff077224 */ /* 0x000fe400078e008f */
[----:B------:R-:W-:Y:S04]  /*a59a0*/  STL [R1+0x40fc], R140 ;  /* 0x0040fc8c01007387 */ /* 0x000fe80000100800 */
[----:B------:R1:W-:Y:S01]  /*a59b0*/  STL [R1+0x40b8], R143 ;  /* 0x0040b88f01007387 */ /* 0x0003e20000100800 */
[----:B------:R-:W-:-:S03]  /*a59c0*/  IMAD.X R150, R150, 0x1, R2, P2 ;  /* 0x0000000196967824 */ /* 0x000fc600010e0602 */
[----:B----4-:R-:W3:Y:S04]  /*a59d0*/  LDL.LU R145, [R1+0x41fc] ;  /* 0x0041fc0001917983 */ /* 0x010ee80000300800 */
[----:B------:R-:W4:Y:S04]  /*a59e0*/  LDL.LU R144, [R1+0x4238] ;  /* 0x0042380001907983 */ /* 0x000f280000300800 */
[----:B------:R1:W-:Y:S02]  /*a59f0*/  LDGSTS.E [R5+0x1400], desc[UR34][R6.64], P0 ;  /* 0x0140000006057fae */ /* 0x0003e400081a1022 */
[----:B-1----:R-:W-:-:S02]  /*a5a00*/  IMAD.MOV.U32 R6, RZ, RZ, R140 ;  /* 0x000000ffff067224 */ /* 0x002fc400078e008c */
[----:B------:R-:W-:-:S05]  /*a5a10*/  IMAD.MOV.U32 R7, RZ, RZ, R150 ;  /* 0x000000ffff077224 */ /* 0x000fca00078e0096 */
[----:B------:R1:W-:Y:S01]  /*a5a20*/  LDGSTS.E [R5+0x1800], desc[UR34][R6.64], P0 ;  /* 0x0180000006057fae */ /* 0x0003e200081a1022 */
[----:B------:R-:W-:-:S05]  /*a5a30*/  IADD3 R4, P1, PT, R4, R141, RZ ;  /* 0x0000008d04047210 */ /* 0x000fca0007f3e0ff */
[----:B------:R-:W-:Y:S04]  /*a5a40*/  STL [R1+0x413c], R4 ;  /* 0x00413c0401007387 */ /* 0x000fe80000100800 */
[----:B------:R1:W-:Y:S04]  /*a5a50*/  STL [R1+0x40f8], R150 ;  /* 0x0040f89601007387 */ /* 0x0003e80000100800 */
[----:B------:R-:W4:Y:S01]  /*a5a60*/  LDL.LU R143, [R1+0x423c] ;  /* 0x00423c00018f7983 */ /* 0x000f220000300800 */
[----:B------:R-:W-:-:S03]  /*a5a70*/  IMAD.X R149, R149, 0x1, R2, P1 ;  /* 0x0000000195957824 */ /* 0x000fc600008e0602 */
[----:B------:R-:W4:Y:S04]  /*a5a80*/  LDL.LU R142, [R1+0x4278] ;  /* 0x00427800018e7983 */ /* 0x000f280000300800 */
[----:B------:R-:W4:Y:S01]  /*a5a90*/  LDL.LU R140, [R1+0x427c] ;  /* 0x00427c00018c7983 */ /* 0x000f220000300800 */
[----:B--2---:R-:W-:-:S05]  /*a5aa0*/  IADD3 R147, P2, PT, R147, R141, RZ ;  /* 0x0000008d93937210 */ /* 0x004fca0007f5e0ff */
[----:B------:R-:W-:Y:S04]  /*a5ab0*/  STL [R1+0x417c], R147 ;  /* 0x00417c9301007387 */ /* 0x000fe80000100800 */
[----:B------:R2:W-:Y:S04]  /*a5ac0*/  STL [R1+0x4138], R149 ;  /* 0x0041389501007387 */ /* 0x0005e80000100800 */
[----:B------:R-:W4:Y:S04]  /*a5ad0*/  LDL.LU R151, [R1+0x42b8] ;  /* 0x0042b80001977983 */ /* 0x000f280000300800 */
[----:B-1----:R-:W4:Y:S01]  /*a5ae0*/  LDL.LU R150, [R1+0x42bc] ;  /* 0x0042bc0001967983 */ /* 0x002f220000300800 */
[----:B------:R-:W-:-:S02]  /*a5af0*/  IMAD.MOV.U32 R6, RZ, RZ, R4 ;  /* 0x000000ffff067224 */ /* 0x000fc400078e0004 */
[----:B------:R-:W-:Y:S02]  /*a5b00*/  IMAD.MOV.U32 R7, RZ, RZ, R149 ;  /* 0x000000ffff077224 */ /* 0x000fe400078e0095 */
[----:B------:R-:W-:-:S03]  /*a5b10*/  IMAD.X R148, R148, 0x1, R2, P2 ;  /* 0x0000000194947824 */ /* 0x000fc600010e0602 */
[----:B------:R1:W-:Y:S02]  /*a5b20*/  LDGSTS.E [R5+0x1c00], desc[UR34][R6.64], P0 ;  /* 0x01c0000006057fae */ /* 0x0003e400081a1022 */
[----:B-1----:R-:W-:Y:S02]  /*a5b30*/  IMAD.MOV.U32 R6, RZ, RZ, R147 ;  /* 0x000000ffff067224 */ /* 0x002fe400078e0093 */
[----:B------:R-:W-:-:S05]  /*a5b40*/  IMAD.MOV.U32 R7, RZ, RZ, R148 ;  /* 0x000000ffff077224 */ /* 0x000fca00078e0094 */
[----:B------:R1:W-:Y:S01]  /*a5b50*/  LDGSTS.E [R5+0x2000], desc[UR34][R6.64], P0 ;  /* 0x0200000006057fae */ /* 0x0003e200081a1022 */
[----:B------:R-:W-:-:S05]  /*a5b60*/  IADD3 R146, P1, PT, R146, R141, RZ ;  /* 0x0000008d92927210 */ /* 0x000fca0007f3e0ff */
[----:B------:R-:W-:Y:S04]  /*a5b70*/  STL [R1+0x41bc], R146 ;  /* 0x0041bc9201007387 */ /* 0x000fe80000100800 */
[----:B------:R3:W-:Y:S01]  /*a5b80*/  STL [R1+0x4178], R148 ;  /* 0x0041789401007387 */ /* 0x0007e20000100800 */
[----:B------:R-:W-:-:S03]  /*a5b90*/  IMAD.X R153, R153, 0x1, R2, P1 ;  /* 0x0000000199997824 */ /* 0x000fc600008e0602 */
[----:B--2---:R-:W2:Y:S04]  /*a5ba0*/  LDL.LU R149, [R1+0x42f8] ;  /* 0x0042f80001957983 */ /* 0x004ea80000300800 */
[----:B------:R-:W2:Y:S01]  /*a5bb0*/  LDL.LU R4, [R1+0x42fc] ;  /* 0x0042fc0001047983 */ /* 0x000ea20000300800 */
[----:B-1----:R-:W-:Y:S02]  /*a5bc0*/  IMAD.MOV.U32 R6, RZ, RZ, R146 ;  /* 0x000000ffff067224 */ /* 0x002fe400078e0092 */
[----:B------:R-:W-:Y:S01]  /*a5bd0*/  IMAD.MOV.U32 R7, RZ, RZ, R153 ;  /* 0x000000ffff077224 */ /* 0x000fe200078e0099 */
[----:B---3--:R-:W-:Y:S01]  /*a5be0*/  IADD3 R145, P2, PT, R145, R141, RZ ;  /* 0x0000008d91917210 */ /* 0x008fe20007f5e0ff */
[----:B------:R-:W3:Y:S04]  /*a5bf0*/  LDL.LU R148, [R1+0x4338] ;  /* 0x0043380001947983 */ /* 0x000ee80000300800 */
[----:B------:R1:W-:Y:S01]  /*a5c00*/  STL [R1+0x41fc], R145 ;  /* 0x0041fc9101007387 */ /* 0x0003e20000100800 */
[----:B------:R-:W-:-:S03]  /*a5c10*/  IMAD.X R152, R152, 0x1, R2, P2 ;  /* 0x0000000198987824 */ /* 0x000fc600010e0602 */
[----:B------:R-:W-:Y:S04]  /*a5c20*/  STL [R1+0x41b8], R153 ;  /* 0x0041b89901007387 */ /* 0x000fe80000100800 */
[----:B------:R-:W3:Y:S04]  /*a5c30*/  LDL.LU R147, [R1+0x433c] ;  /* 0x00433c0001937983 */ /* 0x000ee80000300800 */
[----:B------:R1:W-:Y:S04]  /*a5c40*/  LDGSTS.E [R5+0x2400], desc[UR34][R6.64], P0 ;  /* 0x0240000006057fae */ /* 0x0003e800081a1022 */
[----:B------:R-:W3:Y:S01]  /*a5c50*/  LDL.LU R146, [R1+0x4378] ;  /* 0x0043780001927983 */ /* 0x000ee20000300800 */
[----:B-1----:R-:W-:-:S02]  /*a5c60*/  IMAD.MOV.U32 R6, RZ, RZ, R145 ;  /* 0x000000ffff067224 */ /* 0x002fc400078e0091 */
[----:B------:R-:W-:-:S05]  /*a5c70*/  IMAD.MOV.U32 R7, RZ, RZ, R152 ;  /* 0x000000ffff077224 */ /* 0x000fca00078e0098 */
[----:B------:R1:W-:Y:S01]  /*a5c80*/  LDGSTS.E [R5+0x2800], desc[UR34][R6.64], P0 ;  /* 0x0280000006057fae */ /* 0x0003e200081a1022 */
[-C--:B----4-:R-:W-:Y:S02]  /*a5c90*/  IADD3 R143, P1, PT, R143, R141.reuse, RZ ;  /* 0x0000008d8f8f7210 */ /* 0x090fe40007f3e0ff */
[----:B------:R-:W-:-:S03]  /*a5ca0*/  IADD3 R140, P2, PT, R140, R141, RZ ;  /* 0x0000008d8c8c7210 */ /* 0x000fc60007f5e0ff */
[----:B------:R-:W-:Y:S01]  /*a5cb0*/  STL [R1+0x423c], R143 ;  /* 0x00423c8f01007387 */ /* 0x000fe20000100800 */
[----:B------:R-:W-:-:S03]  /*a5cc0*/  IMAD.X R144, R144, 0x1, R2, P1 ;  /* 0x0000000190907824 */ /* 0x000fc600008e0602 */
[----:B------:R-:W-:Y:S04]  /*a5cd0*/  STL [R1+0x41f8], R152 ;  /* 0x0041f89801007387 */ /* 0x000fe80000100800 */
[----:B------:R-:W4:Y:S01]  /*a5ce0*/  LDL.LU R145, [R1+0x437c] ;  /* 0x00437c0001917983 */ /* 0x000f220000300800 */
[----:B------:R-:W-:-:S03]  /*a5cf0*/  IMAD.X R142, R142, 0x1, R2, P2 ;  /* 0x000000018e8e7824 */ /* 0x000fc600010e0602 */
[----:B------:R-:W-:Y:S01]  /*a5d00*/  STL [R1+0x427c], R140 ;  /* 0x00427c8c01007387 */ /* 0x000fe20000100800 */
[----:B------:R-:W-:-:S03]  /*a5d10*/  IADD3 R150, P1, PT, R150, R141, RZ ;  /* 0x0000008d96967210 */ /* 0x000fc60007f3e0ff */
[----:B------:R1:W-:Y:S02]  /*a5d20*/  STL [R1+0x4238], R144 ;  /* 0x0042389001007387 */ /* 0x0003e40000100800 */
[----:B-1----:R-:W-:Y:S02]  /*a5d30*/  IMAD.MOV.U32 R7, RZ, RZ, R144 ;  /* 0x000000ffff077224 */ /* 0x002fe400078e0090 */
[----:B------:R-:W-:Y:S02]  /*a5d40*/  IMAD.MOV.U32 R6, RZ, RZ, R143 ;  /* 0x000000ffff067224 */ /* 0x000fe400078e008f */
[----:B------:R-:W-:-:S03]  /*a5d50*/  IMAD.X R151, R151, 0x1, R2, P1 ;  /* 0x0000000197977824 */ /* 0x000fc600008e0602 */
[----:B------:R1:W-:Y:S04]  /*a5d60*/  LDGSTS.E [R5+0x2c00], desc[UR34][R6.64], P0 ;  /* 0x02c0000006057fae */ /* 0x0003e800081a1022 */
[----:B------:R-:W4:Y:S04]  /*a5d70*/  LDL.LU R144, [R1+0x43b8] ;  /* 0x0043b80001907983 */ /* 0x000f280000300800 */
[----:B------:R-:W-:Y:S04]  /*a5d80*/  STL [R1+0x42bc], R150 ;  /* 0x0042bc9601007387 */ /* 0x000fe80000100800 */
[----:B------:R1:W-:Y:S04]  /*a5d90*/  STL [R1+0x4278], R142 ;  /* 0x0042788e01007387 */ /* 0x0003e80000100800 */
[----:B------:R-:W4:Y:S01]  /*a5da0*/  LDL.LU R143, [R1+0x43bc] ;  /* 0x0043bc00018f7983 */ /* 0x000f220000300800 */
[----:B-1----:R-:W-:-:S02]  /*a5db0*/  IMAD.MOV.U32 R7, RZ, RZ, R142 ;  /* 0x000000ffff077224 */ /* 0x002fc400078e008e */
[----:B------:R-:W-:Y:S01]  /*a5dc0*/  IMAD.MOV.U32 R6, RZ, RZ, R140 ;  /* 0x000000ffff067224 */ /* 0x000fe200078e008c */
[----:B------:R-:W4:Y:S04]  /*a5dd0*/  LDL.LU R142, [R1+0x43f8] ;  /* 0x0043f800018e7983 */ /* 0x000f280000300800 */
[----:B------:R1:W-:Y:S01]  /*a5de0*/  LDGSTS.E [R5+0x3000], desc[UR34][R6.64], P0 ;  /* 0x0300000006057fae */ /* 0x0003e200081a1022 */
[----:B------:R-:W-:Y:S01]  /*a5df0*/  IADD3 R3, P6, PT, R154, R141, RZ ;  /* 0x0000008d9a037210 */ /* 0x000fe20007fde0ff */
[----:B-1----:R-:W-:Y:S02]  /*a5e00*/  IMAD.MOV.U32 R6, RZ, RZ, R150 ;  /* 0x000000ffff067224 */ /* 0x002fe400078e0096 */
[----:B------:R-:W-:-:S05]  /*a5e10*/  IMAD.MOV.U32 R7, RZ, RZ, R151 ;  /* 0x000000ffff077224 */ /* 0x000fca00078e0097 */
[----:B------:R1:W-:Y:S01]  /*a5e20*/  LDGSTS.E [R5+0x3400], desc[UR34][R6.64], P0 ;  /* 0x0340000006057fae */ /* 0x0003e200081a1022 */
[----:B------:R-:W-:Y:S01]  /*a5e30*/  IMAD.X R252, R155, 0x1, R2, P6 ;  /* 0x000000019bfc7824 */ /* 0x000fe200030e0602 */
[----:B--2---:R-:W-:-:S05]  /*a5e40*/  IADD3 R4, P2, PT, R4, R141, RZ ;  /* 0x0000008d04047210 */ /* 0x004fca0007f5e0ff */
[----:B------:R2:W-:Y:S04]  /*a5e50*/  STL [R1+0x42fc], R4 ;  /* 0x0042fc0401007387 */ /* 0x0005e80000100800 */
[----:B------:R1:W-:Y:S04]  /*a5e60*/  STL [R1+0x42b8], R151 ;  /* 0x0042b89701007387 */ /* 0x0003e80000100800 */
[----:B------:R-:W4:Y:S01]  /*a5e70*/  LDL.LU R140, [R1+0x43fc] ;  /* 0x0043fc00018c7983 */ /* 0x000f220000300800 */
[----:B------:R-:W-:Y:S01]  /*a5e80*/  IMAD.X R149, R149, 0x1, R2, P2 ;  /* 0x0000000195957824 */ /* 0x000fe200010e0602 */
[----:B---3--:R-:W-:-:S05]  /*a5e90*/  IADD3 R147, P1, PT, R147, R141, RZ ;  /* 0x0000008d93937210 */ /* 0x008fca0007f3e0ff */
[----:B------:R-:W-:Y:S01]  /*a5ea0*/  IMAD.X R148, R148, 0x1, R2, P1 ;  /* 0x0000000194947824 */ /* 0x000fe200008e0602 */
[----:B------:R-:W-:Y:S04]  /*a5eb0*/  STL [R1+0x433c], R147 ;  /* 0x00433c9301007387 */ /* 0x000fe80000100800 */
[----:B------:R3:W-:Y:S04]  /*a5ec0*/  STL [R1+0x42f8], R149 ;  /* 0x0042f89501007387 */ /* 0x0007e80000100800 */
[----:B------:R-:W3:Y:S01]  /*a5ed0*/  LDL.LU R156, [R1+0x4438] ;  /* 0x00443800019c7983 */ /* 0x000ee20000300800 */
[----:B-1----:R-:W-:Y:S01]  /*a5ee0*/  IMAD.MOV.U32 R6, RZ, RZ, R4 ;  /* 0x000000ffff067224 */ /* 0x002fe200078e0004 */
[----:B----4-:R-:W-:-:S05]  /*a5ef0*/  IADD3 R145, P2, PT, R145, R141, RZ ;  /* 0x0000008d91917210 */ /* 0x010fca0007f5e0ff */
[----:B------:R-:W-:Y:S04]  /*a5f00*/  STL [R1+0x437c], R145 ;  /* 0x00437c9101007387 */ /* 0x000fe80000100800 */
[----:B------:R1:W-:Y:S04]  /*a5f10*/  STL [R1+0x4338], R148 ;  /* 0x0043389401007387 */ /* 0x0003e80000100800 */
[----:B--2---:R-:W2:Y:S01]  /*a5f20*/  LDL.LU R4, [R1+0x443c] ;  /* 0x00443c0001047983 */ /* 0x004ea20000300800 */
[----:B------:R-:W-:-:S03]  /*a5f30*/  IMAD.X R146, R146, 0x1, R2, P2 ;  /* 0x0000000192927824 */ /* 0x000fc600010e0602 */
[----:B------:R-:W4:Y:S01]  /*a5f40*/  LDL.LU R155, [R1+0x4478] ;  /* 0x00447800019b7983 */ /* 0x000f220000300800 */
[----:B------:R-:W-:-:S05]  /*a5f50*/  IADD3 R143, P1, PT, R143, R141, RZ ;  /* 0x0000008d8f8f7210 */ /* 0x000fca0007f3e0ff */
[----:B------:R-:W-:Y:S04]  /*a5f60*/  STL [R1+0x43bc], R143 ;  /* 0x0043bc8f01007387 */ /* 0x000fe80000100800 */
[----:B------:R1:W-:Y:S04]  /*a5f70*/  STL [R1+0x4378], R146 ;  /* 0x0043789201007387 */ /* 0x0003e80000100800 */
[----:B------:R-:W4:Y:S04]  /*a5f80*/  LDL.LU R154, [R1+0x447c] ;  /* 0x00447c00019a7983 */ /* 0x000f280000300800 */
[----:B------:R-:W4:Y:S04]  /*a5f90*/  LDL.LU R153, [R1+0x44b8] ;  /* 0x0044b80001997983 */ /* 0x000f280000300800 */
[----:B------:R-:W4:Y:S01]  /*a5fa0*/  LDL.LU R152, [R1+0x44bc] ;  /* 0x0044bc0001987983 */ /* 0x000f220000300800 */
[----:B------:R-:W-:-:S03]  /*a5fb0*/  IMAD.X R144, R144, 0x1, R2, P1 ;  /* 0x0000000190907824 */ /* 0x000fc600008e0602 */
[----:B------:R-:W4:Y:S01]  /*a5fc0*/  LDL.LU R151, [R1+0x44f8] ;  /* 0x0044f80001977983 */ /* 0x000f220000300800 */
[----:B------:R-:W-:-:S05]  /*a5fd0*/  IMAD.MOV.U32 R7, RZ, RZ, R149 ;  /* 0x000000ffff077224 */ /* 0x000fca00078e0095 */
[----:B------:R1:W-:Y:S02]  /*a5fe0*/  LDGSTS.E [R5+0x3800], desc[UR34][R6.64], P0 ;  /* 0x0380000006057fae */ /* 0x0003e400081a1022 */
[----:B-1----:R-:W-:Y:S02]  /*a5ff0*/  IMAD.MOV.U32 R6, RZ, RZ, R147 ;  /* 0x000000ffff067224 */ /* 0x002fe400078e0093 */
[----:B------:R-:W-:-:S05]  /*a6000*/  IMAD.MOV.U32 R7, RZ, RZ, R148 ;  /* 0x000000ffff077224 */ /* 0x000fca00078e0094 */
[----:B------:R1:W-:Y:S02]  /*a6010*/  LDGSTS.E [R5+0x3c00], desc[UR34][R6.64], P0 ;  /* 0x03c0000006057fae */ /* 0x0003e400081a1022 */
[----:B-1----:R-:W-:Y:S01]  /*a6020*/  IMAD.MOV.U32 R6, RZ, RZ, R145 ;  /* 0x000000ffff067224 */ /* 0x002fe200078e0091 */
[----:B------:R-:W-:-:S05]  /*a6030*/  IADD3 R140, P2, PT, R140, R141, RZ ;  /* 0x0000008d8c8c7210 */ /* 0x000fca0007f5e0ff */
[----:B------:R-:W-:Y:S04]  /*a6040*/  STL [R1+0x43fc], R140 ;  /* 0x0043fc8c01007387 */ /* 0x000fe80000100800 */
[----:B------:R1:W-:Y:S04]  /*a6050*/  STL [R1+0x43b8], R144 ;  /* 0x0043b89001007387 */ /* 0x0003e80000100800 */
[----:B------:R-:W4:Y:S04]  /*a6060*/  LDL.LU R150, [R1+0x44fc] ;  /* 0x0044fc0001967983 */ /* 0x000f280000300800 */
[----:B---3--:R-:W3:Y:S01]  /*a6070*/  LDL.LU R149, [R1+0x4538] ;  /* 0x0045380001957983 */ /* 0x008ee20000300800 */
[----:B------:R-:W-:-:S03]  /*a6080*/  IMAD.X R142, R142, 0x1, R2, P2 ;  /* 0x000000018e8e7824 */ /* 0x000fc600010e0602 */
[----:B------:R-:W3:Y:S01]  /*a6090*/  LDL.LU R148, [R1+0x453c] ;  /* 0x00453c0001947983 */ /* 0x000ee20000300800 */
[----:B------:R-:W-:-:S05]  /*a60a0*/  IMAD.MOV.U32 R7, RZ, RZ, R146 ;  /* 0x000000ffff077224 */ /* 0x000fca00078e0092 */
[----:B------:R1:W-:Y:S02]  /*a60b0*/  LDGSTS.E [R5+0x4000], desc[UR34][R6.64], P0 ;  /* 0x0400000006057fae */ /* 0x0003e400081a1022 */
[----:B-1----:R-:W-:Y:S02]  /*a60c0*/  IMAD.MOV.U32 R6, RZ, RZ, R143 ;  /* 0x000000ffff067224 */ /* 0x002fe400078e008f */
[----:B------:R-:W-:-:S05]  /*a60d0*/  IMAD.MOV.U32 R7, RZ, RZ, R144 ;  /* 0x000000ffff077224 */ /* 0x000fca00078e0090 */
[----:B------:R1:W-:Y:S02]  /*a60e0*/  LDGSTS.E [R5+0x4400], desc[UR34][R6.64], P0 ;  /* 0x0440000006057fae */ /* 0x0003e400081a1022 */
[----:B-1----:R-:W-:Y:S02]  /*a60f0*/  IMAD.MOV.U32 R6, RZ, RZ, R140 ;  /* 0x000000ffff067224 */ /* 0x002fe400078e008c */
[----:B------:R-:W-:-:S05]  /*a6100*/  IMAD.MOV.U32 R7, RZ, RZ, R142 ;  /* 0x000000ffff077224 */ /* 0x000fca00078e008e */
[----:B------:R1:W-:Y:S01]  /*a6110*/  LDGSTS.E [R5+0x4800], desc[UR34][R6.64], P0 ;  /* 0x0480000006057fae */ /* 0x0003e200081a1022 */
[----:B--2---:R-:W-:-:S05]  /*a6120*/  IADD3 R4, P1, PT, R4, R141, RZ ;  /* 0x0000008d04047210 */ /* 0x004fca0007f3e0ff */
[----:B------:R-:W-:Y:S04]  /*a6130*/  STL [R1+0x443c], R4 ;  /* 0x00443c0401007387 */ /* 0x000fe80000100800 */
[----:B------:R2:W-:Y:S04]  /*a6140*/  STL [R1+0x43f8], R142 ;  /* 0x0043f88e01007387 */ /* 0x0005e80000100800 */
[----:B------:R-:W3:Y:S04]  /*a6150*/  LDL.LU R147, [R1+0x4578] ;  /* 0x0045780001937983 */ /* 0x000ee80000300800 */
[----:B------:R-:W3:Y:S01]  /*a6160*/  LDL.LU R146, [R1+0x457c] ;  /* 0x00457c0001927983 */ /* 0x000ee20000300800 */
[----:B------:R-:W-:-:S03]  /*a6170*/  IMAD.X R156, R156, 0x1, R2, P1 ;  /* 0x000000019c9c7824 */ /* 0x000fc600008e0602 */
[----:B------:R-:W3:Y:S01]  /*a6180*/  LDL.LU R145, [R1+0x45b8] ;  /* 0x0045b80001917983 */ /* 0x000ee20000300800 */
[----:B----4-:R-:W-:-:S05]  /*a6190*/  IADD3 R154, P2, PT, R154, R141, RZ ;  /* 0x0000008d9a9a7210 */ /* 0x010fca0007f5e0ff */
[----:B------:R-:W-:Y:S04]  /*a61a0*/  STL [R1+0x447c], R154 ;  /* 0x00447c9a01007387 */ /* 0x000fe80000100800 */
[----:B------:R4:W-:Y:S04]  /*a61b0*/  STL [R1+0x4438], R156 ;  /* 0x0044389c01007387 */ /* 0x0009e80000100800 */
[----:B------:R-:W4:Y:S04]  /*a61c0*/  LDL.LU R144, [R1+0x45bc] ;  /* 0x0045bc0001907983 */ /* 0x000f280000300800 */
[----:B------:R-:W4:Y:S04]  /*a61d0*/  LDL.LU R143, [R1+0x45f8] ;  /* 0x0045f800018f7983 */ /* 0x000f280000300800 */
[----:B--2---:R-:W2:Y:S04]  /*a61e0*/  LDL.LU R142, [R1+0x45fc] ;  /* 0x0045fc00018e7983 */ /* 0x004ea80000300800 */
[----:B------:R-:W2:Y:S01]  /*a61f0*/  LDL.LU R140, [R1+0x4638] ;  /* 0x00463800018c7983 */ /* 0x000ea20000300800 */
[----:B-1----:R-:W-:-:S03]  /*a6200*/  IMAD.MOV.U32 R6, RZ, RZ, R4 ;  /* 0x000000ffff067224 */ /* 0x002fc600078e0004 */
[----:B------:R-:W2:Y:S01]  /*a6210*/  LDL.LU R4, [R1+0x463c] ;  /* 0x00463c0001047983 */ /* 0x000ea20000300800 */
[----:B------:R-:W-:Y:S02]  /*a6220*/  IMAD.MOV.U32 R7, RZ, RZ, R156 ;  /* 0x000000ffff077224 */ /* 0x000fe400078e009c */
[--C-:B------:R-:W-:Y:S01]  /*a6230*/  IMAD.X R155, R155, 0x1, R2.reuse, P2 ;  /* 0x000000019b9b7824 */ /* 0x100fe200010e0602 */
[----:B------:R-:W-:Y:S02]  /*a6240*/  IADD3 R152, P1, PT, R152, R141, RZ ;  /* 0x0000008d98987210 */ /* 0x000fe40007f3e0ff */
[----:B------:R1:W-:Y:S03]  /*a6250*/  LDGSTS.E [R5+0x4c00], desc[UR34][R6.64], P0 ;  /* 0x04c0000006057fae */ /* 0x0003e600081a1022 */
[----:B------:R-:W-:Y:S02]  /*a6260*/  IMAD.X R153, R153, 0x1, R2, P1 ;  /* 0x0000000199997824 */ /* 0x000fe400008e0602 */
[----:B-1----:R-:W-:-:S02]  /*a6270*/  IMAD.MOV.U32 R6, RZ, RZ, R154 ;  /* 0x000000ffff067224 */ /* 0x002fc400078e009a */
[----:B------:R-:W-:-:S05]  /*a6280*/  IMAD.MOV.U32 R7, RZ, RZ, R155 ;  /* 0x000000ffff077224 */ /* 0x000fca00078e009b */
[----:B------:R1:W-:Y:S02]  /*a6290*/  LDGSTS.E [R5+0x5000], desc[UR34][R6.64], P0 ;  /* 0x0500000006057fae */ /* 0x0003e400081a1022 */
[----:B-1----:R-:W-:Y:S02]  /*a62a0*/  IMAD.MOV.U32 R6, RZ, RZ, R152 ;  /* 0x000000ffff067224 */ /* 0x002fe400078e0098 */
[----:B------:R-:W-:-:S05]  /*a62b0*/  IMAD.MOV.U32 R7, RZ, RZ, R153 ;  /* 0x000000ffff077224 */ /* 0x000fca00078e0099 */
[----:B------:R1:W-:Y:S01]  /*a62c0*/  LDGSTS.E [R5+0x5400], desc[UR34][R6.64], P0 ;  /* 0x0540000006057fae */ /* 0x0003e200081a1022 */
[-C--:B------:R-:W-:Y:S02]  /*a62d0*/  IADD3 R150, P2, PT, R150, R141.reuse, RZ ;  /* 0x0000008d96967210 */ /* 0x080fe40007f5e0ff */
[----:B---3--:R-:W-:-:S03]  /*a62e0*/  IADD3 R148, P1, PT, R148, R141, RZ ;  /* 0x0000008d94947210 */ /* 0x008fc60007f3e0ff */
[----:B------:R-:W-:Y:S02]  /*a62f0*/  IMAD.X R151, R151, 0x1, R2, P2 ;  /* 0x0000000197977824 */ /* 0x000fe400010e0602 */
[----:B-1----:R-:W-:Y:S02]  /*a6300*/  IMAD.MOV.U32 R6, RZ, RZ, R150 ;  /* 0x000000ffff067224 */ /* 0x002fe400078e0096 */
[----:B------:R-:W-:Y:S02]  /*a6310*/  IMAD.MOV.U32 R7, RZ, RZ, R151 ;  /* 0x000000ffff077224 */ /* 0x000fe400078e0097 */
[----:B------:R-:W-:-:S03]  /*a6320*/  IMAD.X R149, R149, 0x1, R2, P1 ;  /* 0x0000000195957824 */ /* 0x000fc600008e0602 */
[----:B------:R1:W-:Y:S02]  /*a6330*/  LDGSTS.E [R5+0x5800], desc[UR34][R6.64], P0 ;  /* 0x0580000006057fae */ /* 0x0003e400081a1022 */
[----:B-1----:R-:W-:Y:S02]  /*a6340*/  IMAD.MOV.U32 R6, RZ, RZ, R148 ;  /* 0x000000ffff067224 */ /* 0x002fe400078e0094 */
[----:B------:R-:W-:-:S05]  /*a6350*/  IMAD.MOV.U32 R7, RZ, RZ, R149 ;  /* 0x000000ffff077224 */ /* 0x000fca00078e0095 */
[----:B------:R1:W-:Y:S04]  /*a6360*/  LDGSTS.E [R5+0x5c00], desc[UR34][R6.64], P0 ;  /* 0x05c0000006057fae */ /* 0x0003e800081a1022 */
[----:B------:R-:W-:Y:S04]  /*a6370*/  STL [R1+0x44bc], R152 ;  /* 0x0044bc9801007387 */ /* 0x000fe80000100800 */
[----:B------:R3:W-:Y:S04]  /*a6380*/  STL [R1+0x4478], R155 ;  /* 0x0044789b01007387 */ /* 0x0007e80000100800 */
[----:B------:R-:W-:Y:S04]  /*a6390*/  STL [R1+0x44fc], R150 ;  /* 0x0044fc9601007387 */ /* 0x000fe80000100800 */
[----:B------:R1:W-:Y:S04]  /*a63a0*/  STL [R1+0x44b8], R153 ;  /* 0x0044b89901007387 */ /* 0x0003e80000100800 */
[----:B------:R-:W-:Y:S04]  /*a63b0*/  STL [R1+0x453c], R148 ;  /* 0x00453c9401007387 */ /* 0x000fe80000100800 */
[----:B------:R1:W-:Y:S04]  /*a63c0*/  STL [R1+0x44f8], R151 ;  /* 0x0044f89701007387 */ /* 0x0003e80000100800 */
[----:B------:R-:W3:Y:S01]  /*a63d0*/  LDL.LU R176, [R1+0x3f84] ;  /* 0x003f840001b07983 */ /* 0x000ee20000300800 */
[----:B------:R-:W-:-:S05]  /*a63e0*/  IADD3 R146, P2, PT, R146, R141, RZ ;  /* 0x0000008d92927210 */ /* 0x000fca0007f5e0ff */
[----:B------:R-:W-:Y:S02]  /*a63f0*/  IMAD.X R147, R147, 0x1, R2, P2 ;  /* 0x0000000193937824 */ /* 0x000fe400010e0602 */
[----:B-1----:R-:W-:Y:S02]  /*a6400*/  IMAD.MOV.U32 R6, RZ, RZ, R146 ;  /* 0x000000ffff067224 */ /* 0x002fe400078e0092 */
[----:B------:R-:W-:-:S05]  /*a6410*/  IMAD.MOV.U32 R7, RZ, RZ, R147 ;  /* 0x000000ffff077224 */ /* 0x000fca00078e0093 */
[----:B------:R1:W-:Y:S01]  /*a6420*/  LDGSTS.E [R5+0x6000], desc[UR34][R6.64], P0 ;  /* 0x0600000006057fae */ /* 0x0003e200081a1022 */
[-C--:B----4-:R-:W-:Y:S02]  /*a6430*/  IADD3 R144, P1, PT, R144, R141.reuse, RZ ;  /* 0x0000008d90907210 */ /* 0x090fe40007f3e0ff */
[----:B--2---:R-:W-:-:S03]  /*a6440*/  IADD3 R142, P3, PT, R142, R141, RZ ;  /* 0x0000008d8e8e7210 */ /* 0x004fc60007f7e0ff */
[--C-:B------:R-:W-:Y:S01]  /*a6450*/  IMAD.X R145, R145, 0x1, R2.reuse, P1 ;  /* 0x0000000191917824 */ /* 0x100fe200008e0602 */
[----:B------:R-:W-:Y:S01]  /*a6460*/  IADD3 R4, P2, PT, R4, R141, RZ ;  /* 0x0000008d04047210 */ /* 0x000fe20007f5e0ff */
[----:B------:R-:W-:Y:S02]  /*a6470*/  IMAD.X R143, R143, 0x1, R2, P3 ;  /* 0x000000018f8f7824 */ /* 0x000fe400018e0602 */
[----:B-1----:R-:W-:Y:S02]  /*a6480*/  IMAD.MOV.U32 R6, RZ, RZ, R144 ;  /* 0x000000ffff067224 */ /* 0x002fe400078e0090 */
[----:B------:R-:W-:Y:S01]  /*a6490*/  IMAD.MOV.U32 R7, RZ, RZ, R145 ;  /* 0x000000ffff077224 */ /* 0x000fe200078e0091 */
[----:B------:R-:W-:Y:S01]  /*a64a0*/  STL [R1+0x457c], R146 ;  /* 0x00457c9201007387 */ /* 0x000fe20000100800 */
[----:B------:R-:W-:-:S03]  /*a64b0*/  IMAD.X R140, R140, 0x1, R2, P2 ;  /* 0x000000018c8c7824 */ /* 0x000fc600010e0602 */
[----:B------:R1:W-:Y:S04]  /*a64c0*/  LDGSTS.E [R5+0x6400], desc[UR34][R6.64], P0 ;  /* 0x0640000006057fae */ /* 0x0003e800081a1022 */
[----:B------:R2:W-:Y:S04]  /*a64d0*/  STL [R1+0x4538], R149 ;  /* 0x0045389501007387 */ /* 0x0005e80000100800 */
[----:B------:R-:W4:Y:S04]  /*a64e0*/  LDL.LU R240, [R1+0x3fc4] ;  /* 0x003fc40001f07983 */ /* 0x000f280000300800 */
[----:B------:R-:W-:Y:S04]  /*a64f0*/  STL [R1+0x45bc], R144 ;  /* 0x0045bc9001007387 */ /* 0x000fe80000100800 */
[----:B------:R2:W-:Y:S04]  /*a6500*/  STL [R1+0x4578], R147 ;  /* 0x0045789301007387 */ /* 0x0005e80000100800 */
[----:B------:R-:W-:Y:S01]  /*a6510*/  STL [R1+0x45fc], R142 ;  /* 0x0045fc8e01007387 */ /* 0x000fe20000100800 */
[----:B-1----:R-:W-:-:S02]  /*a6520*/  IMAD.MOV.U32 R6, RZ, RZ, R142 ;  /* 0x000000ffff067224 */ /* 0x002fc400078e008e */
[----:B------:R-:W-:Y:S01]  /*a6530*/  IMAD.MOV.U32 R7, RZ, RZ, R143 ;  /* 0x000000ffff077224 */ /* 0x000fe200078e008f */
[----:B------:R-:W-:Y:S04]  /*a6540*/  STL [R1+0x463c], R4 ;  /* 0x00463c0401007387 */ /* 0x000fe80000100800 */
[----:B------:R1:W-:Y:S04]  /*a6550*/  LDGSTS.E [R5+0x6800], desc[UR34][R6.64], P0 ;  /* 0x0680000006057fae */ /* 0x0003e800081a1022 */
[----:B------:R2:W-:Y:S04]  /*a6560*/  STL [R1+0x45b8], R145 ;  /* 0x0045b89101007387 */ /* 0x0005e80000100800 */
[----:B------:R2:W-:Y:S04]  /*a6570*/  STL [R1+0x45f8], R143 ;  /* 0x0045f88f01007387 */ /* 0x0005e80000100800 */
[----:B------:R2:W-:Y:S01]  /*a6580*/  STL [R1+0x4638], R140 ;  /* 0x0046388c01007387 */ /* 0x0005e20000100800 */
[----:B-1----:R-:W-:-:S02]  /*a6590*/  IMAD.MOV.U32 R6, RZ, RZ, R4 ;  /* 0x000000ffff067224 */ /* 0x002fc400078e0004 */
[----:B------:R-:W-:-:S05]  /*a65a0*/  IMAD.MOV.U32 R7, RZ, RZ, R140 ;  /* 0x000000ffff077224 */ /* 0x000fca00078e008c */
[----:B------:R1:W-:Y:S04]  /*a65b0*/  LDGSTS.E [R5+0x6c00], desc[UR34][R6.64], P0 ;  /* 0x06c0000006057fae */ /* 0x0003e800081a1022 */
[----:B------:R-:W4:Y:S01]  /*a65c0*/  LDL.LU R7, [R1+0x3f80] ;  /* 0x003f800001077983 */ /* 0x000f220000300800 */
[----:B------:R-:W-:Y:S02]  /*a65d0*/  IMAD.MOV.U32 R156, RZ, RZ, R68 ;  /* 0x000000ffff9c7224 */ /* 0x000fe400078e0044 */
[----:B------:R-:W-:Y:S02]  /*a65e0*/  IMAD.MOV.U32 R157, RZ, RZ, R8 ;  /* 0x000000ffff9d7224 */ /* 0x000fe400078e0008 */
[----:B------:R-:W-:Y:S02]  /*a65f0*/  IMAD.MOV.U32 R192, RZ, RZ, R69 ;  /* 0x000000ffffc07224 */ /* 0x000fe400078e0045 */
[----:B------:R-:W-:-:S02]  /*a6600*/  IMAD.MOV.U32 R193, RZ, RZ, R9 ;  /* 0x000000ffffc17224 */ /* 0x000fc400078e0009 */
        /* <DEDUP_REMOVED lines=14> */
[----:B------:R-:W-:Y:S01]  /*a66f0*/  IADD3 R176, P1, PT, R176, R141, RZ ;  /* 0x0000008db0b07210 */ /* 0x000fe20007f3e0ff */
[----:B------:R-:W-:Y:S02]  /*a6700*/  IMAD.MOV.U32 R148, RZ, RZ, R77 ;  /* 0x000000ffff947224 */ /* 0x000fe400078e004d */
[----:B--2---:R-:W-:Y:S02]  /*a6710*/  IMAD.MOV.U32 R149, RZ, RZ, R17 ;  /* 0x000000ffff957224 */ /* 0x004fe400078e0011 */
[----:B------:R-:W-:Y:S02]  /*a6720*/  IMAD.MOV.U32 R184, RZ, RZ, R78 ;  /* 0x000000ffffb87224 */ /* 0x000fe400078e004e */
[----:B------:R-:W-:Y:S01]  /*a6730*/  IMAD.MOV.U32 R185, RZ, RZ, R18 ;  /* 0x000000ffffb97224 */ /* 0x000fe200078e0012 */
[----:B------:R-:W-:Y:S01]  /*a6740*/  STL [R1+0x3f84], R176 ;  /* 0x003f84b001007387 */ /* 0x000fe20000100800 */
        /* <DEDUP_REMOVED lines=63> */
[----:B----4-:R-:W-:Y:S01]  /*a6b40*/  IADD3 R240, P2, PT, R240, R141, RZ ;  /* 0x0000008df0f07210 */ /* 0x010fe20007f5e0ff */
[----:B------:R-:W2:Y:S01]  /*a6b50*/  S2R R4, SR_TID.X ;  /* 0x0000000000047919 */ /* 0x000ea20000002100 */
[----:B-1----:R-:W1:Y:S03]  /*a6b60*/  LDC R6, c[0x0][0x3ac] ;  /* 0x0000eb00ff067b82 */ /* 0x002e660000000800 */
[----:B------:R-:W-:Y:S01]  /*a6b70*/  STL [R1+0x3fc4], R240 ;  /* 0x003fc4f001007387 */ /* 0x000fe20000100800 */
[----:B------:R-:W-:-:S02]  /*a6b80*/  IMAD.MOV.U32 R141, RZ, RZ, R25 ;  /* 0x000000ffff8d7224 */ /* 0x000fc400078e0019 */
[----:B------:R-:W-:-:S03]  /*a6b90*/  IMAD.MOV.U32 R25, RZ, RZ, R31 ;  /* 0x000000ffff197224 */ /* 0x000fc600078e001f */
        /* <DEDUP_REMOVED lines=19> */
[----:B------:R-:W-:Y:S01]  /*a6cd0*/  LDGSTS.E [R5+0xfc00], desc[UR34][R70.64], P0 ;  /* 0x0fc0000046057fae */ /* 0x000fe200081a1022 */
[----:B------:R-:W-:-:S05]  /*a6ce0*/  IMAD.X R7, R7, 0x1, R2, P1 ;  /* 0x0000000107077824 */ /* 0x000fca00008e0602 */
[----:B------:R-:W-:Y:S04]  /*a6cf0*/  STL [R1+0x3f80], R7 ;  /* 0x003f800701007387 */ /* 0x000fe80000100800 */
[----:B------:R3:W-:Y:S04]  /*a6d00*/  STL.64 [R1+0x3b68], R156 ;  /* 0x003b689c01007387 */ /* 0x0007e80000100a00 */
[----:B------:R4:W-:Y:S04]  /*a6d10*/  STL.64 [R1+0x3b60], R192 ;  /* 0x003b60c001007387 */ /* 0x0009e80000100a00 */
[----:B------:R1:W-:Y:S04]  /*a6d20*/  STL.64 [R1+0x3b58], R154 ;  /* 0x003b589a01007387 */ /* 0x0003e80000100a00 */
[----:B------:R1:W-:Y:S04]  /*a6d30*/  STL.64 [R1+0x3b50], R190 ;  /* 0x003b50be01007387 */ /* 0x0003e80000100a00 */
[----:B------:R1:W-:Y:S04]  /*a6d40*/  STL.64 [R1+0x3b48], R152 ;  /* 0x003b489801007387 */ /* 0x0003e80000100a00 */
        /* <DEDUP_REMOVED lines=18> */
[----:B------:R-:W-:Y:S04]  /*a6e70*/  STL.64 [R1+0x3ab8], R24 ;  /* 0x003ab81801007387 */ /* 0x000fe80000100a00 */
[----:B------:R1:W-:Y:S04]  /*a6e80*/  STL.64 [R1+0x3ab0], R20 ;  /* 0x003ab01401007387 */ /* 0x0003e80000100a00 */
[----:B------:R-:W-:Y:S04]  /*a6e90*/  STL.64 [R1+0x3aa8], R82 ;  /* 0x003aa85201007387 */ /* 0x000fe80000100a00 */
[----:B------:R-:W-:Y:S04]  /*a6ea0*/  STL.64 [R1+0x3aa0], R22 ;  /* 0x003aa01601007387 */ /* 0x000fe80000100a00 */
[----:B------:R-:W-:Y:S04]  /*a6eb0*/  STL.64 [R1+0x3a98], R80 ;  /* 0x003a985001007387 */ /* 0x000fe80000100a00 */
[----:B------:R1:W-:Y:S04]  /*a6ec0*/  STL.64 [R1+0x3a90], R12 ;  /* 0x003a900c01007387 */ /* 0x0003e80000100a00 */
[----:B------:R1:W-:Y:S04]  /*a6ed0*/  STL.64 [R1+0x3a88], R16 ;  /* 0x003a881001007387 */ /* 0x0003e80000100a00 */
[----:B------:R-:W-:Y:S04]  /*a6ee0*/  STL.64 [R1+0x3a80], R78 ;  /* 0x003a804e01007387 */ /* 0x000fe80000100a00 */
[----:B------:R1:W-:Y:S04]  /*a6ef0*/  STL.64 [R1+0x3a78], R18 ;  /* 0x003a781201007387 */ /* 0x0003e80000100a00 */
[----:B------:R-:W-:Y:S04]  /*a6f00*/  STL.64 [R1+0x3a70], R76 ;  /* 0x003a704c01007387 */ /* 0x000fe80000100a00 */
[----:B------:R1:W-:Y:S04]  /*a6f10*/  STL.64 [R1+0x3a68], R68 ;  /* 0x003a684401007387 */ /* 0x0003e80000100a00 */
[----:B---3--:R-:W3:Y:S04]  /*a6f20*/  LDL.LU.64 R156, [R1+0x4f38] ;  /* 0x004f3800019c7983 */ /* 0x008ee80000300a00 */
[----:B------:R-:W-:Y:S04]  /*a6f30*/  STL.64 [R1+0x3a60], R74 ;  /* 0x003a604a01007387 */ /* 0x000fe80000100a00 */
[----:B----4-:R-:W4:Y:S04]  /*a6f40*/  LDL.LU.64 R192, [R1+0x4f30] ;  /* 0x004f300001c07983 */ /* 0x010f280000300a00 */
[----:B------:R-:W-:Y:S04]  /*a6f50*/  STL.64 [R1+0x3a58], R72 ;  /* 0x003a584801007387 */ /* 0x000fe80000100a00 */
        /* <DEDUP_REMOVED lines=25> */
[----:B--2---:R-:W-:Y:S01]  /*a70f0*/  LOP3.LUT R4, R4, 0x1f, RZ, 0xc0, !PT ;  /* 0x0000001f04047812 */ /* 0x004fe200078ec0ff */
[----:B------:R-:W-:-:S02]  /*a7100*/  IMAD.SHL.U32 R69, R6, 0x20, RZ ;  /* 0x0000002006457824 */ /* 0x000fc400078e00ff */
[----:B------:R-:W2:Y:S02]  /*a7110*/  LDL.LU R9, [R1+0x4144] ;  /* 0x0041440001097983 */ /* 0x000ea40000300800 */
[----:B------:R-:W-:Y:S02]  /*a7120*/  IMAD.SHL.U32 R4, R4, 0x4, RZ ;  /* 0x0000000404047824 */ /* 0x000fe400078e00ff */
[----:B------:R-:W-:Y:S02]  /*a7130*/  IMAD.SHL.U32 R69, R69, 0x4, RZ ;  /* 0x0000000445457824 */ /* 0x000fe400078e00ff */
[----:B------:R-:W-:Y:S01]  /*a7140*/  IMAD.MOV.U32 R6, RZ, RZ, R176 ;  /* 0x000000ffff067224 */ /* 0x000fe200078e00b0 */
[----:B------:R-:W2:Y:S04]  /*a7150*/  LDL.LU R16, [R1+0x4100] ;  /* 0x0041000001107983 */ /* 0x000ea80000300800 */
[----:B------:R-:W2:Y:S01]  /*a7160*/  LDL.LU R176, [R1+0x4eb4] ;  /* 0x004eb40001b07983 */ /* 0x000ea20000300800 */
[----:B------:R-:W-:-:S03]  /*a7170*/  LOP3.LUT R4, R4, 0x10, RZ, 0x3c, !PT ;  /* 0x0000001004047812 */ /* 0x000fc600078e3cff */
[----:B------:R-:W2:Y:S02]  /*a7180*/  LDL.LU R15, [R1+0x4184] ;  /* 0x00418400010f7983 */ /* 0x000ea40000300800 */
[----:B------:R-:W-:-:S05]  /*a7190*/  VIADD R4, R4, UR7 ;  /* 0x0000000704047c36 */ /* 0x000fca0008000000 */
[----:B------:R1:W-:Y:S02]  /*a71a0*/  LDGSTS.E [R4+0x80], desc[UR34][R6.64], P0 ;  /* 0x0008000006047fae */ /* 0x0003e400081a1022 */
[----:B-1----:R-:W-:Y:S01]  /*a71b0*/  IMAD.MOV.U32 R6, RZ, RZ, R240 ;  /* 0x000000ffff067224 */ /* 0x002fe200078e00f0 */
[-C--:B---3--:R-:W-:Y:S01]  /*a71c0*/  IADD3 R8, P1, PT, R8, R69.reuse, RZ ;  /* 0x0000004508087210 */ /* 0x088fe20007f3e0ff */
[----:B----4-:R-:W-:Y:S01]  /*a71d0*/  IMAD.X R14, R14, 0x1, R2, P2 ;  /* 0x000000010e0e7824 */ /* 0x010fe200010e0602 */
[----:B------:R-:W-:-:S03]  /*a71e0*/  IADD3 R11, P2, PT, R11, R69, RZ ;  /* 0x000000450b0b7210 */ /* 0x000fc60007f5e0ff */
[----:B------:R-:W-:Y:S01]  /*a71f0*/  IMAD.MOV.U32 R7, RZ, RZ, R14 ;  /* 0x000000ffff077224 */ /* 0x000fe200078e000e */
[----:B------:R-:W-:Y:S01]  /*a7200*/  STL [R1+0x4004], R8 ;  /* 0x0040040801007387 */ /* 0x000fe20000100800 */
[----:B------:R-:W-:-:S03]  /*a7210*/  IMAD.X R20, R20, 0x1, R2, P1 ;  /* 0x0000000114147824 */ /* 0x000fc600008e0602 */
[----:B------:R1:W-:Y:S01]  /*a7220*/  STL [R1+0x3fc0], R14 ;  /* 0x003fc00e01007387 */ /* 0x0003e20000100800 */
[----:B------:R-:W-:-:S03]  /*a7230*/  IADD3 R10, P1, PT, R10, R69, RZ ;  /* 0x000000450a0a7210 */ /* 0x000fc60007f3e0ff */
[----:B------:R3:W-:Y:S01]  /*a7240*/  LDGSTS.E [R4+0x480], desc[UR34][R6.64], P0 ;  /* 0x0048000006047fae */ /* 0x0007e200081a1022 */
[----:B------:R-:W-:Y:S01]  /*a7250*/  IMAD.X R12, R12, 0x1, R2, P2 ;  /* 0x000000010c0c7824 */ /* 0x000fe200010e0602 */
[----:B------:R-:W-:Y:S02]  /*a7260*/  IADD3 R17, P2, PT, R17, R69, RZ ;  /* 0x0000004511117210 */ /* 0x000fe40007f5e0ff */
[----:B-1----:R-:W4:Y:S04]  /*a7270*/  LDL.LU R14, [R1+0x4140] ;  /* 0x00414000010e7983 */ /* 0x002f280000300800 */
[----:B------:R1:W-:Y:S04]  /*a7280*/  STL [R1+0x4044], R11 ;  /* 0x0040440b01007387 */ /* 0x0003e80000100800 */
[----:B------:R-:W-:Y:S01]  /*a7290*/  STL [R1+0x4000], R20 ;  /* 0x0040001401007387 */ /* 0x000fe20000100800 */
[----:B---3--:R-:W-:-:S02]  /*a72a0*/  IMAD.MOV.U32 R6, RZ, RZ, R8 ;  /* 0x000000ffff067224 */ /* 0x008fc400078e0008 */
[----:B------:R-:W-:Y:S01]  /*a72b0*/  IMAD.MOV.U32 R7, RZ, RZ, R20 ;  /* 0x000000ffff077224 */ /* 0x000fe200078e0014 */
[----:B------:R-:W3:Y:S04]  /*a72c0*/  LDL.LU R5, [R1+0x41c4] ;  /* 0x0041c40001057983 */ /* 0x000ee80000300800 */
[----:B------:R-:W3:Y:S04]  /*a72d0*/  LDL.LU R22, [R1+0x4180] ;  /* 0x0041800001167983 */ /* 0x000ee80000300800 */
[----:B------:R-:W-:Y:S01]  /*a72e0*/  STL [R1+0x4084], R10 ;  /* 0x0040840a01007387 */ /* 0x000fe20000100800 */
[----:B------:R-:W-:-:S03]  /*a72f0*/  IMAD.X R19, R19, 0x1, R2, P1 ;  /* 0x0000000113137824 */ /* 0x000fc600008e0602 */
[----:B------:R1:W-:Y:S04]  /*a7300*/  STL [R1+0x4040], R12 ;  /* 0x0040400c01007387 */ /* 0x0003e80000100800 */
[----:B------:R1:W-:Y:S04]  /*a7310*/  LDGSTS.E [R4+0x880], desc[UR34][R6.64], P0 ;  /* 0x0088000006047fae */ /* 0x0003e800081a1022 */
[----:B------:R-:W3:Y:S01]  /*a7320*/  LDL.LU R8, [R1+0x4204] ;  /* 0x0042040001087983 */ /* 0x000ee20000300800 */
[----:B------:R-:W-:Y:S01]  /*a7330*/  IADD3 R13, P1, PT, R13, R69, RZ ;  /* 0x000000450d0d7210 */ /* 0x000fe20007f3e0ff */
[----:B------:R-:W-:-:S02]  /*a7340*/  IMAD.X R18, R18, 0x1, R2, P2 ;  /* 0x0000000112127824 */ /* 0x000fc400010e0602 */
[----:B-1----:R-:W-:Y:S02]  /*a7350*/  IMAD.MOV.U32 R6, RZ, RZ, R11 ;  /* 0x000000ffff067224 */ /* 0x002fe400078e000b */
[----:B------:R-:W3:Y:S04]  /*a7360*/  LDL.LU R11, [R1+0x41c0] ;  /* 0x0041c000010b7983 */ /* 0x000ee80000300800 */
[----:B------:R-:W-:Y:S01]  /*a7370*/  STL [R1+0x40c4], R17 ;  /* 0x0040c41101007387 */ /* 0x000fe20000100800 */
[----:B------:R-:W-:-:S03]  /*a7380*/  IMAD.MOV.U32 R7, RZ, RZ, R12 ;  /* 0x000000ffff077224 */ /* 0x000fc600078e000c */
[----:B------:R1:W-:Y:S04]  /*a7390*/  STL [R1+0x4080], R19 ;  /* 0x0040801301007387 */ /* 0x0003e80000100800 */
[----:B------:R-:W3:Y:S04]  /*a73a0*/  LDL.LU R12, [R1+0x4244] ;  /* 0x00424400010c7983 */ /* 0x000ee80000300800 */
[----:B------:R-:W3:Y:S04]  /*a73b0*/  LDL.LU R21, [R1+0x4200] ;  /* 0x0042000001157983 */ /* 0x000ee80000300800 */
[----:B------:R1:W-:Y:S04]  /*a73c0*/  LDGSTS.E [R4+0xc80], desc[UR34][R6.64], P0 ;  /* 0x00c8000006047fae */ /* 0x0003e800081a1022 */
[----:B------:R-:W-:Y:S04]  /*a73d0*/  STL [R1+0x4104], R13 ;  /* 0x0041040d01007387 */ /* 0x000fe80000100800 */
[----:B------:R2:W-:Y:S01]  /*a73e0*/  STL [R1+0x40c0], R18 ;  /* 0x0040c01201007387 */ /* 0x0005e20000100800 */
[----:B-1----:R-:W-:-:S03]  /*a73f0*/  IMAD.MOV.U32 R6, RZ, RZ, R10 ;  /* 0x000000ffff067224 */ /* 0x002fc600078e000a */
[----:B------:R-:W3:Y:S04]  /*a7400*/  LDL.LU R10, [R1+0x4284] ;  /* 0x00428400010a7983 */ /* 0x000ee80000300800 */
[----:B------:R-:W3:Y:S01]  /*a7410*/  LDL.LU R20, [R1+0x4240] ;  /* 0x0042400001147983 */ /* 0x000ee20000300800 */
[----:B------:R-:W-:Y:S01]  /*a7420*/  IMAD.MOV.U32 R7, RZ, RZ, R19 ;  /* 0x000000ffff077224 */ /* 0x000fe200078e0013 */
[----:B--2---:R-:W-:Y:S01]  /*a7430*/  IADD3 R9, P2, PT, R9, R69, RZ ;  /* 0x0000004509097210 */ /* 0x004fe20007f5e0ff */
[----:B------:R-:W-:-:S03]  /*a7440*/  IMAD.X R16, R16, 0x1, R2, P1 ;  /* 0x0000000110107824 */ /* 0x000fc600008e0602 */
[----:B------:R1:W-:Y:S04]  /*a7450*/  LDGSTS.E [R4+0x1080], desc[UR34][R6.64], P0 ;  /* 0x0108000006047fae */ /* 0x0003e800081a1022 */
[----:B------:R-:W-:Y:S04]  /*a7460*/  STL [R1+0x4144], R9 ;  /* 0x0041440901007387 */ /* 0x000fe80000100800 */
[----:B------:R2:W-:Y:S01]  /*a7470*/  STL [R1+0x4100], R16 ;  /* 0x0041001001007387 */ /* 0x0005e20000100800 */
[----:B------:R-:W-:-:S03]  /*a7480*/  IADD3 R15, P1, PT, R15, R69, RZ ;  /* 0x000000450f0f7210 */ /* 0x000fc60007f3e0ff */
[----:B------:R-:W3:Y:S01]  /*a7490*/  LDL.LU R19, [R1+0x4280] ;  /* 0x0042800001137983 */ /* 0x000ee20000300800 */
[----:B-1----:R-:W-:Y:S02]  /*a74a0*/  IMAD.MOV.U32 R6, RZ, RZ, R17 ;  /* 0x000000ffff067224 */ /* 0x002fe400078e0011 */
[----:B------:R-:W-:Y:S01]  /*a74b0*/  IMAD.MOV.U32 R7, RZ, RZ, R18 ;  /* 0x000000ffff077224 */ /* 0x000fe200078e0012 */
[----:B------:R-:W3:Y:S04]  /*a74c0*/  LDL.LU R17, [R1+0x42c4] ;  /* 0x0042c40001117983 */ /* 0x000ee80000300800 */
[----:B------:R-:W3:Y:S04]  /*a74d0*/  LDL.LU R18, [R1+0x42c0] ;  /* 0x0042c00001127983 */ /* 0x000ee80000300800 */
[----:B------:R1:W-:Y:S04]  /*a74e0*/  LDGSTS.E [R4+0x1480], desc[UR34][R6.64], P0 ;  /* 0x0148000006047fae */ /* 0x0003e800081a1022 */
[----:B------:R-:W-:Y:S01]  /*a74f0*/  STL [R1+0x4184], R15 ;  /* 0x0041840f01007387 */ /* 0x000fe20000100800 */
[----:B-1----:R-:W-:-:S02]  /*a7500*/  IMAD.MOV.U32 R6, RZ, RZ, R13 ;  /* 0x000000ffff067224 */ /* 0x002fc400078e000d */
[----:B------:R-:W-:-:S05]  /*a7510*/  IMAD.MOV.U32 R7, RZ, RZ, R16 ;  /* 0x000000ffff077224 */ /* 0x000fca00078e0010 */
[----:B------:R1:W-:Y:S02]  /*a7520*/  LDGSTS.E [R4+0x1880], desc[UR34][R6.64], P0 ;  /* 0x0188000006047fae */ /* 0x0003e400081a1022 */
[----:B-1----:R-:W-:Y:S02]  /*a7530*/  IMAD.MOV.U32 R6, RZ, RZ, R9 ;  /* 0x000000ffff067224 */ /* 0x002fe400078e0009 */
[----:B----4-:R-:W-:-:S04]  /*a7540*/  IMAD.X R14, R14, 0x1, R2, P2 ;  /* 0x000000010e0e7824 */ /* 0x010fc800010e0602 */
[----:B------:R-:W-:Y:S01]  /*a7550*/  IMAD.MOV.U32 R7, RZ, RZ, R14 ;  /* 0x000000ffff077224 */ /* 0x000fe200078e000e */
[-C--:B---3--:R-:W-:Y:S01]  /*a7560*/  IADD3 R5, P2, PT, R5, R69.reuse, RZ ;  /* 0x0000004505057210 */ /* 0x088fe20007f5e0ff */
[----:B------:R-:W-:Y:S01]  /*a7570*/  IMAD.X R22, R22, 0x1, R2, P1 ;  /* 0x0000000116167824 */ /* 0x000fe200008e0602 */
[----:B------:R1:W-:Y:S04]  /*a7580*/  STL [R1+0x4140], R14 ;  /* 0x0041400e01007387 */ /* 0x0003e80000100800 */
[----:B------:R-:W3:Y:S04]  /*a7590*/  LDL.LU R13, [R1+0x4304] ;  /* 0x00430400010d7983 */ /* 0x000ee80000300800 */
[----:B--2---:R-:W2:Y:S04]  /*a75a0*/  LDL.LU R16, [R1+0x4300] ;  /* 0x0043000001107983 */ /* 0x004ea80000300800 */
[----:B------:R-:W-:Y:S04]  /*a75b0*/  STL [R1+0x41c4], R5 ;  /* 0x0041c40501007387 */ /* 0x000fe80000100800 */
[----:B------:R4:W-:Y:S01]  /*a75c0*/  LDGSTS.E [R4+0x1c80], desc[UR34][R6.64], P0 ;  /* 0x01c8000006047fae */ /* 0x0009e200081a1022 */
[----:B------:R-:W-:-:S03]  /*a75d0*/  IADD3 R8, P1, PT, R8, R69, RZ ;  /* 0x0000004508087210 */ /* 0x000fc60007f3e0ff */
[----:B------:R-:W-:Y:S04]  /*a75e0*/  STL [R1+0x4180], R22 ;  /* 0x0041801601007387 */ /* 0x000fe80000100800 */
[----:B-1----:R-:W2:Y:S04]  /*a75f0*/  LDL.LU R14, [R1+0x4344] ;  /* 0x00434400010e7983 */ /* 0x002ea80000300800 */
[----:B------:R-:W2:Y:S01]  /*a7600*/  LDL.LU R9, [R1+0x4384] ;  /* 0x0043840001097983 */ /* 0x000ea20000300800 */
[----:B----4-:R-:W-:Y:S02]  /*a7610*/  IMAD.MOV.U32 R6, RZ, RZ, R15 ;  /* 0x000000ffff067224 */ /* 0x010fe400078e000f */
[----:B------:R-:W-:-:S02]  /*a7620*/  IMAD.MOV.U32 R7, RZ, RZ, R22 ;  /* 0x000000ffff077224 */ /* 0x000fc400078e0016 */
[--C-:B------:R-:W-:Y:S01]  /*a7630*/  IMAD.X R11, R11, 0x1, R2.reuse, P2 ;  /* 0x000000010b0b7824 */ /* 0x100fe200010e0602 */
[----:B------:R-:W4:Y:S04]  /*a7640*/  LDL.LU R15, [R1+0x4340] ;  /* 0x00434000010f7983 */ /* 0x000f280000300800 */
[----:B------:R1:W-:Y:S01]  /*a7650*/  LDGSTS.E [R4+0x2080], desc[UR34][R6.64], P0 ;  /* 0x0208000006047fae */ /* 0x0003e200081a1022 */
[----:B------:R-:W-:Y:S01]  /*a7660*/  IADD3 R12, P2, PT, R12, R69, RZ ;  /* 0x000000450c0c7210 */ /* 0x000fe20007f5e0ff */
[----:B------:R-:W-:Y:S02]  /*a7670*/  IMAD.X R21, R21, 0x1, R2, P1 ;  /* 0x0000000115157824 */ /* 0x000fe400008e0602 */
[----:B------:R-:W-:Y:S04]  /*a7680*/  STL [R1+0x4204], R8 ;  /* 0x0042040801007387 */ /* 0x000fe80000100800 */
[----:B------:R1:W-:Y:S02]  /*a7690*/  STL [R1+0x41c0], R11 ;  /* 0x0041c00b01007387 */ /* 0x0003e40000100800 */
[----:B-1----:R-:W-:-:S02]  /*a76a0*/  IMAD.MOV.U32 R6, RZ, RZ, R5 ;  /* 0x000000ffff067224 */ /* 0x002fc400078e0005 */
[----:B------:R-:W-:Y:S02]  /*a76b0*/  IMAD.MOV.U32 R7, RZ, RZ, R11 ;  /* 0x000000ffff077224 */ /* 0x000fe400078e000b */
[----:B------:R-:W4:Y:S04]  /*a76c0*/  LDL.LU R11, [R1+0x4380] ;  /* 0x00438000010b7983 */ /* 0x000f280000300800 */
[----:B------:R1:W-:Y:S04]  /*a76d0*/  STL [R1+0x4244], R12 ;  /* 0x0042440c01007387 */ /* 0x0003e80000100800 */
[----:B------:R-:W-:Y:S04]  /*a76e0*/  STL [R1+0x4200], R21 ;  /* 0x0042001501007387 */ /* 0x000fe80000100800 */
[----:B------:R-:W4:Y:S04]  /*a76f0*/  LDL.LU R5, [R1+0x43c4] ;  /* 0x0043c40001057983 */ /* 0x000f280000300800 */
[----:B------:R1:W-:Y:S01]  /*a7700*/  LDGSTS.E [R4+0x2480], desc[UR34][R6.64], P0 ;  /* 0x0248000006047fae */ /* 0x0003e200081a1022 */
[----:B------:R-:W-:Y:S01]  /*a7710*/  IADD3 R10, P1, PT, R10, R69, RZ ;  /* 0x000000450a0a7210 */ /* 0x000fe20007f3e0ff */
[----:B------:R-:W-:-:S02]  /*a7720*/  IMAD.X R20, R20, 0x1, R2, P2 ;  /* 0x0000000114147824 */ /* 0x000fc400010e0602 */
[----:B-1----:R-:W-:Y:S02]  /*a7730*/  IMAD.MOV.U32 R6, RZ, RZ, R8 ;  /* 0x000000ffff067224 */ /* 0x002fe400078e0008 */
[----:B------:R-:W-:Y:S01]  /*a7740*/  IMAD.MOV.U32 R7, RZ, RZ, R21 ;  /* 0x000000ffff077224 */ /* 0x000fe200078e0015 */
[----:B------:R-:W4:Y:S04]  /*a7750*/  LDL.LU R8, [R1+0x4404] ;  /* 0x0044040001087983 */ /* 0x000f280000300800 */
[----:B------:R1:W-:Y:S04]  /*a7760*/  STL [R1+0x4284], R10 ;  /* 0x0042840a01007387 */ /* 0x0003e80000100800 */
[----:B------:R-:W-:Y:S04]  /*a7770*/  STL [R1+0x4240], R20 ;  /* 0x0042401401007387 */ /* 0x000fe80000100800 */
[----:B------:R1:W-:Y:S02]  /*a7780*/  LDGSTS.E [R4+0x2880], desc[UR34][R6.64], P0 ;  /* 0x0288000006047fae */ /* 0x0003e400081a1022 */
[----:B-1----:R-:W-:-:S02]  /*a7790*/  IMAD.MOV.U32 R6, RZ, RZ, R12 ;  /* 0x000000ffff067224 */ /* 0x002fc400078e000c */
[----:B------:R-:W4:Y:S01]  /*a77a0*/  LDL.LU R12, [R1+0x43c0] ;  /* 0x0043c000010c7983 */ /* 0x000f220000300800 */
[----:B------:R-:W-:Y:S01]  /*a77b0*/  IADD3 R17, P2, PT, R17, R69, RZ ;  /* 0x0000004511117210 */ /* 0x000fe20007f5e0ff */
[----:B------:R-:W-:Y:S02]  /*a77c0*/  IMAD.X R19, R19, 0x1, R2, P1 ;  /* 0x0000000113137824 */ /* 0x000fe400008e0602 */
[----:B------:R-:W-:Y:S02]  /*a77d0*/  IMAD.MOV.U32 R7, RZ, RZ, R20 ;  /* 0x000000ffff077224 */ /* 0x000fe400078e0014 */
[----:B------:R-:W-:Y:S04]  /*a77e0*/  STL [R1+0x42c4], R17 ;  /* 0x0042c41101007387 */ /* 0x000fe80000100800 */
[----:B------:R1:W-:Y:S04]  /*a77f0*/  STL [R1+0x4280], R19 ;  /* 0x0042801301007387 */ /* 0x0003e80000100800 */
[----:B------:R1:W-:Y:S04]  /*a7800*/  LDGSTS.E [R4+0x2c80], desc[UR34][R6.64], P0 ;  /* 0x02c8000006047fae */ /* 0x0003e800081a1022 */
[----:B------:R-:W4:Y:S01]  /*a7810*/  LDL.LU R23, [R1+0x4444] ;  /* 0x0044440001177983 */ /* 0x000f220000300800 */
[----:B------:R-:W-:-:S02]  /*a7820*/  IMAD.X R18, R18, 0x1, R2, P2 ;  /* 0x0000000112127824 */ /* 0x000fc400010e0602 */
[----:B-1----:R-:W-:Y:S02]  /*a7830*/  IMAD.MOV.U32 R6, RZ, RZ, R10 ;  /* 0x000000ffff067224 */ /* 0x002fe400078e000a */
[----:B------:R-:W-:Y:S01]  /*a7840*/  IMAD.MOV.U32 R7, RZ, RZ, R19 ;  /* 0x000000ffff077224 */ /* 0x000fe200078e0013 */
[----:B------:R-:W4:Y:S04]  /*a7850*/  LDL.LU R10, [R1+0x4400] ;  /* 0x00440000010a7983 */ /* 0x000f280000300800 */
[----:B------:R1:W-:Y:S02]  /*a7860*/  LDGSTS.E [R4+0x3080], desc[UR34][R6.64], P0 ;  /* 0x0308000006047fae */ /* 0x0003e400081a1022 */
[----:B-1----:R-:W-:Y:S02]  /*a7870*/  IMAD.MOV.U32 R6, RZ, RZ, R17 ;  /* 0x000000ffff067224 */ /* 0x002fe400078e0011 */
[----:B------:R-:W-:-:S05]  /*a7880*/  IMAD.MOV.U32 R7, RZ, RZ, R18 ;  /* 0x000000ffff077224 */ /* 0x000fca00078e0012 */
[----:B------:R1:W-:Y:S01]  /*a7890*/  LDGSTS.E [R4+0x3480], desc[UR34][R6.64], P0 ;  /* 0x0348000006047fae */ /* 0x0003e200081a1022 */
[----:B---3--:R-:W-:-:S05]  /*a78a0*/  IADD3 R13, P1, PT, R13, R69, RZ ;  /* 0x000000450d0d7210 */ /* 0x008fca0007f3e0ff */
[----:B------:R3:W-:Y:S01]  /*a78b0*/  STL [R1+0x4304], R13 ;  /* 0x0043040d01007387 */ /* 0x0007e20000100800 */
[----:B--2---:R-:W-:Y:S01]  /*a78c0*/  IMAD.X R16, R16, 0x1, R2, P1 ;  /* 0x0000000110107824 */ /* 0x004fe200008e0602 */
[-C--:B------:R-:W-:Y:S02]  /*a78d0*/  IADD3 R14, P2, PT, R14, R69.reuse, RZ ;  /* 0x000000450e0e7210 */ /* 0x080fe40007f5e0ff */
[----:B------:R2:W-:Y:S04]  /*a78e0*/  STL [R1+0x42c0], R18 ;  /* 0x0042c01201007387 */ /* 0x0005e80000100800 */
[----:B------:R-:W4:Y:S01]  /*a78f0*/  LDL.LU R21, [R1+0x4484] ;  /* 0x0044840001157983 */ /* 0x000f220000300800 */
[----:B------:R-:W-:-:S03]  /*a7900*/  IADD3 R9, P1, PT, R9, R69, RZ ;  /* 0x0000004509097210 */ /* 0x000fc60007f3e0ff */
[----:B------:R-:W4:Y:S04]  /*a7910*/  LDL.LU R24, [R1+0x4440] ;  /* 0x0044400001187983 */ /* 0x000f280000300800 */
[----:B------:R-:W-:Y:S04]  /*a7920*/  STL [R1+0x4344], R14 ;  /* 0x0043440e01007387 */ /* 0x000fe80000100800 */
[----:B------:R1:W-:Y:S01]  /*a7930*/  STL [R1+0x4300], R16 ;  /* 0x0043001001007387 */ /* 0x0003e20000100800 */
[----:B----4-:R-:W-:-:S03]  /*a7940*/  IMAD.X R15, R15, 0x1, R2, P2 ;  /* 0x000000010f0f7824 */ /* 0x010fc600010e0602 */
[----:B------:R-:W4:Y:S04]  /*a7950*/  LDL.LU R22, [R1+0x4480] ;  /* 0x0044800001167983 */ /* 0x000f280000300800 */
[----:B------:R-:W-:Y:S04]  /*a7960*/  STL [R1+0x4384], R9 ;  /* 0x0043840901007387 */ /* 0x000fe80000100800 */
[----:B------:R-:W-:Y:S01]  /*a7970*/  STL [R1+0x4340], R15 ;  /* 0x0043400f01007387 */ /* 0x000fe20000100800 */
[----:B-1----:R-:W-:Y:S02]  /*a7980*/  IMAD.MOV.U32 R6, RZ, RZ, R13 ;  /* 0x000000ffff067224 */ /* 0x002fe400078e000d */
[----:B------:R-:W-:Y:S01]  /*a7990*/  IMAD.MOV.U32 R7, RZ, RZ, R16 ;  /* 0x000000ffff077224 */ /* 0x000fe200078e0010 */
[----:B------:R-:W4:Y:S04]  /*a79a0*/  LDL.LU R19, [R1+0x44c4] ;  /* 0x0044c40001137983 */ /* 0x000f280000300800 */
[----:B---3--:R-:W3:Y:S04]  /*a79b0*/  LDL.LU R13, [R1+0x4504] ;  /* 0x00450400010d7983 */ /* 0x008ee80000300800 */
[----:B------:R-:W3:Y:S04]  /*a79c0*/  LDL.LU R20, [R1+0x44c0] ;  /* 0x0044c00001147983 */ /* 0x000ee80000300800 */
[----:B------:R1:W-:Y:S01]  /*a79d0*/  LDGSTS.E [R4+0x3880], desc[UR34][R6.64], P0 ;  /* 0x0388000006047fae */ /* 0x0003e200081a1022 */
[----:B------:R-:W-:Y:S01]  /*a79e0*/  IMAD.X R11, R11, 0x1, R2, P1 ;  /* 0x000000010b0b7824 */ /* 0x000fe200008e0602 */
[----:B------:R-:W-:Y:S01]  /*a79f0*/  IADD3 R5, P2, PT, R5, R69, RZ ;  /* 0x0000004505057210 */ /* 0x000fe20007f5e0ff */
[----:B-1----:R-:W-:-:S02]  /*a7a00*/  IMAD.MOV.U32 R6, RZ, RZ, R14 ;  /* 0x000000ffff067224 */ /* 0x002fc400078e000e */
[----:B------:R-:W-:Y:S02]  /*a7a10*/  IMAD.MOV.U32 R7, RZ, RZ, R15 ;  /* 0x000000ffff077224 */ /* 0x000fe400078e000f */
[----:B------:R-:W-:Y:S04]  /*a7a20*/  STL [R1+0x43c4], R5 ;  /* 0x0043c40501007387 */ /* 0x000fe80000100800 */
[----:B------:R1:W-:Y:S04]  /*a7a30*/  STL [R1+0x4380], R11 ;  /* 0x0043800b01007387 */ /* 0x0003e80000100800 */
[----:B--2---:R-:W2:Y:S04]  /*a7a40*/  LDL.LU R18, [R1+0x4500] ;  /* 0x0045000001127983 */ /* 0x004ea80000300800 */
[----:B------:R-:W2:Y:S04]  /*a7a50*/  LDL.LU R16, [R1+0x4544] ;  /* 0x0045440001107983 */ /* 0x000ea80000300800 */
[----:B------:R-:W2:Y:S04]  /*a7a60*/  LDL.LU R14, [R1+0x4584] ;  /* 0x00458400010e7983 */ /* 0x000ea80000300800 */
[----:B------:R-:W2:Y:S04]  /*a7a70*/  LDL.LU R17, [R1+0x4540] ;  /* 0x0045400001117983 */ /* 0x000ea80000300800 */
[----:B------:R1:W-:Y:S01]  /*a7a80*/  LDGSTS.E [R4+0x3c80], desc[UR34][R6.64], P0 ;  /* 0x03c8000006047fae */ /* 0x0003e200081a1022 */
[----:B------:R-:W-:-:S05]  /*a7a90*/  IADD3 R8, P1, PT, R8, R69, RZ ;  /* 0x0000004508087210 */ /* 0x000fca0007f3e0ff */
[----:B------:R-:W-:Y:S01]  /*a7aa0*/  STL [R1+0x4404], R8 ;  /* 0x0044040801007387 */ /* 0x000fe20000100800 */
[----:B-1----:R-:W-:Y:S02]  /*a7ab0*/  IMAD.MOV.U32 R7, RZ, RZ, R11 ;  /* 0x000000ffff077224 */ /* 0x002fe400078e000b */
[----:B------:R-:W-:-:S05]  /*a7ac0*/  IMAD.X R12, R12, 0x1, R2, P2 ;  /* 0x000000010c0c7824 */ /* 0x000fca00010e0602 */
[----:B------:R1:W-:Y:S04]  /*a7ad0*/  STL [R1+0x43c0], R12 ;  /* 0x0043c00c01007387 */ /* 0x0003e80000100800 */
[----:B------:R-:W2:Y:S01]  /*a7ae0*/  LDL.LU R11, [R1+0x45c4] ;  /* 0x0045c400010b7983 */ /* 0x000ea20000300800 */
[----:B------:R-:W-:Y:S01]  /*a7af0*/  IMAD.MOV.U32 R6, RZ, RZ, R9 ;  /* 0x000000ffff067224 */ /* 0x000fe200078e0009 */
[----:B------:R-:W-:Y:S02]  /*a7b00*/  IADD3 R23, P2, PT, R23, R69, RZ ;  /* 0x0000004517177210 */ /* 0x000fe40007f5e0ff */
[----:B------:R-:W2:Y:S04]  /*a7b10*/  LDL.LU R9, [R1+0x4604] ;  /* 0x0046040001097983 */ /* 0x000ea80000300800 */
[----:B------:R1:W-:Y:S04]  /*a7b20*/  LDGSTS.E [R4+0x4080], desc[UR34][R6.64], P0 ;  /* 0x0408000006047fae */ /* 0x0003e800081a1022 */
[----:B------:R-:W2:Y:S01]  /*a7b30*/  LDL.LU R15, [R1+0x4580] ;  /* 0x00458000010f7983 */ /* 0x000ea20000300800 */
[----:B-1----:R-:W-:-:S02]  /*a7b40*/  IMAD.MOV.U32 R6, RZ, RZ, R5 ;  /* 0x000000ffff067224 */ /* 0x002fc400078e0005 */
[----:B------:R-:W-:Y:S02]  /*a7b50*/  IMAD.MOV.U32 R7, RZ, RZ, R12 ;  /* 0x000000ffff077224 */ /* 0x000fe400078e000c */
[----:B------:R-:W-:-:S03]  /*a7b60*/  IMAD.X R10, R10, 0x1, R2, P1 ;  /* 0x000000010a0a7824 */ /* 0x000fc600008e0602 */
[----:B------:R1:W-:Y:S04]  /*a7b70*/  LDGSTS.E [R4+0x4480], desc[UR34][R6.64], P0 ;  /* 0x0448000006047fae */ /* 0x0003e800081a1022 */
[----:B------:R-:W-:Y:S04]  /*a7b80*/  STL [R1+0x4444], R23 ;  /* 0x0044441701007387 */ /* 0x000fe80000100800 */
[----:B------:R3:W-:Y:S04]  /*a7b90*/  STL [R1+0x4400], R10 ;  /* 0x0044000a01007387 */ /* 0x0007e80000100800 */
[----:B------:R-:W2:Y:S04]  /*a7ba0*/  LDL.LU R5, [R1+0x4644] ;  /* 0x0046440001057983 */ /* 0x000ea80000300800 */
[----:B------:R-:W2:Y:S01]  /*a7bb0*/  LDL.LU R12, [R1+0x45c0] ;  /* 0x0045c000010c7983 */ /* 0x000ea20000300800 */
[----:B-1----:R-:W-:-:S02]  /*a7bc0*/  IMAD.MOV.U32 R6, RZ, RZ, R8 ;  /* 0x000000ffff067224 */ /* 0x002fc400078e0008 */
[----:B------:R-:W-:-:S05]  /*a7bd0*/  IMAD.MOV.U32 R7, RZ, RZ, R10 ;  /* 0x000000ffff077224 */ /* 0x000fca00078e000a */
[----:B------:R1:W-:Y:S02]  /*a7be0*/  LDGSTS.E [R4+0x4880], desc[UR34][R6.64], P0 ;  /* 0x0488000006047fae */ /* 0x0003e400081a1022 */
[----:B-1----:R-:W-:Y:S01]  /*a7bf0*/  IMAD.MOV.U32 R6, RZ, RZ, R23 ;  /* 0x000000ffff067224 */ /* 0x002fe200078e0017 */
[----:B------:R-:W-:Y:S01]  /*a7c00*/  IADD3 R21, P1, PT, R21, R69, RZ ;  /* 0x0000004515157210 */ /* 0x000fe20007f3e0ff */
[----:B------:R-:W-:-:S04]  /*a7c10*/  IMAD.X R24, R24, 0x1, R2, P2 ;  /* 0x0000000118187824 */ /* 0x000fc800010e0602 */
[----:B------:R-:W-:Y:S02]  /*a7c20*/  IMAD.MOV.U32 R7, RZ, RZ, R24 ;  /* 0x000000ffff077224 */ /* 0x000fe400078e0018 */
[----:B----4-:R-:W-:Y:S01]  /*a7c30*/  IMAD.X R22, R22, 0x1, R2, P1 ;  /* 0x0000000116167824 */ /* 0x010fe200008e0602 */
[-C--:B------:R-:W-:Y:S02]  /*a7c40*/  IADD3 R19, P2, PT, R19, R69.reuse, RZ ;  /* 0x0000004513137210 */ /* 0x080fe40007f5e0ff */
[----:B------:R1:W-:Y:S01]  /*a7c50*/  LDGSTS.E [R4+0x4c80], desc[UR34][R6.64], P0 ;  /* 0x04c8000006047fae */ /* 0x0003e200081a1022 */
[----:B---3--:R-:W-:-:S03]  /*a7c60*/  IADD3 R13, P1, PT, R13, R69, RZ ;  /* 0x000000450d0d7210 */ /* 0x008fc60007f3e0ff */
[----:B------:R-:W-:Y:S04]  /*a7c70*/  STL [R1+0x4484], R21 ;  /* 0x0044841501007387 */ /* 0x000fe80000100800 */
[----:B------:R-:W-:Y:S01]  /*a7c80*/  STL [R1+0x4440], R24 ;  /* 0x0044401801007387 */ /* 0x000fe20000100800 */
[----:B------:R-:W-:-:S03]  /*a7c90*/  IMAD.X R20, R20, 0x1, R2, P2 ;  /* 0x0000000114147824 */ /* 0x000fc600010e0602 */
[----:B------:R-:W3:Y:S04]  /*a7ca0*/  LDL.LU R10, [R1+0x4600] ;  /* 0x00460000010a7983 */ /* 0x000ee80000300800 */
[----:B------:R-:W4:Y:S04]  /*a7cb0*/  LDL.LU R8, [R1+0x4640] ;  /* 0x0046400001087983 */ /* 0x000f280000300800 */
[----:B------:R2:W-:Y:S01]  /*a7cc0*/  STL [R1+0x44c4], R19 ;  /* 0x0044c41301007387 */ /* 0x0005e20000100800 */
[----:B-1----:R-:W-:Y:S02]  /*a7cd0*/  IMAD.MOV.U32 R6, RZ, RZ, R21 ;  /* 0x000000ffff067224 */ /* 0x002fe400078e0015 */
[----:B------:R-:W-:Y:S01]  /*a7ce0*/  IMAD.MOV.U32 R7, RZ, RZ, R22 ;  /* 0x000000ffff077224 */ /* 0x000fe200078e0016 */
[----:B------:R-:W-:Y:S04]  /*a7cf0*/  STL [R1+0x4480], R22 ;  /* 0x0044801601007387 */ /* 0x000fe80000100800 */
[----:B------:R1:W-:Y:S04]  /*a7d00*/  STL [R1+0x4504], R13 ;  /* 0x0045040d01007387 */ /* 0x0003e80000100800 */
[----:B------:R1:W-:Y:S04]  /*a7d10*/  STL [R1+0x44c0], R20 ;  /* 0x0044c01401007387 */ /* 0x0003e80000100800 */
[----:B------:R1:W-:Y:S01]  /*a7d20*/  LDGSTS.E [R4+0x5080], desc[UR34][R6.64], P0 ;  /* 0x0508000006047fae */ /* 0x0003e200081a1022 */
[-C--:B--2---:R-:W-:Y:S01]  /*a7d30*/  IADD3 R16, P2, PT, R16, R69.reuse, RZ ;  /* 0x0000004510107210 */ /* 0x084fe20007f5e0ff */
[----:B------:R-:W-:Y:S01]  /*a7d40*/  IMAD.X R18, R18, 0x1, R2, P1 ;  /* 0x0000000112127824 */ /* 0x000fe200008e0602 */
[----:B------:R-:W-:-:S03]  /*a7d50*/  IADD3 R14, P1, PT, R14, R69, RZ ;  /* 0x000000450e0e7210 */ /* 0x000fc60007f3e0ff */
[----:B------:R-:W-:Y:S01]  /*a7d60*/  IMAD.X R17, R17, 0x1, R2, P2 ;  /* 0x0000000111117824 */ /* 0x000fe200010e0602 */
[----:B------:R-:W-:Y:S01]  /*a7d70*/  STL [R1+0x4544], R16 ;  /* 0x0045441001007387 */ /* 0x000fe20000100800 */
[----:B-1----:R-:W-:Y:S02]  /*a7d80*/  IMAD.MOV.U32 R6, RZ, RZ, R19 ;  /* 0x000000ffff067224 */ /* 0x002fe400078e0013 */
[----:B------:R-:W-:Y:S01]  /*a7d90*/  IMAD.MOV.U32 R7, RZ, RZ, R20 ;  /* 0x000000ffff077224 */ /* 0x000fe200078e0014 */
[----:B------:R-:W-:Y:S04]  /*a7da0*/  STL [R1+0x4500], R18 ;  /* 0x0045001201007387 */ /* 0x000fe80000100800 */
[----:B------:R-:W2:Y:S04]  /*a7db0*/  LDL.LU R19, [R1+0x3f8c] ;  /* 0x003f8c0001137983 */ /* 0x000ea80000300800 */
[----:B------:R-:W-:Y:S04]  /*a7dc0*/  STL [R1+0x4584], R14 ;  /* 0x0045840e01007387 */ /* 0x000fe80000100800 */
[----:B------:R-:W-:Y:S04]  /*a7dd0*/  STL [R1+0x4540], R17 ;  /* 0x0045401101007387 */ /* 0x000fe80000100800 */
[----:B------:R1:W-:Y:S02]  /*a7de0*/  LDGSTS.E [R4+0x5480], desc[UR34][R6.64], P0 ;  /* 0x0548000006047fae */ /* 0x0003e400081a1022 */
[----:B-1----:R-:W-:-:S02]  /*a7df0*/  IMAD.MOV.U32 R6, RZ, RZ, R13 ;  /* 0x000000ffff067224 */ /* 0x002fc400078e000d */
[----:B------:R-:W2:Y:S01]  /*a7e00*/  LDL.LU R13, [R1+0x3fcc] ;  /* 0x003fcc00010d7983 */ /* 0x000ea20000300800 */
[----:B------:R-:W-:-:S05]  /*a7e10*/  IADD3 R11, P2, PT, R11, R69, RZ ;  /* 0x000000450b0b7210 */ /* 0x000fca0007f5e0ff */
[----:B------:R-:W-:Y:S04]  /*a7e20*/  STL [R1+0x45c4], R11 ;  /* 0x0045c40b01007387 */ /* 0x000fe80000100800 */
[----:B------:R-:W2:Y:S01]  /*a7e30*/  LDL.LU R20, [R1+0x3f88] ;  /* 0x003f880001147983 */ /* 0x000ea20000300800 */
[----:B------:R-:W-:Y:S02]  /*a7e40*/  IMAD.MOV.U32 R7, RZ, RZ, R18 ;  /* 0x000000ffff077224 */ /* 0x000fe400078e0012 */
[----:B------:R-:W-:-:S03]  /*a7e50*/  IMAD.X R15, R15, 0x1, R2, P1 ;  /* 0x000000010f0f7824 */ /* 0x000fc600008e0602 */
[----:B------:R1:W-:Y:S01]  /*a7e60*/  LDGSTS.E [R4+0x5880], desc[UR34][R6.64], P0 ;  /* 0x0588000006047fae */ /* 0x0003e200081a1022 */
[----:B------:R-:W-:Y:S01]  /*a7e70*/  IADD3 R9, P3, PT, R9, R69, RZ ;  /* 0x0000004509097210 */ /* 0x000fe20007f7e0ff */
[----:B-1----:R-:W-:Y:S02]  /*a7e80*/  IMAD.MOV.U32 R6, RZ, RZ, R16 ;  /* 0x000000ffff067224 */ /* 0x002fe400078e0010 */
[----:B------:R-:W-:Y:S02]  /*a7e90*/  IMAD.MOV.U32 R7, RZ, RZ, R17 ;  /* 0x000000ffff077224 */ /* 0x000fe400078e0011 */
[----:B------:R-:W-:-:S03]  /*a7ea0*/  IMAD.X R12, R12, 0x1, R2, P2 ;  /* 0x000000010c0c7824 */ /* 0x000fc600010e0602 */
[----:B------:R1:W-:Y:S01]  /*a7eb0*/  LDGSTS.E [R4+0x5c80], desc[UR34][R6.64], P0 ;  /* 0x05c8000006047fae */ /* 0x0003e200081a1022 */
[----:B------:R-:W-:Y:S01]  /*a7ec0*/  IADD3 R5, P1, PT, R5, R69, RZ ;  /* 0x0000004505057210 */ /* 0x000fe20007f3e0ff */
[----:B-1----:R-:W-:Y:S02]  /*a7ed0*/  IMAD.MOV.U32 R6, RZ, RZ, R14 ;  /* 0x000000ffff067224 */ /* 0x002fe400078e000e */
[----:B------:R-:W-:-:S05]  /*a7ee0*/  IMAD.MOV.U32 R7, RZ, RZ, R15 ;  /* 0x000000ffff077224 */ /* 0x000fca00078e000f */
[----:B------:R1:W-:Y:S04]  /*a7ef0*/  LDGSTS.E [R4+0x6080], desc[UR34][R6.64], P0 ;  /* 0x0608000006047fae */ /* 0x0003e800081a1022 */
[----:B------:R-:W-:Y:S04]  /*a7f00*/  STL [R1+0x4580], R15 ;  /* 0x0045800f01007387 */ /* 0x000fe80000100800 */
[----:B------:R1:W-:Y:S02]  /*a7f10*/  STL [R1+0x4604], R9 ;  /* 0x0046040901007387 */ /* 0x0003e40000100800 */
[----:B-1----:R-:W-:-:S02]  /*a7f20*/  IMAD.MOV.U32 R6, RZ, RZ, R11 ;  /* 0x000000ffff067224 */ /* 0x002fc400078e000b */
[----:B------:R-:W-:-:S05]  /*a7f30*/  IMAD.MOV.U32 R7, RZ, RZ, R12 ;  /* 0x000000ffff077224 */ /* 0x000fca00078e000c */
[----:B------:R1:W-:Y:S04]  /*a7f40*/  LDGSTS.E [R4+0x6480], desc[UR34][R6.64], P0 ;  /* 0x0648000006047fae */ /* 0x0003e800081a1022 */
[----:B------:R-:W-:Y:S04]  /*a7f50*/  STL [R1+0x4644], R5 ;  /* 0x0046440501007387 */ /* 0x000fe80000100800 */
[----:B------:R-:W-:Y:S01]  /*a7f60*/  STL [R1+0x45c0], R12 ;  /* 0x0045c00c01007387 */ /* 0x000fe20000100800 */
[----:B-1----:R-:W-:Y:S02]  /*a7f70*/  IMAD.MOV.U32 R6, RZ, RZ, R9 ;  /* 0x000000ffff067224 */ /* 0x002fe400078e0009 */
        /* <DEDUP_REMOVED lines=62> */
[--C-:B---3--:R-:W-:Y:S02]  /*a8360*/  IMAD.X R10, R10, 0x1, R2.reuse, P3 ;  /* 0x000000010a0a7824 */ /* 0x108fe400018e0602 */
[----:B----4-:R-:W-:Y:S02]  /*a8370*/  IMAD.X R8, R8, 0x1, R2, P1 ;  /* 0x0000000108087824 */ /* 0x010fe400008e0602 */
[----:B------:R-:W-:Y:S01]  /*a8380*/  IMAD.MOV.U32 R7, RZ, RZ, R10 ;  /* 0x000000ffff077224 */ /* 0x000fe200078e000a */
[----:B------:R-:W-:Y:S04]  /*a8390*/  STL [R1+0x4600], R10 ;  /* 0x0046000a01007387 */ /* 0x000fe80000100800 */
[----:B------:R1:W-:Y:S04]  /*a83a0*/  STL [R1+0x4640], R8 ;  /* 0x0046400801007387 */ /* 0x0003e80000100800 */
[----:B------:R3:W-:Y:S02]  /*a83b0*/  LDGSTS.E [R4+0x6880], desc[UR34][R6.64], P0 ;  /* 0x0688000006047fae */ /* 0x0007e400081a1022 */
[----:B---3--:R-:W-:-:S02]  /*a83c0*/  IMAD.MOV.U32 R6, RZ, RZ, R5 ;  /* 0x000000ffff067224 */ /* 0x008fc400078e0005 */
[----:B------:R-:W-:Y:S02]  /*a83d0*/  IMAD.MOV.U32 R7, RZ, RZ, R8 ;  /* 0x000000ffff077224 */ /* 0x000fe400078e0008 */
[----:B-1----:R-:W-:Y:S01]  /*a83e0*/  IMAD.MOV.U32 R8, RZ, RZ, R176 ;  /* 0x000000ffff087224 */ /* 0x002fe200078e00b0 */
[-C--:B--2---:R-:W-:Y:S01]  /*a83f0*/  IADD3 R19, P1, PT, R19, R69.reuse, RZ ;  /* 0x0000004513137210 */ /* 0x084fe20007f3e0ff */
[----:B------:R-:W-:Y:S02]  /*a8400*/  IMAD.MOV.U32 R176, RZ, RZ, R177 ;  /* 0x000000ffffb07224 */ /* 0x000fe400078e00b1 */
[----:B------:R-:W-:Y:S01]  /*a8410*/  IMAD.MOV.U32 R177, RZ, RZ, R140 ;  /* 0x000000ffffb17224 */ /* 0x000fe200078e008c */
[----:B------:R1:W-:Y:S04]  /*a8420*/  LDGSTS.E [R4+0x6c80], desc[UR34][R6.64], P0 ;  /* 0x06c8000006047fae */ /* 0x0003e800081a1022 */
[----:B------:R-:W-:Y:S01]  /*a8430*/  STL [R1+0x3f8c], R19 ;  /* 0x003f8c1301007387 */ /* 0x000fe20000100800 */
[----:B------:R-:W-:Y:S01]  /*a8440*/  IMAD.MOV.U32 R140, RZ, RZ, R178 ;  /* 0x000000ffff8c7224 */ /* 0x000fe200078e00b2 */
[----:B------:R-:W-:Y:S01]  /*a8450*/  IADD3 R13, P2, PT, R13, R69, RZ ;  /* 0x000000450d0d7210 */ /* 0x000fe20007f5e0ff */
[----:B-1----:R-:W-:-:S02]  /*a8460*/  IMAD.MOV.U32 R6, RZ, RZ, R179 ;  /* 0x000000ffff067224 */ /* 0x002fc400078e00b3 */
[----:B------:R-:W-:Y:S02]  /*a8470*/  IMAD.MOV.U32 R7, RZ, RZ, R142 ;  /* 0x000000ffff077224 */ /* 0x000fe400078e008e */
[----:B------:R-:W-:Y:S01]  /*a8480*/  STL [R1+0x3fcc], R13 ;  /* 0x003fcc0d01007387 */ /* 0x000fe20000100800 */
[----:B------:R-:W-:-:S05]  /*a8490*/  IMAD.X R20, R20, 0x1, R2, P1 ;  /* 0x0000000114147824 */ /* 0x000fca00008e0602 */
[----:B------:R-:W-:Y:S04]  /*a84a0*/  STL [R1+0x3f88], R20 ;  /* 0x003f881401007387 */ /* 0x000fe80000100800 */
        /* <DEDUP_REMOVED lines=14> */
[----:B------:R-:W-:Y:S01]  /*a8590*/  STL.64 [R1+0x39e0], R84 ;  /* 0x0039e05401007387 */ /* 0x000fe20000100a00 */
[----:B------:R-:W-:-:S02]  /*a85a0*/  IMAD.MOV.U32 R178, RZ, RZ, R8 ;  /* 0x000000ffffb27224 */ /* 0x000fc400078e0008 */
[----:B------:R-:W-:Y:S01]  /*a85b0*/  IMAD.MOV.U32 R179, RZ, RZ, R9 ;  /* 0x000000ffffb37224 */ /* 0x000fe200078e0009 */
[----:B------:R2:W-:Y:S04]  /*a85c0*/  STL.64 [R1+0x39d8], R14 ;  /* 0x0039d80e01007387 */ /* 0x0005e80000100a00 */
[----:B------:R-:W-:Y:S04]  /*a85d0*/  STL.64 [R1+0x39d0], R82 ;  /* 0x0039d05201007387 */ /* 0x000fe80000100a00 */
[----:B------:R-:W-:Y:S04]  /*a85e0*/  STL.64 [R1+0x39c8], R80 ;  /* 0x0039c85001007387 */ /* 0x000fe80000100a00 */
[----:B------:R-:W-:Y:S04]  /*a85f0*/  STL.64 [R1+0x39c0], R78 ;  /* 0x0039c04e01007387 */ /* 0x000fe80000100a00 */
[----:B------:R3:W-:Y:S01]  /*a8600*/  STL.64 [R1+0x39b8], R16 ;  /* 0x0039b81001007387 */ /* 0x0007e20000100a00 */
[----:B------:R-:W-:-:S03]  /*a8610*/  IMAD.MOV.U32 R10, RZ, RZ, R200 ;  /* 0x000000ffff0a7224 */ /* 0x000fc600078e00c8 */
[----:B------:R-:W-:Y:S04]  /*a8620*/  STL.64 [R1+0x39b0], R76 ;  /* 0x0039b04c01007387 */ /* 0x000fe80000100a00 */
[----:B------:R-:W-:Y:S04]  /*a8630*/  LDGSTS.E [R4+0x7080], desc[UR34][R178.64], P0 ;  /* 0x07080000b2047fae */ /* 0x000fe800081a1022 */
[----:B------:R-:W-:Y:S04]  /*a8640*/  STL.64 [R1+0x39a8], R74 ;  /* 0x0039a84a01007387 */ /* 0x000fe80000100a00 */
[----:B------:R-:W-:Y:S04]  /*a8650*/  LDGSTS.E [R4+0x7480], desc[UR34][R176.64], P0 ;  /* 0x07480000b0047fae */ /* 0x000fe800081a1022 */
[----:B------:R-:W-:Y:S04]  /*a8660*/  STL.64 [R1+0x39a0], R72 ;  /* 0x0039a04801007387 */ /* 0x000fe80000100a00 */
[----:B------:R-:W-:Y:S04]  /*a8670*/  LDGSTS.E [R4+0x7880], desc[UR34][R140.64], P0 ;  /* 0x078800008c047fae */ /* 0x000fe800081a1022 */
[----:B------:R-:W-:Y:S01]  /*a8680*/  STL.64 [R1+0x3998], R70 ;  /* 0x0039984601007387 */ /* 0x000fe20000100a00 */
[----:B-1----:R-:W-:-:S02]  /*a8690*/  IMAD.MOV.U32 R8, RZ, RZ, R204 ;  /* 0x000000ffff087224 */ /* 0x002fc400078e00cc */
[----:B------:R-:W-:Y:S01]  /*a86a0*/  IMAD.MOV.U32 R9, RZ, RZ, R167 ;  /* 0x000000ffff097224 */ /* 0x000fe200078e00a7 */
[----:B------:R1:W-:Y:S04]  /*a86b0*/  LDGSTS.E [R4+0x7c80], desc[UR34][R6.64], P0 ;  /* 0x07c8000006047fae */ /* 0x0003e800081a1022 */
        /* <DEDUP_REMOVED lines=33> */
[----:B--2---:R-:W2:Y:S04]  /*a88d0*/  LDL.LU R14, [R1+0x400c] ;  /* 0x00400c00010e7983 */ /* 0x004ea80000300800 */
[----:B------:R-:W2:Y:S04]  /*a88e0*/  LDL.LU R15, [R1+0x3fc8] ;  /* 0x003fc800010f7983 */ /* 0x000ea80000300800 */
[----:B------:R-:W-:Y:S04]  /*a88f0*/  LDGSTS.E [R4+0xd480], desc[UR34][R40.64], P0 ;  /* 0x0d48000028047fae */ /* 0x000fe800081a1022 */
[----:B---3--:R-:W3:Y:S04]  /*a8900*/  LDL.LU R17, [R1+0x404c] ;  /* 0x00404c0001117983 */ /* 0x008ee80000300800 */
[----:B------:R-:W3:Y:S04]  /*a8910*/  LDL.LU R18, [R1+0x4008] ;  /* 0x0040080001127983 */ /* 0x000ee80000300800 */
[----:B------:R-:W-:Y:S04]  /*a8920*/  LDGSTS.E [R4+0xd880], desc[UR34][R22.64], P0 ;  /* 0x0d88000016047fae */ /* 0x000fe800081a1022 */
[----:B------:R-:W-:Y:S01]  /*a8930*/  LDGSTS.E [R4+0xdc80], desc[UR34][R8.64], P0 ;  /* 0x0dc8000008047fae */ /* 0x000fe200081a1022 */
[----:B------:R-:W1:Y:S03]  /*a8940*/  S2R R240, SR_TID.X ;  /* 0x0000000000f07919 */ /* 0x000e660000002100 */
[----:B----4-:R-:W4:Y:S04]  /*a8950*/  LDL.LU R10, [R1+0x408c] ;  /* 0x00408c00010a7983 */ /* 0x010f280000300800 */
[----:B------:R-:W-:Y:S04]  /*a8960*/  LDGSTS.E [R4+0xe080], desc[UR34][R38.64], P0 ;  /* 0x0e08000026047fae */ /* 0x000fe800081a1022 */
[----:B------:R-:W-:Y:S04]  /*a8970*/  LDGSTS.E [R4+0xe480], desc[UR34][R36.64], P0 ;  /* 0x0e48000024047fae */ /* 0x000fe800081a1022 */
[----:B------:R-:W-:Y:S04]  /*a8980*/  LDGSTS.E [R4+0xe880], desc[UR34][R34.64], P0 ;  /* 0x0e88000022047fae */ /* 0x000fe800081a1022 */
[----:B------:R-:W-:Y:S01]  /*a8990*/  LDGSTS.E [R4+0xec80], desc[UR34][R32.64], P0 ;  /* 0x0ec8000020047fae */ /* 0x000fe200081a1022 */
[----:B-1----:R-:W-:-:S02]  /*a89a0*/  IMAD.MOV.U32 R6, RZ, RZ, R19 ;  /* 0x000000ffff067224 */ /* 0x002fc400078e0013 */
[----:B------:R-:W-:Y:S01]  /*a89b0*/  IMAD.MOV.U32 R7, RZ, RZ, R20 ;  /* 0x000000ffff077224 */ /* 0x000fe200078e0014 */
[----:B------:R-:W-:Y:S04]  /*a89c0*/  LDGSTS.E [R4+0xf080], desc[UR34][R30.64], P0 ;  /* 0x0f0800001e047fae */ /* 0x000fe800081a1022 */
[----:B------:R-:W4:Y:S04]  /*a89d0*/  LDL.LU R22, [R1+0x4048] ;  /* 0x0040480001167983 */ /* 0x000f280000300800 */
[----:B------:R-:W4:Y:S04]  /*a89e0*/  LDL.LU R8, [R1+0x40cc] ;  /* 0x0040cc0001087983 */ /* 0x000f280000300800 */
[----:B------:R-:W4:Y:S04]  /*a89f0*/  LDL.LU R12, [R1+0x4088] ;  /* 0x00408800010c7983 */ /* 0x000f280000300800 */
[----:B------:R-:W4:Y:S04]  /*a8a00*/  LDL.LU R11, [R1+0x410c] ;  /* 0x00410c00010b7983 */ /* 0x000f280000300800 */
[----:B------:R-:W4:Y:S04]  /*a8a10*/  LDL.LU R16, [R1+0x40c8] ;  /* 0x0040c80001107983 */ /* 0x000f280000300800 */
[----:B------:R-:W4:Y:S04]  /*a8a20*/  LDL.LU R9, [R1+0x414c] ;  /* 0x00414c0001097983 */ /* 0x000f280000300800 */
[----:B------:R-:W4:Y:S04]  /*a8a30*/  LDL.LU R21, [R1+0x4108] ;  /* 0x0041080001157983 */ /* 0x000f280000300800 */
[----:B------:R-:W-:Y:S04]  /*a8a40*/  LDGSTS.E [R4+0xf480], desc[UR34][R28.64], P0 ;  /* 0x0f4800001c047fae */ /* 0x000fe800081a1022 */
[----:B------:R-:W-:Y:S04]  /*a8a50*/  LDGSTS.E [R4+0xf880], desc[UR34][R26.64], P0 ;  /* 0x0f8800001a047fae */ /* 0x000fe800081a1022 */
[----:B------:R-:W-:Y:S01]  /*a8a60*/  LDGSTS.E [R4+0xfc80], desc[UR34][R24.64], P0 ;  /* 0x0fc8000018047fae */ /* 0x000fe200081a1022 */
[----:B------:R-:W-:-:S05]  /*a8a70*/  LOP3.LUT R240, R240, 0x1f, RZ, 0xc0, !PT ;  /* 0x0000001ff0f07812 */ /* 0x000fca00078ec0ff */
[----:B------:R-:W-:-:S05]  /*a8a80*/  IMAD.SHL.U32 R240, R240, 0x4, RZ ;  /* 0x00000004f0f07824 */ /* 0x000fca00078e00ff */
[----:B------:R-:W-:-:S05]  /*a8a90*/  LOP3.LUT R240, R240, 0x20, RZ, 0x3c, !PT ;  /* 0x00000020f0f07812 */ /* 0x000fca00078e3cff */
[----:B------:R-:W-:-:S05]  /*a8aa0*/  VIADD R5, R240, UR7 ;  /* 0x00000007f0057c36 */ /* 0x000fca0008000000 */
[----:B------:R1:W-:Y:S02]  /*a8ab0*/  LDGSTS.E [R5+0x100], desc[UR34][R6.64], P0 ;  /* 0x0010000006057fae */ /* 0x0003e400081a1022 */
[----:B-1----:R-:W-:Y:S01]  /*a8ac0*/  IMAD.MOV.U32 R6, RZ, RZ, R13 ;  /* 0x000000ffff067224 */ /* 0x002fe200078e000d */
[-C--:B--2---:R-:W-:Y:S01]  /*a8ad0*/  IADD3 R14, P1, PT, R14, R69.reuse, RZ ;  /* 0x000000450e0e7210 */ /* 0x084fe20007f3e0ff */
[----:B------:R-:W-:Y:S01]  /*a8ae0*/  IMAD.X R15, R15, 0x1, R2, P2 ;  /* 0x000000010f0f7824 */ /* 0x000fe200010e0602 */
[----:B---3--:R-:W-:-:S03]  /*a8af0*/  IADD3 R17, P2, PT, R17, R69, RZ ;  /* 0x0000004511117210 */ /* 0x008fc60007f5e0ff */
[----:B------:R-:W-:Y:S01]  /*a8b00*/  STL [R1+0x400c], R14 ;  /* 0x00400c0e01007387 */ /* 0x000fe20000100800 */
[----:B------:R-:W-:-:S03]  /*a8b10*/  IMAD.MOV.U32 R7, RZ, RZ, R15 ;  /* 0x000000ffff077224 */ /* 0x000fc600078e000f */
[----:B------:R1:W-:Y:S01]  /*a8b20*/  STL [R1+0x3fc8], R15 ;  /* 0x003fc80f01007387 */ /* 0x0003e20000100800 */
[----:B------:R-:W-:-:S03]  /*a8b30*/  IMAD.X R18, R18, 0x1, R2, P1 ;  /* 0x0000000112127824 */ /* 0x000fc600008e0602 */
[----:B------:R-:W2:Y:S04]  /*a8b40*/  LDL.LU R19, [R1+0x418c] ;  /* 0x00418c0001137983 */ /* 0x000ea80000300800 */
[----:B------:R-:W3:Y:S04]  /*a8b50*/  LDL.LU R13, [R1+0x4148] ;  /* 0x00414800010d7983 */ /* 0x000ee80000300800 */
[----:B------:R-:W-:Y:S04]  /*a8b60*/  STL [R1+0x404c], R17 ;  /* 0x00404c1101007387 */ /* 0x000fe80000100800 */
[----:B------:R1:W-:Y:S01]  /*a8b70*/  LDGSTS.E [R5+0x500], desc[UR34][R6.64], P0 ;  /* 0x0050000006057fae */ /* 0x0003e200081a1022 */
[----:B----4-:R-:W-:-:S03]  /*a8b80*/  IADD3 R10, P1, PT, R10, R69, RZ ;  /* 0x000000450a0a7210 */ /* 0x010fc60007f3e0ff */
[----:B------:R4:W-:Y:S04]  /*a8b90*/  STL [R1+0x4008], R18 ;  /* 0x0040081201007387 */ /* 0x0009e80000100800 */
[----:B------:R-:W3:Y:S01]  /*a8ba0*/  LDL.LU R20, [R1+0x4188] ;  /* 0x0041880001147983 */ /* 0x000ee20000300800 */
[----:B------:R-:W-:-:S03]  /*a8bb0*/  IMAD.X R22, R22, 0x1, R2, P2 ;  /* 0x0000000116167824 */ /* 0x000fc600010e0602 */
[----:B-1----:R-:W3:Y:S01]  /*a8bc0*/  LDL.LU R15, [R1+0x41cc] ;  /* 0x0041cc00010f7983 */ /* 0x002ee20000300800 */
[-C--:B------:R-:W-:Y:S01]  /*a8bd0*/  IADD3 R8, P2, PT, R8, R69.reuse, RZ ;  /* 0x0000004508087210 */ /* 0x080fe20007f5e0ff */
[----:B------:R-:W-:Y:S02]  /*a8be0*/  IMAD.X R12, R12, 0x1, R2, P1 ;  /* 0x000000010c0c7824 */ /* 0x000fe400008e0602 */
[----:B------:R-:W-:Y:S02]  /*a8bf0*/  IMAD.MOV.U32 R6, RZ, RZ, R14 ;  /* 0x000000ffff067224 */ /* 0x000fe400078e000e */
[----:B------:R-:W-:Y:S02]  /*a8c00*/  IMAD.MOV.U32 R7, RZ, RZ, R18 ;  /* 0x000000ffff077224 */ /* 0x000fe400078e0012 */
[----:B----4-:R-:W4:Y:S04]  /*a8c10*/  LDL.LU R18, [R1+0x41c8] ;  /* 0x0041c80001127983 */ /* 0x010f280000300800 */
[----:B------:R-:W-:Y:S04]  /*a8c20*/  STL [R1+0x408c], R10 ;  /* 0x00408c0a01007387 */ /* 0x000fe80000100800 */
[----:B------:R-:W-:Y:S04]  /*a8c30*/  STL [R1+0x4048], R22 ;  /* 0x0040481601007387 */ /* 0x000fe80000100800 */
[----:B------:R1:W-:Y:S04]  /*a8c40*/  LDGSTS.E [R5+0x900], desc[UR34][R6.64], P0 ;  /* 0x0090000006057fae */ /* 0x0003e800081a1022 */
[----:B------:R-:W4:Y:S01]  /*a8c50*/  LDL.LU R14, [R1+0x420c] ;  /* 0x00420c00010e7983 */ /* 0x000f220000300800 */
[----:B------:R-:W-:Y:S01]  /*a8c60*/  IADD3 R11, P1, PT, R11, R69, RZ ;  /* 0x000000450b0b7210 */ /* 0x000fe20007f3e0ff */
[----:B-1----:R-:W-:-:S02]  /*a8c70*/  IMAD.MOV.U32 R6, RZ, RZ, R17 ;  /* 0x000000ffff067224 */ /* 0x002fc400078e0011 */
[----:B------:R-:W4:Y:S04]  /*a8c80*/  LDL.LU R17, [R1+0x4208] ;  /* 0x0042080001117983 */ /* 0x000f280000300800 */
[----:B------:R-:W-:Y:S04]  /*a8c90*/  STL [R1+0x40cc], R8 ;  /* 0x0040cc0801007387 */ /* 0x000fe80000100800 */
[----:B------:R1:W-:Y:S01]  /*a8ca0*/  STL [R1+0x4088], R12 ;  /* 0x0040880c01007387 */ /* 0x0003e20000100800 */
[----:B------:R-:W-:-:S03]  /*a8cb0*/  IMAD.MOV.U32 R7, RZ, RZ, R22 ;  /* 0x000000ffff077224 */ /* 0x000fc600078e0016 */
[----:B------:R-:W4:Y:S01]  /*a8cc0*/  LDL.LU R4, [R1+0x424c] ;  /* 0x00424c0001047983 */ /* 0x000f220000300800 */
[----:B------:R-:W-:-:S03]  /*a8cd0*/  IMAD.X R16, R16, 0x1, R2, P2 ;  /* 0x0000000110107824 */ /* 0x000fc600010e0602 */
[----:B------:R1:W-:Y:S01]  /*a8ce0*/  LDGSTS.E [R5+0xd00], desc[UR34][R6.64], P0 ;  /* 0x00d0000006057fae */ /* 0x0003e200081a1022 */
[----:B------:R-:W-:Y:S01]  /*a8cf0*/  IADD3 R9, P2, PT, R9, R69, RZ ;  /* 0x0000004509097210 */ /* 0x000fe20007f5e0ff */
[----:B------:R-:W-:Y:S02]  /*a8d00*/  IMAD.X R21, R21, 0x1, R2, P1 ;  /* 0x0000000115157824 */ /* 0x000fe400008e0602 */
[----:B-1----:R-:W-:Y:S02]  /*a8d10*/  IMAD.MOV.U32 R6, RZ, RZ, R10 ;  /* 0x000000ffff067224 */ /* 0x002fe400078e000a */
[----:B------:R-:W-:Y:S02]  /*a8d20*/  IMAD.MOV.U32 R7, RZ, RZ, R12 ;  /* 0x000000ffff077224 */ /* 0x000fe400078e000c */
[----:B------:R-:W4:Y:S04]  /*a8d30*/  LDL.LU R12, [R1+0x4248] ;  /* 0x00424800010c7983 */ /* 0x000f280000300800 */
[----:B------:R-:W-:Y:S04]  /*a8d40*/  STL [R1+0x410c], R11 ;  /* 0x00410c0b01007387 */ /* 0x000fe80000100800 */
[----:B------:R1:W-:Y:S04]  /*a8d50*/  STL [R1+0x40c8], R16 ;  /* 0x0040c81001007387 */ /* 0x0003e80000100800 */
[----:B------:R1:W-:Y:S04]  /*a8d60*/  LDGSTS.E [R5+0x1100], desc[UR34][R6.64], P0 ;  /* 0x0110000006057fae */ /* 0x0003e800081a1022 */
[----:B------:R-:W4:Y:S01]  /*a8d70*/  LDL.LU R10, [R1+0x428c] ;  /* 0x00428c00010a7983 */ /* 0x000f220000300800 */
[----:B-1----:R-:W-:-:S03]  /*a8d80*/  IMAD.MOV.U32 R7, RZ, RZ, R16 ;  /* 0x000000ffff077224 */ /* 0x002fc600078e0010 */
[----:B------:R-:W4:Y:S04]  /*a8d90*/  LDL.LU R16, [R1+0x4288] ;  /* 0x0042880001107983 */ /* 0x000f280000300800 */
[----:B------:R-:W-:Y:S01]  /*a8da0*/  STL [R1+0x414c], R9 ;  /* 0x00414c0901007387 */ /* 0x000fe20000100800 */
[----:B------:R-:W-:-:S03]  /*a8db0*/  IMAD.MOV.U32 R6, RZ, RZ, R8 ;  /* 0x000000ffff067224 */ /* 0x000fc600078e0008 */
[----:B------:R-:W-:Y:S04]  /*a8dc0*/  STL [R1+0x4108], R21 ;  /* 0x0041081501007387 */ /* 0x000fe80000100800 */
[----:B------:R-:W4:Y:S04]  /*a8dd0*/  LDL.LU R8, [R1+0x42cc] ;  /* 0x0042cc0001087983 */ /* 0x000f280000300800 */
[----:B------:R1:W-:Y:S02]  /*a8de0*/  LDGSTS.E [R5+0x1500], desc[UR34][R6.64], P0 ;  /* 0x0150000006057fae */ /* 0x0003e400081a1022 */
[----:B-1----:R-:W-:-:S02]  /*a8df0*/  IMAD.MOV.U32 R6, RZ, RZ, R11 ;  /* 0x000000ffff067224 */ /* 0x002fc400078e000b */
[----:B------:R-:W-:Y:S01]  /*a8e00*/  IMAD.MOV.U32 R7, RZ, RZ, R21 ;  /* 0x000000ffff077224 */ /* 0x000fe200078e0015 */
[----:B------:R-:W4:Y:S04]  /*a8e10*/  LDL.LU R11, [R1+0x430c] ;  /* 0x00430c00010b7983 */ /* 0x000f280000300800 */
[----:B------:R1:W-:Y:S02]  /*a8e20*/  LDGSTS.E [R5+0x1900], desc[UR34][R6.64], P0 ;  /* 0x0190000006057fae */ /* 0x0003e400081a1022 */
[----:B-1----:R-:W-:Y:S01]  /*a8e30*/  IMAD.MOV.U32 R6, RZ, RZ, R9 ;  /* 0x000000ffff067224 */ /* 0x002fe200078e0009 */
[----:B--2---:R-:W-:Y:S01]  /*a8e40*/  IADD3 R19, P1, PT, R19, R69, RZ ;  /* 0x0000004513137210 */ /* 0x004fe20007f3e0ff */
[----:B---3--:R-:W-:-:S04]  /*a8e50*/  IMAD.X R13, R13, 0x1, R2, P2 ;  /* 0x000000010d0d7824 */ /* 0x008fc800010e0602 */
[----:B------:R-:W-:Y:S01]  /*a8e60*/  IMAD.MOV.U32 R7, RZ, RZ, R13 ;  /* 0x000000ffff077224 */ /* 0x000fe200078e000d */
[----:B------:R-:W-:Y:S04]  /*a8e70*/  STL [R1+0x418c], R19 ;  /* 0x00418c1301007387 */ /* 0x000fe80000100800 */
[----:B------:R1:W-:Y:S01]  /*a8e80*/  STL [R1+0x4148], R13 ;  /* 0x0041480d01007387 */ /* 0x0003e20000100800 */
[----:B------:R-:W-:Y:S01]  /*a8e90*/  IADD3 R15, P2, PT, R15, R69, RZ ;  /* 0x000000450f0f7210 */ /* 0x000fe20007f5e0ff */
[--C-:B------:R-:W-:Y:S02]  /*a8ea0*/  IMAD.X R20, R20, 0x1, R2.reuse, P1 ;  /* 0x0000000114147824 */ /* 0x100fe400008e0602 */
[----:B------:R2:W-:Y:S04]  /*a8eb0*/  LDGSTS.E [R5+0x1d00], desc[UR34][R6.64], P0 ;  /* 0x01d0000006057fae */ /* 0x0005e800081a1022 */
[----:B-1----:R-:W3:Y:S04]  /*a8ec0*/  LDL.LU R13, [R1+0x42c8] ;  /* 0x0042c800010d7983 */ /* 0x002ee80000300800 */
[----:B------:R1:W-:Y:S01]  /*a8ed0*/  STL [R1+0x41cc], R15 ;  /* 0x0041cc0f01007387 */ /* 0x0003e20000100800 */
[----:B----4-:R-:W-:-:S03]  /*a8ee0*/  IMAD.X R18, R18, 0x1, R2, P2 ;  /* 0x0000000112127824 */ /* 0x010fc600010e0602 */
[----:B------:R-:W-:Y:S01]  /*a8ef0*/  STL [R1+0x4188], R20 ;  /* 0x0041881401007387 */ /* 0x000fe20000100800 */
[----:B--2---:R-:W-:Y:S01]  /*a8f00*/  IMAD.MOV.U32 R6, RZ, RZ, R19 ;  /* 0x000000ffff067224 */ /* 0x004fe200078e0013 */
[-C--:B------:R-:W-:Y:S01]  /*a8f10*/  IADD3 R14, P1, PT, R14, R69.reuse, RZ ;  /* 0x000000450e0e7210 */ /* 0x080fe20007f3e0ff */
[----:B------:R-:W-:Y:S01]  /*a8f20*/  IMAD.MOV.U32 R7, RZ, RZ, R20 ;  /* 0x000000ffff077224 */ /* 0x000fe200078e0014 */
[----:B------:R-:W2:Y:S04]  /*a8f30*/  LDL.LU R9, [R1+0x434c] ;  /* 0x00434c0001097983 */ /* 0x000ea80000300800 */
[----:B------:R-:W4:Y:S04]  /*a8f40*/  LDL.LU R19, [R1+0x4308] ;  /* 0x0043080001137983 */ /* 0x000f280000300800 */
[----:B------:R-:W-:Y:S04]  /*a8f50*/  STL [R1+0x420c], R14 ;  /* 0x00420c0e01007387 */ /* 0x000fe80000100800 */
[----:B------:R1:W-:Y:S04]  /*a8f60*/  STL [R1+0x41c8], R18 ;  /* 0x0041c81201007387 */ /* 0x0003e80000100800 */
[----:B------:R1:W-:Y:S04]  /*a8f70*/  LDGSTS.E [R5+0x2100], desc[UR34][R6.64], P0 ;  /* 0x0210000006057fae */ /* 0x0003e800081a1022 */
[----:B------:R-:W4:Y:S01]  /*a8f80*/  LDL.LU R21, [R1+0x438c] ;  /* 0x00438c0001157983 */ /* 0x000f220000300800 */
[----:B------:R-:W-:Y:S01]  /*a8f90*/  IMAD.X R17, R17, 0x1, R2, P1 ;  /* 0x0000000111117824 */ /* 0x000fe200008e0602 */
[----:B------:R-:W-:Y:S01]  /*a8fa0*/  IADD3 R4, P2, PT, R4, R69, RZ ;  /* 0x0000004504047210 */ /* 0x000fe20007f5e0ff */
[----:B-1----:R-:W-:-:S02]  /*a8fb0*/  IMAD.MOV.U32 R6, RZ, RZ, R15 ;  /* 0x000000ffff067224 */ /* 0x002fc400078e000f */
[----:B------:R-:W4:Y:S04]  /*a8fc0*/  LDL.LU R15, [R1+0x4348] ;  /* 0x00434800010f7983 */ /* 0x000f280000300800 */
[----:B------:R-:W-:Y:S01]  /*a8fd0*/  STL [R1+0x424c], R4 ;  /* 0x00424c0401007387 */ /* 0x000fe20000100800 */
[----:B------:R-:W-:-:S03]  /*a8fe0*/  IMAD.MOV.U32 R7, RZ, RZ, R18 ;  /* 0x000000ffff077224 */ /* 0x000fc600078e0012 */
[----:B------:R1:W-:Y:S04]  /*a8ff0*/  STL [R1+0x4208], R17 ;  /* 0x0042081101007387 */ /* 0x0003e80000100800 */
[----:B------:R-:W4:Y:S04]  /*a9000*/  LDL.LU R18, [R1+0x43cc] ;  /* 0x0043cc0001127983 */ /* 0x000f280000300800 */
[----:B------:R-:W4:Y:S04]  /*a9010*/  LDL.LU R22, [R1+0x4388] ;  /* 0x0043880001167983 */ /* 0x000f280000300800 */
[----:B------:R1:W-:Y:S01]  /*a9020*/  LDGSTS.E [R5+0x2500], desc[UR34][R6.64], P0 ;  /* 0x0250000006057fae */ /* 0x0003e200081a1022 */
[----:B------:R-:W-:Y:S01]  /*a9030*/  IMAD.X R12, R12, 0x1, R2, P2 ;  /* 0x000000010c0c7824 */ /* 0x000fe200010e0602 */
[----:B------:R-:W-:Y:S01]  /*a9040*/  IADD3 R10, P1, PT, R10, R69, RZ ;  /* 0x000000450a0a7210 */ /* 0x000fe20007f3e0ff */
[----:B-1----:R-:W-:-:S02]  /*a9050*/  IMAD.MOV.U32 R6, RZ, RZ, R14 ;  /* 0x000000ffff067224 */ /* 0x002fc400078e000e */
[----:B------:R-:W-:Y:S02]  /*a9060*/  IMAD.MOV.U32 R7, RZ, RZ, R17 ;  /* 0x000000ffff077224 */ /* 0x000fe400078e0011 */
[----:B------:R-:W-:Y:S04]  /*a9070*/  STL [R1+0x428c], R10 ;  /* 0x00428c0a01007387 */ /* 0x000fe80000100800 */
[----:B------:R1:W-:Y:S04]  /*a9080*/  STL [R1+0x4248], R12 ;  /* 0x0042480c01007387 */ /* 0x0003e80000100800 */
[----:B------:R-:W4:Y:S04]  /*a9090*/  LDL.LU R14, [R1+0x440c] ;  /* 0x00440c00010e7983 */ /* 0x000f280000300800 */
[----:B------:R-:W4:Y:S04]  /*a90a0*/  LDL.LU R20, [R1+0x43c8] ;  /* 0x0043c80001147983 */ /* 0x000f280000300800 */
[----:B------:R1:W-:Y:S01]  /*a90b0*/  LDGSTS.E [R5+0x2900], desc[UR34][R6.64], P0 ;  /* 0x0290000006057fae */ /* 0x0003e200081a1022 */
[----:B------:R-:W-:Y:S01]  /*a90c0*/  IMAD.X R16, R16, 0x1, R2, P1 ;  /* 0x0000000110107824 */ /* 0x000fe200008e0602 */
[----:B------:R-:W-:-:S05]  /*a90d0*/  IADD3 R8, P2, PT, R8, R69, RZ ;  /* 0x0000004508087210 */ /* 0x000fca0007f5e0ff */
[----:B------:R-:W-:Y:S04]  /*a90e0*/  STL [R1+0x42cc], R8 ;  /* 0x0042cc0801007387 */ /* 0x000fe80000100800 */
[----:B------:R1:W-:Y:S02]  /*a90f0*/  STL [R1+0x4288], R16 ;  /* 0x0042881001007387 */ /* 0x0003e40000100800 */
[----:B-1----:R-:W-:Y:S02]  /*a9100*/  IMAD.MOV.U32 R6, RZ, RZ, R4 ;  /* 0x000000ffff067224 */ /* 0x002fe400078e0004 */
[----:B------:R-:W4:Y:S04]  /*a9110*/  LDL.LU R17, [R1+0x4408] ;  /* 0x0044080001117983 */ /* 0x000f280000300800 */
[----:B------:R-:W4:Y:S01]  /*a9120*/  LDL.LU R4, [R1+0x444c] ;  /* 0x00444c0001047983 */ /* 0x000f220000300800 */
[----:B------:R-:W-:-:S03]  /*a9130*/  IMAD.MOV.U32 R7, RZ, RZ, R12 ;  /* 0x000000ffff077224 */ /* 0x000fc600078e000c */
[----:B------:R-:W4:Y:S04]  /*a9140*/  LDL.LU R12, [R1+0x448c] ;  /* 0x00448c00010c7983 */ /* 0x000f280000300800 */
[----:B------:R1:W-:Y:S01]  /*a9150*/  LDGSTS.E [R5+0x2d00], desc[UR34][R6.64], P0 ;  /* 0x02d0000006057fae */ /* 0x0003e200081a1022 */
[----:B------:R-:W-:Y:S01]  /*a9160*/  IADD3 R11, P1, PT, R11, R69, RZ ;  /* 0x000000450b0b7210 */ /* 0x000fe20007f3e0ff */
[----:B-1----:R-:W-:Y:S02]  /*a9170*/  IMAD.MOV.U32 R6, RZ, RZ, R10 ;  /* 0x000000ffff067224 */ /* 0x002fe400078e000a */
[----:B------:R-:W-:Y:S02]  /*a9180*/  IMAD.MOV.U32 R7, RZ, RZ, R16 ;  /* 0x000000ffff077224 */ /* 0x000fe400078e0010 */
[----:B------:R-:W4:Y:S04]  /*a9190*/  LDL.LU R16, [R1+0x4448] ;  /* 0x0044480001107983 */ /* 0x000f280000300800 */
[----:B------:R1:W-:Y:S04]  /*a91a0*/  LDGSTS.E [R5+0x3100], desc[UR34][R6.64], P0 ;  /* 0x0310000006057fae */ /* 0x0003e800081a1022 */
[----:B------:R-:W-:Y:S01]  /*a91b0*/  STL [R1+0x430c], R11 ;  /* 0x00430c0b01007387 */ /* 0x000fe20000100800 */
[----:B-1----:R-:W-:-:S02]  /*a91c0*/  IMAD.MOV.U32 R6, RZ, RZ, R8 ;  /* 0x000000ffff067224 */ /* 0x002fc400078e0008 */
[----:B---3--:R-:W-:-:S04]  /*a91d0*/  IMAD.X R13, R13, 0x1, R2, P2 ;  /* 0x000000010d0d7824 */ /* 0x008fc800010e0602 */
[----:B------:R-:W-:Y:S01]  /*a91e0*/  IMAD.MOV.U32 R7, RZ, RZ, R13 ;  /* 0x000000ffff077224 */ /* 0x000fe200078e000d */
[----:B------:R1:W-:Y:S04]  /*a91f0*/  STL [R1+0x42c8], R13 ;  /* 0x0042c80d01007387 */ /* 0x0003e80000100800 */
[----:B------:R-:W3:Y:S01]  /*a9200*/  LDL.LU R10, [R1+0x44cc] ;  /* 0x0044cc00010a7983 */ /* 0x000ee20000300800 */
[-C--:B--2---:R-:W-:Y:S01]  /*a9210*/  IADD3 R9, P2, PT, R9, R69.reuse, RZ ;  /* 0x0000004509097210 */ /* 0x084fe20007f5e0ff */
[----:B----4-:R-:W-:Y:S02]  /*a9220*/  IMAD.X R19, R19, 0x1, R2, P1 ;  /* 0x0000000113137824 */ /* 0x010fe400008e0602 */
[----:B------:R2:W-:Y:S01]  /*a9230*/  LDGSTS.E [R5+0x3500], desc[UR34][R6.64], P0 ;  /* 0x0350000006057fae */ /* 0x0005e200081a1022 */
[----:B------:R-:W-:-:S03]  /*a9240*/  IADD3 R21, P1, PT, R21, R69, RZ ;  /* 0x0000004515157210 */ /* 0x000fc60007f3e0ff */
[----:B-1----:R-:W4:Y:S04]  /*a9250*/  LDL.LU R13, [R1+0x4488] ;  /* 0x00448800010d7983 */ /* 0x002f280000300800 */
[----:B------:R1:W-:Y:S04]  /*a9260*/  STL [R1+0x434c], R9 ;  /* 0x00434c0901007387 */ /* 0x0003e80000100800 */
[----:B------:R-:W-:Y:S04]  /*a9270*/  STL [R1+0x4308], R19 ;  /* 0x0043081301007387 */ /* 0x000fe80000100800 */
[----:B------:R-:W4:Y:S01]  /*a9280*/  LDL.LU R8, [R1+0x450c] ;  /* 0x00450c0001087983 */ /* 0x000f220000300800 */
[----:B--2---:R-:W-:-:S02]  /*a9290*/  IMAD.MOV.U32 R6, RZ, RZ, R11 ;  /* 0x000000ffff067224 */ /* 0x004fc400078e000b */
[----:B------:R-:W-:Y:S01]  /*a92a0*/  IMAD.MOV.U32 R7, RZ, RZ, R19 ;  /* 0x000000ffff077224 */ /* 0x000fe200078e0013 */
[----:B------:R-:W2:Y:S01]  /*a92b0*/  LDL.LU R11, [R1+0x44c8] ;  /* 0x0044c800010b7983 */ /* 0x000ea20000300800 */
[----:B------:R-:W-:-:S03]  /*a92c0*/  IMAD.X R15, R15, 0x1, R2, P2 ;  /* 0x000000010f0f7824 */ /* 0x000fc600010e0602 */
[----:B------:R-:W-:Y:S04]  /*a92d0*/  STL [R1+0x438c], R21 ;  /* 0x00438c1501007387 */ /* 0x000fe80000100800 */
[----:B------:R1:W-:Y:S01]  /*a92e0*/  LDGSTS.E [R5+0x3900], desc[UR34][R6.64], P0 ;  /* 0x0390000006057fae */ /* 0x0003e200081a1022 */
[----:B------:R-:W-:Y:S01]  /*a92f0*/  IADD3 R18, P2, PT, R18, R69, RZ ;  /* 0x0000004512127210 */ /* 0x000fe20007f5e0ff */
[----:B------:R-:W-:Y:S02]  /*a9300*/  IMAD.X R22, R22, 0x1, R2, P1 ;  /* 0x0000000116167824 */ /* 0x000fe400008e0602 */
[----:B------:R1:W-:Y:S02]  /*a9310*/  STL [R1+0x4348], R15 ;  /* 0x0043480f01007387 */ /* 0x0003e40000100800 */
[----:B-1----:R-:W-:-:S02]  /*a9320*/  IMAD.MOV.U32 R6, RZ, RZ, R9 ;  /* 0x000000ffff067224 */ /* 0x002fc400078e0009 */
[----:B------:R-:W-:Y:S01]  /*a9330*/  IMAD.MOV.U32 R7, RZ, RZ, R15 ;  /* 0x000000ffff077224 */ /* 0x000fe200078e000f */
[----:B------:R-:W2:Y:S04]  /*a9340*/  LDL.LU R9, [R1+0x4508] ;  /* 0x0045080001097983 */ /* 0x000ea80000300800 */
[----:B------:R-:W-:Y:S04]  /*a9350*/  STL [R1+0x43cc], R18 ;  /* 0x0043cc1201007387 */ /* 0x000fe80000100800 */
[----:B------:R-:W-:Y:S04]  /*a9360*/  STL [R1+0x4388], R22 ;  /* 0x0043881601007387 */ /* 0x000fe80000100800 */
[----:B------:R-:W2:Y:S04]  /*a9370*/  LDL.LU R15, [R1+0x454c] ;  /* 0x00454c00010f7983 */ /* 0x000ea80000300800 */
[----:B------:R1:W-:Y:S04]  /*a9380*/  LDGSTS.E [R5+0x3d00], desc[UR34][R6.64], P0 ;  /* 0x03d0000006057fae */ /* 0x0003e800081a1022 */
[----:B------:R-:W2:Y:S01]  /*a9390*/  LDL.LU R19, [R1+0x458c] ;  /* 0x00458c0001137983 */ /* 0x000ea20000300800 */
[----:B------:R-:W-:Y:S01]  /*a93a0*/  IADD3 R14, P1, PT, R14, R69, RZ ;  /* 0x000000450e0e7210 */ /* 0x000fe20007f3e0ff */
[----:B------:R-:W-:-:S02]  /*a93b0*/  IMAD.X R20, R20, 0x1, R2, P2 ;  /* 0x0000000114147824 */ /* 0x000fc400010e0602 */
[----:B-1----:R-:W-:Y:S02]  /*a93c0*/  IMAD.MOV.U32 R6, RZ, RZ, R21 ;  /* 0x000000ffff067224 */ /* 0x002fe400078e0015 */
[----:B------:R-:W-:Y:S01]  /*a93d0*/  IMAD.MOV.U32 R7, RZ, RZ, R22 ;  /* 0x000000ffff077224 */ /* 0x000fe200078e0016 */
[----:B------:R-:W2:Y:S04]  /*a93e0*/  LDL.LU R21, [R1+0x4548] ;  /* 0x0045480001157983 */ /* 0x000ea80000300800 */
[----:B------:R1:W-:Y:S04]  /*a93f0*/  LDGSTS.E [R5+0x4100], desc[UR34][R6.64], P0 ;  /* 0x0410000006057fae */ /* 0x0003e800081a1022 */
[----:B------:R-:W-:Y:S04]  /*a9400*/  STL [R1+0x440c], R14 ;  /* 0x00440c0e01007387 */ /* 0x000fe80000100800 */
[----:B------:R-:W-:Y:S01]  /*a9410*/  STL [R1+0x43c8], R20 ;  /* 0x0043c81401007387 */ /* 0x000fe20000100800 */
[----:B------:R-:W-:Y:S01]  /*a9420*/  IMAD.X R17, R17, 0x1, R2, P1 ;  /* 0x0000000111117824 */ /* 0x000fe200008e0602 */
[----:B------:R-:W-:Y:S01]  /*a9430*/  IADD3 R4, P2, PT, R4, R69, RZ ;  /* 0x0000004504047210 */ /* 0x000fe20007f5e0ff */
[----:B-1----:R-:W-:-:S02]  /*a9440*/  IMAD.MOV.U32 R6, RZ, RZ, R18 ;  /* 0x000000ffff067224 */ /* 0x002fc400078e0012 */
[----:B------:R-:W-:Y:S02]  /*a9450*/  IMAD.MOV.U32 R7, RZ, RZ, R20 ;  /* 0x000000ffff077224 */ /* 0x000fe400078e0014 */
[----:B------:R-:W-:Y:S04]  /*a9460*/  STL [R1+0x444c], R4 ;  /* 0x00444c0401007387 */ /* 0x000fe80000100800 */
[----:B------:R1:W-:Y:S04]  /*a9470*/  STL [R1+0x4408], R17 ;  /* 0x0044081101007387 */ /* 0x0003e80000100800 */
[----:B------:R1:W-:Y:S02]  /*a9480*/  LDGSTS.E [R5+0x4500], desc[UR34][R6.64], P0 ;  /* 0x0450000006057fae */ /* 0x0003e400081a1022 */
[----:B-1----:R-:W-:-:S02]  /*a9490*/  IMAD.MOV.U32 R7, RZ, RZ, R17 ;  /* 0x000000ffff077224 */ /* 0x002fc400078e0011 */
[----:B------:R-:W2:Y:S01]  /*a94a0*/  LDL.LU R17, [R1+0x45cc] ;  /* 0x0045cc0001117983 */ /* 0x000ea20000300800 */
[----:B------:R-:W-:Y:S01]  /*a94b0*/  IADD3 R12, P1, PT, R12, R69, RZ ;  /* 0x000000450c0c7210 */ /* 0x000fe20007f3e0ff */
[----:B------:R-:W-:Y:S02]  /*a94c0*/  IMAD.MOV.U32 R6, RZ, RZ, R14 ;  /* 0x000000ffff067224 */ /* 0x000fe400078e000e */
[----:B------:R-:W-:Y:S02]  /*a94d0*/  IMAD.X R16, R16, 0x1, R2, P2 ;  /* 0x0000000110107824 */ /* 0x000fe400010e0602 */
[----:B------:R-:W-:Y:S04]  /*a94e0*/  STL [R1+0x448c], R12 ;  /* 0x00448c0c01007387 */ /* 0x000fe80000100800 */
[----:B------:R1:W-:Y:S04]  /*a94f0*/  LDGSTS.E [R5+0x4900], desc[UR34][R6.64], P0 ;  /* 0x0490000006057fae */ /* 0x0003e800081a1022 */
[----:B------:R2:W-:Y:S04]  /*a9500*/  STL [R1+0x4448], R16 ;  /* 0x0044481001007387 */ /* 0x0005e80000100800 */
[----:B------:R-:W2:Y:S04]  /*a9510*/  LDL.LU R14, [R1+0x460c] ;  /* 0x00460c00010e7983 */ /* 0x000ea80000300800 */
[----:B------:R-:W2:Y:S01]  /*a9520*/  LDL.LU R20, [R1+0x4588] ;  /* 0x0045880001147983 */ /* 0x000ea20000300800 */
[----:B-1----:R-:W-:-:S02]  /*a9530*/  IMAD.MOV.U32 R6, RZ, RZ, R4 ;  /* 0x000000ffff067224 */ /* 0x002fc400078e0004 */
[----:B------:R-:W-:-:S05]  /*a9540*/  IMAD.MOV.U32 R7, RZ, RZ, R16 ;  /* 0x000000ffff077224 */ /* 0x000fca00078e0010 */
[----:B------:R1:W-:Y:S02]  /*a9550*/  LDGSTS.E [R5+0x4d00], desc[UR34][R6.64], P0 ;  /* 0x04d0000006057fae */ /* 0x0003e400081a1022 */
[----:B-1----:R-:W-:Y:S01]  /*a9560*/  IMAD.MOV.U32 R6, RZ, RZ, R12 ;  /* 0x000000ffff067224 */ /* 0x002fe200078e000c */
[----:B---3--:R-:W-:-:S05]  /*a9570*/  IADD3 R10, P2, PT, R10, R69, RZ ;  /* 0x000000450a0a7210 */ /* 0x008fca0007f5e0ff */
[----:B------:R-:W-:Y:S01]  /*a9580*/  STL [R1+0x44cc], R10 ;  /* 0x0044cc0a01007387 */ /* 0x000fe20000100800 */
[----:B----4-:R-:W-:Y:S01]  /*a9590*/  IMAD.X R13, R13, 0x1, R2, P1 ;  /* 0x000000010d0d7824 */ /* 0x010fe200008e0602 */
[----:B------:R-:W-:-:S04]  /*a95a0*/  IADD3 R8, P1, PT, R8, R69, RZ ;  /* 0x0000004508087210 */ /* 0x000fc80007f3e0ff */
[----:B------:R1:W-:Y:S04]  /*a95b0*/  STL [R1+0x4488], R13 ;  /* 0x0044880d01007387 */ /* 0x0003e80000100800 */
[----:B------:R-:W3:Y:S01]  /*a95c0*/  LDL.LU R4, [R1+0x464c] ;  /* 0x00464c0001047983 */ /* 0x000ee20000300800 */
[--C-:B--2---:R-:W-:Y:S02]  /*a95d0*/  IMAD.X R11, R11, 0x1, R2.reuse, P2 ;  /* 0x000000010b0b7824 */ /* 0x104fe400010e0602 */
[----:B------:R-:W-:Y:S01]  /*a95e0*/  IMAD.MOV.U32 R7, RZ, RZ, R13 ;  /* 0x000000ffff077224 */ /* 0x000fe200078e000d */
[----:B------:R-:W2:Y:S04]  /*a95f0*/  LDL.LU R18, [R1+0x45c8] ;  /* 0x0045c80001127983 */ /* 0x000ea80000300800 */
[----:B------:R-:W-:Y:S04]  /*a9600*/  STL [R1+0x450c], R8 ;  /* 0x00450c0801007387 */ /* 0x000fe80000100800 */
[----:B------:R-:W-:Y:S04]  /*a9610*/  STL [R1+0x44c8], R11 ;  /* 0x0044c80b01007387 */ /* 0x000fe80000100800 */
[----:B------:R-:W4:Y:S04]  /*a9620*/  LDL.LU R16, [R1+0x4608] ;  /* 0x0046080001107983 */ /* 0x000f280000300800 */
[----:B------:R1:W-:Y:S04]  /*a9630*/  LDGSTS.E [R5+0x5100], desc[UR34][R6.64], P0 ;  /* 0x0510000006057fae */ /* 0x0003e800081a1022 */
[----:B-1----:R-:W4:Y:S01]  /*a9640*/  LDL.LU R13, [R1+0x4648] ;  /* 0x00464800010d7983 */ /* 0x002f220000300800 */
[----:B------:R-:W-:Y:S01]  /*a9650*/  IMAD.X R9, R9, 0x1, R2, P1 ;  /* 0x0000000109097824 */ /* 0x000fe200008e0602 */
[----:B------:R-:W-:-:S02]  /*a9660*/  IADD3 R15, P2, PT, R15, R69, RZ ;  /* 0x000000450f0f7210 */ /* 0x000fc40007f5e0ff */
[----:B------:R-:W-:Y:S01]  /*a9670*/  IADD3 R19, P1, PT, R19, R69, RZ ;  /* 0x0000004513137210 */ /* 0x000fe20007f3e0ff */
[----:B------:R-:W-:Y:S02]  /*a9680*/  IMAD.MOV.U32 R6, RZ, RZ, R10 ;  /* 0x000000ffff067224 */ /* 0x000fe400078e000a */
[----:B------:R-:W-:Y:S01]  /*a9690*/  IMAD.MOV.U32 R7, RZ, RZ, R11 ;  /* 0x000000ffff077224 */ /* 0x000fe200078e000b */
[----:B------:R-:W-:Y:S04]  /*a96a0*/  STL [R1+0x454c], R15 ;  /* 0x00454c0f01007387 */ /* 0x000fe80000100800 */
[----:B------:R1:W-:Y:S04]  /*a96b0*/  STL [R1+0x4508], R9 ;  /* 0x0045080901007387 */ /* 0x0003e80000100800 */
[----:B------:R-:W4:Y:S04]  /*a96c0*/  LDL.LU R72, [R1+0x78] ;  /* 0x0000780001487983 */ /* 0x000f280000300800 */
[----:B------:R-:W-:Y:S04]  /*a96d0*/  STL [R1+0x458c], R19 ;  /* 0x00458c1301007387 */ /* 0x000fe80000100800 */
[----:B------:R1:W-:Y:S01]  /*a96e0*/  LDGSTS.E [R5+0x5500], desc[UR34][R6.64], P0 ;  /* 0x0550000006057fae */ /* 0x0003e200081a1022 */
[----:B------:R-:W-:-:S05]  /*a96f0*/  IMAD.X R21, R21, 0x1, R2, P2 ;  /* 0x0000000115157824 */ /* 0x000fca00010e0602 */
[----:B------:R-:W-:Y:S04]  /*a9700*/  STL [R1+0x4548], R21 ;  /* 0x0045481501007387 */ /* 0x000fe80000100800 */
[----:B------:R-:W4:Y:S04]  /*a9710*/  LDL.LU R71, [R1+0x80] ;  /* 0x0000800001477983 */ /* 0x000f280000300800 */
[----:B------:R-:W4:Y:S01]  /*a9720*/  LDL.LU R70, [R1+0x68] ;  /* 0x0000680001467983 */ /* 0x000f220000300800 */
[----:B-1----:R-:W-:-:S03]  /*a9730*/  IMAD.MOV.U32 R7, RZ, RZ, R9 ;  /* 0x000000ffff077224 */ /* 0x002fc600078e0009 */
[----:B------:R-:W4:Y:S04]  /*a9740*/  LDL.LU R10, [R1+0x70] ;  /* 0x00007000010a7983 */ /* 0x000f280000300800 */
[----:B------:R-:W4:Y:S01]  /*a9750*/  LDL.LU R9, [R1+0x58] ;  /* 0x0000580001097983 */ /* 0x000f220000300800 */
[----:B------:R-:W-:-:S03]  /*a9760*/  IMAD.MOV.U32 R6, RZ, RZ, R8 ;  /* 0x000000ffff067224 */ /* 0x000fc600078e0008 */
[----:B------:R-:W4:Y:S04]  /*a9770*/  LDL.LU R68, [R1+0x5c] ;  /* 0x00005c0001447983 */ /* 0x000f280000300800 */
[----:B------:R-:W4:Y:S04]  /*a9780*/  LDL.LU R8, [R1+0x44] ;  /* 0x0000440001087983 */ /* 0x000f280000300800 */
[----:B------:R-:W4:Y:S04]  /*a9790*/  LDL.LU R240, [R1+0x4c] ;  /* 0x00004c0001f07983 */ /* 0x000f280000300800 */
[----:B------:R-:W4:Y:S04]  /*a97a0*/  LDL.LU R12, [R1+0x3f94] ;  /* 0x003f9400010c7983 */ /* 0x000f280000300800 */
[----:B------:R-:W4:Y:S04]  /*a97b0*/  LDL.LU R11, [R1+0x3fd4] ;  /* 0x003fd400010b7983 */ /* 0x000f280000300800 */
[----:B------:R1:W-:Y:S02]  /*a97c0*/  LDGSTS.E [R5+0x5900], desc[UR34][R6.64], P0 ;  /* 0x0590000006057fae */ /* 0x0003e400081a1022 */
[----:B-1----:R-:W-:Y:S01]  /*a97d0*/  IMAD.MOV.U32 R6, RZ, RZ, R15 ;  /* 0x000000ffff067224 */ /* 0x002fe200078e000f */
[----:B------:R-:W-:-:S05]  /*a97e0*/  IADD3 R17, P2, PT, R17, R69, RZ ;  /* 0x0000004511117210 */ /* 0x000fca0007f5e0ff */
[----:B------:R-:W-:Y:S04]  /*a97f0*/  STL [R1+0x45cc], R17 ;  /* 0x0045cc1101007387 */ /* 0x000fe80000100800 */
[----:B------:R-:W4:Y:S01]  /*a9800*/  LDL.LU R15, [R1+0x3f90] ;  /* 0x003f9000010f7983 */ /* 0x000f220000300800 */
[----:B------:R-:W-:Y:S01]  /*a9810*/  IMAD.X R20, R20, 0x1, R2, P1 ;  /* 0x0000000114147824 */ /* 0x000fe200008e0602 */
[----:B------:R-:W-:Y:S01]  /*a9820*/  IADD3 R14, P3, PT, R14, R69, RZ ;  /* 0x000000450e0e7210 */ /* 0x000fe20007f7e0ff */
[----:B------:R-:W-:-:S03]  /*a9830*/  IMAD.MOV.U32 R7, RZ, RZ, R21 ;  /* 0x000000ffff077224 */ /* 0x000fc600078e0015 */
[----:B------:R1:W-:Y:S04]  /*a9840*/  STL [R1+0x4588], R20 ;  /* 0x0045881401007387 */ /* 0x0003e80000100800 */
[----:B------:R-:W-:Y:S04]  /*a9850*/  STL [R1+0x460c], R14 ;  /* 0x00460c0e01007387 */ /* 0x000fe80000100800 */
[----:B------:R1:W-:Y:S01]  /*a9860*/  LDGSTS.E [R5+0x5d00], desc[UR34][R6.64], P0 ;  /* 0x05d0000006057fae */ /* 0x0003e200081a1022 */
[----:B------:R-:W-:Y:S02]  /*a9870*/  IMAD.MOV.U32 R100, RZ, RZ, R215 ;  /* 0x000000ffff647224 */ /* 0x000fe400078e00d7 */
[----:B------:R-:W-:-:S02]  /*a9880*/  IMAD.MOV.U32 R101, RZ, RZ, R214 ;  /* 0x000000ffff657224 */ /* 0x000fc400078e00d6 */
[----:B------:R-:W-:Y:S02]  /*a9890*/  IMAD.MOV.U32 R98, RZ, RZ, R213 ;  /* 0x000000ffff627224 */ /* 0x000fe400078e00d5 */
[----:B------:R-:W-:Y:S02]  /*a98a0*/  IMAD.MOV.U32 R99, RZ, RZ, R212 ;  /* 0x000000ffff637224 */ /* 0x000fe400078e00d4 */
[----:B------:R-:W-:Y:S02]  /*a98b0*/  IMAD.MOV.U32 R96, RZ, RZ, R175 ;  /* 0x000000ffff607224 */ /* 0x000fe400078e00af */
[----:B------:R-:W-:Y:S02]  /*a98c0*/  IMAD.MOV.U32 R97, RZ, RZ, R138 ;  /* 0x000000ffff617224 */ /* 0x000fe400078e008a */
[----:B-1----:R-:W-:Y:S02]  /*a98d0*/  IMAD.MOV.U32 R6, RZ, RZ, R19 ;  /* 0x000000ffff067224 */ /* 0x002fe400078e0013 */
[----:B------:R-:W-:-:S02]  /*a98e0*/  IMAD.MOV.U32 R7, RZ, RZ, R20 ;  /* 0x000000ffff077224 */ /* 0x000fc400078e0014 */
[----:B------:R-:W-:Y:S02]  /*a98f0*/  IMAD.MOV.U32 R94, RZ, RZ, R137 ;  /* 0x000000ffff5e7224 */ /* 0x000fe400078e0089 */
[----:B------:R-:W-:Y:S02]  /*a9900*/  IMAD.MOV.U32 R95, RZ, RZ, R136 ;  /* 0x000000ffff5f7224 */ /* 0x000fe400078e0088 */
[----:B------:R-:W-:Y:S01]  /*a9910*/  IMAD.MOV.U32 R92, RZ, RZ, R135 ;  /* 0x000000ffff5c7224 */ /* 0x000fe200078e0087 */
[----:B------:R1:W-:Y:S01]  /*a9920*/  LDGSTS.E [R5+0x6100], desc[UR34][R6.64], P0 ;  /* 0x0610000006057fae */ /* 0x0003e200081a1022 */
[----:B------:R-:W-:Y:S02]  /*a9930*/  IMAD.MOV.U32 R93, RZ, RZ, R134 ;  /* 0x000000ffff5d7224 */ /* 0x000fe400078e0086 */
        /* <DEDUP_REMOVED lines=46> */
[----:B---3--:R-:W-:Y:S01]  /*a9c20*/  IADD3 R4, P1, PT, R4, R69, RZ ;  /* 0x0000004504047210 */ /* 0x008fe20007f3e0ff */
[--C-:B--2---:R-:W-:Y:S02]  /*a9c30*/  IMAD.X R18, R18, 0x1, R2.reuse, P2 ;  /* 0x0000000112127824 */ /* 0x104fe400010e0602 */
[--C-:B----4-:R-:W-:Y:S02]  /*a9c40*/  IMAD.X R16, R16, 0x1, R2.reuse, P3 ;  /* 0x0000000110107824 */ /* 0x110fe400018e0602 */
[----:B------:R-:W-:Y:S01]  /*a9c50*/  IMAD.X R13, R13, 0x1, R2, P1 ;  /* 0x000000010d0d7824 */ /* 0x000fe200008e0602 */
[----:B------:R-:W-:Y:S04]  /*a9c60*/  STL [R1+0x464c], R4 ;  /* 0x00464c0401007387 */ /* 0x000fe80000100800 */
[----:B------:R1:W-:Y:S04]  /*a9c70*/  STL [R1+0x45c8], R18 ;  /* 0x0045c81201007387 */ /* 0x0003e80000100800 */
[----:B------:R2:W-:Y:S04]  /*a9c80*/  STL [R1+0x4608], R16 ;  /* 0x0046081001007387 */ /* 0x0005e80000100800 */
[----:B------:R3:W-:Y:S01]  /*a9c90*/  STL [R1+0x4648], R13 ;  /* 0x0046480d01007387 */ /* 0x0007e20000100800 */
[----:B------:R-:W-:-:S05]  /*a9ca0*/  IMAD.MOV.U32 R7, RZ, RZ, R18 ;  /* 0x000000ffff077224 */ /* 0x000fca00078e0012 */
[----:B------:R4:W-:Y:S01]  /*a9cb0*/  LDGSTS.E [R5+0x6500], desc[UR34][R6.64], P0 ;  /* 0x0650000006057fae */ /* 0x0009e200081a1022 */
[----:B------:R-:W-:Y:S02]  /*a9cc0*/  IMAD.MOV.U32 R145, RZ, RZ, R72 ;  /* 0x000000ffff917224 */ /* 0x000fe400078e0048 */
[----:B----4-:R-:W-:Y:S02]  /*a9cd0*/  IMAD.MOV.U32 R6, RZ, RZ, R14 ;  /* 0x000000ffff067224 */ /* 0x010fe400078e000e */
[----:B------:R-:W-:Y:S02]  /*a9ce0*/  IMAD.MOV.U32 R144, RZ, RZ, R71 ;  /* 0x000000ffff907224 */ /* 0x000fe400078e0047 */
[----:B------:R-:W-:Y:S01]  /*a9cf0*/  IMAD.MOV.U32 R143, RZ, RZ, R70 ;  /* 0x000000ffff8f7224 */ /* 0x000fe200078e0046 */
[-C--:B------:R-:W-:Y:S02]  /*a9d00*/  IADD3 R12, P1, PT, R12, R69.reuse, RZ ;  /* 0x000000450c0c7210 */ /* 0x080fe40007f3e0ff */
[----:B------:R-:W-:Y:S01]  /*a9d10*/  IADD3 R11, P2, PT, R11, R69, RZ ;  /* 0x000000450b0b7210 */ /* 0x000fe20007f5e0ff */
[----:B------:R-:W-:-:S02]  /*a9d20*/  IMAD.MOV.U32 R142, RZ, RZ, R10 ;  /* 0x000000ffff8e7224 */ /* 0x000fc400078e000a */
[----:B------:R-:W-:Y:S02]  /*a9d30*/  IMAD.MOV.U32 R140, RZ, RZ, R68 ;  /* 0x000000ffff8c7224 */ /* 0x000fe400078e0044 */
[----:B------:R-:W-:Y:S01]  /*a9d40*/  IMAD.MOV.U32 R141, RZ, RZ, R9 ;  /* 0x000000ffff8d7224 */ /* 0x000fe200078e0009 */
[----:B------:R-:W-:Y:S04]  /*a9d50*/  STL [R1+0x3f94], R12 ;  /* 0x003f940c01007387 */ /* 0x000fe80000100800 */
[----:B------:R-:W-:Y:S01]  /*a9d60*/  STL [R1+0x3fd4], R11 ;  /* 0x003fd40b01007387 */ /* 0x000fe20000100800 */
[----:B------:R-:W-:Y:S02]  /*a9d70*/  IMAD.MOV.U32 R102, RZ, RZ, R240 ;  /* 0x000000ffff667224 */ /* 0x000fe400078e00f0 */
[----:B------:R-:W-:-:S02]  /*a9d80*/  IMAD.MOV.U32 R103, RZ, RZ, R8 ;  /* 0x000000ffff677224 */ /* 0x000fc400078e0008 */
[----:B------:R-:W-:Y:S02]  /*a9d90*/  IMAD.MOV.U32 R7, RZ, RZ, R16 ;  /* 0x000000ffff077224 */ /* 0x000fe400078e0010 */
[----:B------:R-:W-:-:S03]  /*a9da0*/  IMAD.X R15, R15, 0x1, R2, P1 ;  /* 0x000000010f0f7824 */ /* 0x000fc600008e0602 */
[----:B------:R4:W-:Y:S04]  /*a9db0*/  LDGSTS.E [R5+0x6900], desc[UR34][R6.64], P0 ;  /* 0x0690000006057fae */ /* 0x0009e800081a1022 */
        /* <DEDUP_REMOVED lines=15> */
[----:B----4-:R-:W-:-:S02]  /*a9eb0*/  IMAD.MOV.U32 R6, RZ, RZ, R4 ;  /* 0x000000ffff067224 */ /* 0x010fc400078e0004 */
[----:B------:R-:W-:Y:S01]  /*a9ec0*/  IMAD.MOV.U32 R7, RZ, RZ, R13 ;  /* 0x000000ffff077224 */ /* 0x000fe200078e000d */
[----:B------:R-:W-:Y:S01]  /*a9ed0*/  STL.64 [R1+0x38b8], R80 ;  /* 0x0038b85001007387 */ /* 0x000fe20000100a00 */
[----:B------:R-:W-:-:S03]  /*a9ee0*/  IMAD.MOV.U32 R72, RZ, RZ, R111 ;  /* 0x000000ffff487224 */ /* 0x000fc600078e006f */
[----:B------:R-:W-:Y:S01]  /*a9ef0*/  STL.64 [R1+0x38b0], R78 ;  /* 0x0038b04e01007387 */ /* 0x000fe20000100a00 */
[----:B------:R-:W-:Y:S02]  /*a9f00*/  IMAD.MOV.U32 R70, RZ, RZ, R112 ;  /* 0x000000ffff467224 */ /* 0x000fe400078e0070 */
[----:B------:R-:W-:Y:S01]  /*a9f10*/  IMAD.MOV.U32 R71, RZ, RZ, R52 ;  /* 0x000000ffff477224 */ /* 0x000fe200078e0034 */
[----:B------:R4:W-:Y:S01]  /*a9f20*/  STL.64 [R1+0x38a8], R20 ;  /* 0x0038a81401007387 */ /* 0x0009e20000100a00 */
[----:B-1----:R-:W-:-:S03]  /*a9f30*/  IMAD.MOV.U32 R18, RZ, RZ, R113 ;  /* 0x000000ffff127224 */ /* 0x002fc600078e0071 */
[----:B------:R-:W-:Y:S01]  /*a9f40*/  STL.64 [R1+0x38a0], R76 ;  /* 0x0038a04c01007387 */ /* 0x000fe20000100a00 */
[----:B--2---:R-:W-:-:S03]  /*a9f50*/  IMAD.MOV.U32 R16, RZ, RZ, R114 ;  /* 0x000000ffff107224 */ /* 0x004fc600078e0072 */
[----:B------:R-:W-:Y:S04]  /*a9f60*/  STL.64 [R1+0x3898], R74 ;  /* 0x0038984a01007387 */ /* 0x000fe80000100a00 */
[----:B------:R1:W-:Y:S04]  /*a9f70*/  LDGSTS.E [R5+0x6d00], desc[UR34][R6.64], P0 ;  /* 0x06d0000006057fae */ /* 0x0003e800081a1022 */
[----:B------:R-:W-:Y:S04]  /*a9f80*/  STL.64 [R1+0x3890], R72 ;  /* 0x0038904801007387 */ /* 0x000fe80000100a00 */
        /* <DEDUP_REMOVED lines=8> */
[----:B------:R-:W-:Y:S01]  /*aa010*/  STL.64 [R1+0x3868], R40 ;  /* 0x0038682801007387 */ /* 0x000fe20000100a00 */
[----:B------:R-:W-:-:S02]  /*aa020*/  IMAD.MOV.U32 R8, RZ, RZ, R122 ;  /* 0x000000ffff087224 */ /* 0x000fc400078e007a */
[----:B------:R-:W-:Y:S01]  /*aa030*/  IMAD.MOV.U32 R9, RZ, RZ, R62 ;  /* 0x000000ffff097224 */ /* 0x000fe200078e003e */
        /* <DEDUP_REMOVED lines=11> */
[----:B------:R-:W-:Y:S01]  /*aa0f0*/  STL.64 [R1+0x3830], R28 ;  /* 0x0038301c01007387 */ /* 0x000fe20000100a00 */
[----:B-1----:R-:W-:-:S02]  /*aa100*/  IMAD.MOV.U32 R6, RZ, RZ, R127 ;  /* 0x000000ffff067224 */ /* 0x002fc400078e007f */
        /* <DEDUP_REMOVED lines=12> */
[----:B---3--:R-:W3:Y:S04]  /*aa1d0*/  LDL.LU R13, [R1+0x4014] ;  /* 0x00401400010d7983 */ /* 0x008ee80000300800 */
[----:B------:R-:W-:Y:S01]  /*aa1e0*/  LDGSTS.E [R5+0xb100], desc[UR34][R20.64], P0 ;  /* 0x0b10000014057fae */ /* 0x000fe200081a1022 */
[----:B------:R-:W1:Y:S03]  /*aa1f0*/  S2R R240, SR_TID.X ;  /* 0x0000000000f07919 */ /* 0x000e660000002100 */
        /* <DEDUP_REMOVED lines=8> */
[----:B----4-:R-:W4:Y:S04]  /*aa280*/  LDL.LU R21, [R1+0x3fd0] ;  /* 0x003fd00001157983 */ /* 0x010f280000300800 */
[----:B------:R-:W4:Y:S04]  /*aa290*/  LDL.LU R10, [R1+0x4054] ;  /* 0x00405400010a7983 */ /* 0x000f280000300800 */
        /* <DEDUP_REMOVED lines=8> */
[----:B------:R-:W2:Y:S04]  /*aa320*/  LDL.LU R20, [R1+0x4050] ;  /* 0x0040500001147983 */ /* 0x000ea80000300800 */
[----:B------:R-:W2:Y:S04]  /*aa330*/  LDL.LU R14, [R1+0x40d4] ;  /* 0x0040d400010e7983 */ /* 0x000ea80000300800 */
[----:B------:R-:W2:Y:S04]  /*aa340*/  LDL.LU R18, [R1+0x4090] ;  /* 0x0040900001127983 */ /* 0x000ea80000300800 */
[----:B------:R-:W-:Y:S04]  /*aa350*/  LDGSTS.E [R5+0xed00], desc[UR34][R28.64], P0 ;  /* 0x0ed000001c057fae */ /* 0x000fe800081a1022 */
[----:B------:R-:W-:Y:S04]  /*aa360*/  LDGSTS.E [R5+0xf100], desc[UR34][R26.64], P0 ;  /* 0x0f1000001a057fae */ /* 0x000fe800081a1022 */
[----:B------:R-:W-:Y:S04]  /*aa370*/  LDGSTS.E [R5+0xf500], desc[UR34][R24.64], P0 ;  /* 0x0f50000018057fae */ /* 0x000fe800081a1022 */
[----:B------:R-:W-:Y:S04]  /*aa380*/  LDGSTS.E [R5+0xf900], desc[UR34][R22.64], P0 ;  /* 0x0f90000016057fae */ /* 0x000fe800081a1022 */
[----:B------:R1:W-:Y:S04]  /*aa390*/  LDGSTS.E [R5+0xfd00], desc[UR34][R6.64], P0 ;  /* 0x0fd0000006057fae */ /* 0x0003e800081a1022 */
[----:B------:R-:W2:Y:S04]  /*aa3a0*/  LDL.LU R9, [R1+0x4114] ;  /* 0x0041140001097983 */ /* 0x000ea80000300800 */
[----:B------:R-:W2:Y:S04]  /*aa3b0*/  LDL.LU R17, [R1+0x40d0] ;  /* 0x0040d00001117983 */ /* 0x000ea80000300800 */
[----:B------:R-:W2:Y:S01]  /*aa3c0*/  LDL.LU R8, [R1+0x4154] ;  /* 0x0041540001087983 */ /* 0x000ea20000300800 */
[----:B-1----:R-:W-:-:S05]  /*aa3d0*/  LOP3.LUT R240, R240, 0x1f, RZ, 0xc0, !PT ;  /* 0x0000001ff0f07812 */ /* 0x002fca00078ec0ff */
[----:B------:R-:W-:-:S05]  /*aa3e0*/  IMAD.SHL.U32 R240, R240, 0x4, RZ ;  /* 0x00000004f0f07824 */ /* 0x000fca00078e00ff */
[----:B------:R-:W-:Y:S01]  /*aa3f0*/  LOP3.LUT R4, R240, 0x30, RZ, 0x3c, !PT ;  /* 0x00000030f0047812 */ /* 0x000fe200078e3cff */
[----:B------:R-:W-:Y:S02]  /*aa400*/  IMAD.MOV.U32 R6, RZ, RZ, R12 ;  /* 0x000000ffff067224 */ /* 0x000fe400078e000c */
[----:B------:R-:W-:Y:S02]  /*aa410*/  IMAD.MOV.U32 R7, RZ, RZ, R15 ;  /* 0x000000ffff077224 */ /* 0x000fe400078e000f */
[----:B------:R-:W2:Y:S01]  /*aa420*/  LDL.LU R15, [R1+0x4110] ;  /* 0x00411000010f7983 */ /* 0x000ea20000300800 */
[----:B------:R-:W-:-:S05]  /*aa430*/  VIADD R4, R4, UR7 ;  /* 0x0000000704047c36 */ /* 0x000fca0008000000 */
[----:B------:R1:W-:Y:S02]  /*aa440*/  LDGSTS.E [R4+0x180], desc[UR34][R6.64], P0 ;  /* 0x0018000006047fae */ /* 0x0003e400081a1022 */
[----:B-1----:R-:W-:Y:S01]  /*aa450*/  IMAD.MOV.U32 R6, RZ, RZ, R11 ;  /* 0x000000ffff067224 */ /* 0x002fe200078e000b */
[----:B---3--:R-:W-:-:S05]  /*aa460*/  IADD3 R13, P1, PT, R13, R69, RZ ;  /* 0x000000450d0d7210 */ /* 0x008fca0007f3e0ff */
[----:B------:R1:W-:Y:S01]  /*aa470*/  STL [R1+0x4014], R13 ;  /* 0x0040140d01007387 */ /* 0x0003e20000100800 */
[----:B----4-:R-:W-:-:S05]  /*aa480*/  IMAD.X R21, R21, 0x1, R2, P2 ;  /* 0x0000000115157824 */ /* 0x010fca00010e0602 */
[----:B------:R-:W-:Y:S04]  /*aa490*/  STL [R1+0x3fd0], R21 ;  /* 0x003fd01501007387 */ /* 0x000fe80000100800 */
[----:B------:R-:W3:Y:S04]  /*aa4a0*/  LDL.LU R12, [R1+0x4194] ;  /* 0x00419400010c7983 */ /* 0x000ee80000300800 */
[----:B------:R-:W4:Y:S01]  /*aa4b0*/  LDL.LU R11, [R1+0x4150] ;  /* 0x00415000010b7983 */ /* 0x000f220000300800 */
[----:B------:R-:W-:Y:S01]  /*aa4c0*/  IMAD.MOV.U32 R7, RZ, RZ, R21 ;  /* 0x000000ffff077224 */ /* 0x000fe200078e0015 */
[----:B------:R-:W-:Y:S01]  /*aa4d0*/  IADD3 R10, P2, PT, R10, R69, RZ ;  /* 0x000000450a0a7210 */ /* 0x000fe20007f5e0ff */
[----:B--2---:R-:W-:-:S03]  /*aa4e0*/  IMAD.X R19, R19, 0x1, R2, P1 ;  /* 0x0000000113137824 */ /* 0x004fc600008e0602 */
[----:B------:R2:W-:Y:S04]  /*aa4f0*/  LDGSTS.E [R4+0x580], desc[UR34][R6.64], P0 ;  /* 0x0058000006047fae */ /* 0x0005e800081a1022 */
[----:B------:R-:W-:Y:S04]  /*aa500*/  STL [R1+0x4054], R10 ;  /* 0x0040540a01007387 */ /* 0x000fe80000100800 */
[----:B------:R2:W-:Y:S01]  /*aa510*/  STL [R1+0x4010], R19 ;  /* 0x0040101301007387 */ /* 0x0005e20000100800 */
[----:B------:R-:W-:Y:S01]  /*aa520*/  IADD3 R16, P1, PT, R16, R69, RZ ;  /* 0x0000004510107210 */ /* 0x000fe20007f3e0ff */
[----:B------:R-:W-:-:S02]  /*aa530*/  IMAD.X R20, R20, 0x1, R2, P2 ;  /* 0x0000000114147824 */ /* 0x000fc400010e0602 */
[----:B------:R-:W4:Y:S01]  /*aa540*/  LDL.LU R5, [R1+0x41d4] ;  /* 0x0041d40001057983 */ /* 0x000f220000300800 */
[----:B--2---:R-:W-:Y:S02]  /*aa550*/  IMAD.MOV.U32 R6, RZ, RZ, R13 ;  /* 0x000000ffff067224 */ /* 0x004fe400078e000d */
[----:B------:R-:W-:Y:S01]  /*aa560*/  IMAD.MOV.U32 R7, RZ, RZ, R19 ;  /* 0x000000ffff077224 */ /* 0x000fe200078e0013 */
[----:B-1----:R-:W2:Y:S04]  /*aa570*/  LDL.LU R13, [R1+0x4190] ;  /* 0x00419000010d7983 */ /* 0x002ea80000300800 */
[----:B------:R-:W-:Y:S01]  /*aa580*/  STL [R1+0x4094], R16 ;  /* 0x0040941001007387 */ /* 0x000fe20000100800 */
[----:B------:R-:W-:-:S03]  /*aa590*/  IADD3 R14, P2, PT, R14, R69, RZ ;  /* 0x000000450e0e7210 */ /* 0x000fc60007f5e0ff */
[----:B------:R1:W-:Y:S04]  /*aa5a0*/  LDGSTS.E [R4+0x980], desc[UR34][R6.64], P0 ;  /* 0x0098000006047fae */ /* 0x0003e800081a1022 */
[----:B------:R1:W-:Y:S01]  /*aa5b0*/  STL [R1+0x4050], R20 ;  /* 0x0040501401007387 */ /* 0x0003e20000100800 */
[----:B------:R-:W-:-:S03]  /*aa5c0*/  IMAD.X R18, R18, 0x1, R2, P1 ;  /* 0x0000000112127824 */ /* 0x000fc600008e0602 */
[----:B------:R-:W2:Y:S04]  /*aa5d0*/  LDL.LU R19, [R1+0x4214] ;  /* 0x0042140001137983 */ /* 0x000ea80000300800 */
[----:B------:R-:W2:Y:S01]  /*aa5e0*/  LDL.LU R21, [R1+0x41d0] ;  /* 0x0041d00001157983 */ /* 0x000ea20000300800 */
[----:B------:R-:W-:-:S03]  /*aa5f0*/  IADD3 R9, P1, PT, R9, R69, RZ ;  /* 0x0000004509097210 */ /* 0x000fc60007f3e0ff */
[----:B------:R-:W-:Y:S01]  /*aa600*/  STL [R1+0x40d4], R14 ;  /* 0x0040d40e01007387 */ /* 0x000fe20000100800 */
[----:B-1----:R-:W-:Y:S02]  /*aa610*/  IMAD.MOV.U32 R6, RZ, RZ, R10 ;  /* 0x000000ffff067224 */ /* 0x002fe400078e000a */
[----:B------:R-:W-:Y:S02]  /*aa620*/  IMAD.MOV.U32 R7, RZ, RZ, R20 ;  /* 0x000000ffff077224 */ /* 0x000fe400078e0014 */
[--C-:B------:R-:W-:Y:S01]  /*aa630*/  IMAD.X R17, R17, 0x1, R2.reuse, P2 ;  /* 0x0000000111117824 */ /* 0x100fe200010e0602 */
[----:B------:R1:W-:Y:S04]  /*aa640*/  STL [R1+0x4090], R18 ;  /* 0x0040901201007387 */ /* 0x0003e80000100800 */
[----:B------:R1:W-:Y:S04]  /*aa650*/  LDGSTS.E [R4+0xd80], desc[UR34][R6.64], P0 ;  /* 0x00d8000006047fae */ /* 0x0003e800081a1022 */
[----:B------:R-:W2:Y:S04]  /*aa660*/  LDL.LU R10, [R1+0x4254] ;  /* 0x00425400010a7983 */ /* 0x000ea80000300800 */
[----:B------:R-:W2:Y:S04]  /*aa670*/  LDL.LU R20, [R1+0x4210] ;  /* 0x0042100001147983 */ /* 0x000ea80000300800 */
[----:B------:R-:W-:Y:S04]  /*aa680*/  STL [R1+0x4114], R9 ;  /* 0x0041140901007387 */ /* 0x000fe80000100800 */
[----:B------:R1:W-:Y:S01]  /*aa690*/  STL [R1+0x40d0], R17 ;  /* 0x0040d01101007387 */ /* 0x0003e20000100800 */
[----:B------:R-:W-:Y:S01]  /*aa6a0*/  IADD3 R8, P2, PT, R8, R69, RZ ;  /* 0x0000004508087210 */ /* 0x000fe20007f5e0ff */
[----:B------:R-:W-:-:S02]  /*aa6b0*/  IMAD.X R15, R15, 0x1, R2, P1 ;  /* 0x000000010f0f7824 */ /* 0x000fc400008e0602 */
[----:B-1----:R-:W-:Y:S02]  /*aa6c0*/  IMAD.MOV.U32 R6, RZ, RZ, R16 ;  /* 0x000000ffff067224 */ /* 0x002fe400078e0010 */
[----:B------:R-:W-:Y:S02]  /*aa6d0*/  IMAD.MOV.U32 R7, RZ, RZ, R18 ;  /* 0x000000ffff077224 */ /* 0x000fe400078e0012 */
[----:B------:R-:W2:Y:S04]  /*aa6e0*/  LDL.LU R18, [R1+0x4250] ;  /* 0x0042500001127983 */ /* 0x000ea80000300800 */
[----:B------:R1:W-:Y:S04]  /*aa6f0*/  LDGSTS.E [R4+0x1180], desc[UR34][R6.64], P0 ;  /* 0x0118000006047fae */ /* 0x0003e800081a1022 */
[----:B------:R-:W2:Y:S01]  /*aa700*/  LDL.LU R16, [R1+0x4294] ;  /* 0x0042940001107983 */ /* 0x000ea20000300800 */
[----:B-1----:R-:W-:-:S02]  /*aa710*/  IMAD.MOV.U32 R6, RZ, RZ, R14 ;  /* 0x000000ffff067224 */ /* 0x002fc400078e000e */
[----:B------:R-:W-:Y:S02]  /*aa720*/  IMAD.MOV.U32 R7, RZ, RZ, R17 ;  /* 0x000000ffff077224 */ /* 0x000fe400078e0011 */
[----:B------:R-:W2:Y:S04]  /*aa730*/  LDL.LU R17, [R1+0x4290] ;  /* 0x0042900001117983 */ /* 0x000ea80000300800 */
[----:B------:R-:W-:Y:S04]  /*aa740*/  STL [R1+0x4154], R8 ;  /* 0x0041540801007387 */ /* 0x000fe80000100800 */
[----:B------:R1:W-:Y:S04]  /*aa750*/  STL [R1+0x4110], R15 ;  /* 0x0041100f01007387 */ /* 0x0003e80000100800 */
[----:B------:R1:W-:Y:S04]  /*aa760*/  LDGSTS.E [R4+0x1580], desc[UR34][R6.64], P0 ;  /* 0x0158000006047fae */ /* 0x0003e800081a1022 */
[----:B------:R-:W2:Y:S01]  /*aa770*/  LDL.LU R14, [R1+0x42d4] ;  /* 0x0042d400010e7983 */ /* 0x000ea20000300800 */
[----:B-1----:R-:W-:-:S03]  /*aa780*/  IMAD.MOV.U32 R7, RZ, RZ, R15 ;  /* 0x000000ffff077224 */ /* 0x002fc600078e000f */
[----:B------:R-:W2:Y:S01]  /*aa790*/  LDL.LU R15, [R1+0x42d0] ;  /* 0x0042d000010f7983 */ /* 0x000ea20000300800 */
[----:B------:R-:W-:-:S05]  /*aa7a0*/  IMAD.MOV.U32 R6, RZ, RZ, R9 ;  /* 0x000000ffff067224 */ /* 0x000fca00078e0009 */
[----:B------:R1:W-:Y:S01]  /*aa7b0*/  LDGSTS.E [R4+0x1980], desc[UR34][R6.64], P0 ;  /* 0x0198000006047fae */ /* 0x0003e200081a1022 */
[----:B---3--:R-:W-:Y:S01]  /*aa7c0*/  IADD3 R12, P1, PT, R12, R69, RZ ;  /* 0x000000450c0c7210 */ /* 0x008fe20007f3e0ff */
[----:B----4-:R-:W-:-:S04]  /*aa7d0*/  IMAD.X R11, R11, 0x1, R2, P2 ;  /* 0x000000010b0b7824 */ /* 0x010fc800010e0602 */
[----:B------:R-:W-:Y:S04]  /*aa7e0*/  STL [R1+0x4194], R12 ;  /* 0x0041940c01007387 */ /* 0x000fe80000100800 */
[----:B------:R3:W-:Y:S04]  /*aa7f0*/  STL [R1+0x4150], R11 ;  /* 0x0041500b01007387 */ /* 0x0007e80000100800 */
[----:B------:R-:W4:Y:S01]  /*aa800*/  LDL.LU R9, [R1+0x4314] ;  /* 0x0043140001097983 */ /* 0x000f220000300800 */
[----:B-1----:R-:W-:Y:S02]  /*aa810*/  IMAD.MOV.U32 R6, RZ, RZ, R8 ;  /* 0x000000ffff067224 */ /* 0x002fe400078e0008 */
[----:B------:R-:W-:Y:S01]  /*aa820*/  IMAD.MOV.U32 R7, RZ, RZ, R11 ;  /* 0x000000ffff077224 */ /* 0x000fe200078e000b */
[----:B------:R-:W-:-:S04]  /*aa830*/  IADD3 R5, P2, PT, R5, R69, RZ ;  /* 0x0000004505057210 */ /* 0x000fc80007f5e0ff */
[----:B------:R1:W-:Y:S04]  /*aa840*/  LDGSTS.E [R4+0x1d80], desc[UR34][R6.64], P0 ;  /* 0x01d8000006047fae */ /* 0x0003e800081a1022 */
[----:B---3--:R-:W3:Y:S01]  /*aa850*/  LDL.LU R11, [R1+0x4310] ;  /* 0x00431000010b7983 */ /* 0x008ee20000300800 */
[----:B--2---:R-:W-:-:S03]  /*aa860*/  IMAD.X R13, R13, 0x1, R2, P1 ;  /* 0x000000010d0d7824 */ /* 0x004fc600008e0602 */
[----:B------:R-:W-:Y:S01]  /*aa870*/  STL [R1+0x41d4], R5 ;  /* 0x0041d40501007387 */ /* 0x000fe20000100800 */
[----:B-1----:R-:W-:Y:S02]  /*aa880*/  IMAD.MOV.U32 R6, RZ, RZ, R12 ;  /* 0x000000ffff067224 */ /* 0x002fe400078e000c */
[----:B------:R-:W-:Y:S01]  /*aa890*/  IMAD.MOV.U32 R7, RZ, RZ, R13 ;  /* 0x000000ffff077224 */ /* 0x000fe200078e000d */
[----:B------:R-:W-:Y:S01]  /*aa8a0*/  IADD3 R19, P1, PT, R19, R69, RZ ;  /* 0x0000004513137210 */ /* 0x000fe20007f3e0ff */
[----:B------:R-:W-:Y:S01]  /*aa8b0*/  IMAD.X R21, R21, 0x1, R2, P2 ;  /* 0x0000000115157824 */ /* 0x000fe200010e0602 */
[----:B------:R1:W-:Y:S04]  /*aa8c0*/  STL [R1+0x4190], R13 ;  /* 0x0041900d01007387 */ /* 0x0003e80000100800 */
[----:B------:R-:W2:Y:S04]  /*aa8d0*/  LDL.LU R8, [R1+0x4354] ;  /* 0x0043540001087983 */ /* 0x000ea80000300800 */
[----:B------:R1:W-:Y:S04]  /*aa8e0*/  LDGSTS.E [R4+0x2180], desc[UR34][R6.64], P0 ;  /* 0x0218000006047fae */ /* 0x0003e800081a1022 */
[----:B-1----:R-:W2:Y:S04]  /*aa8f0*/  LDL.LU R13, [R1+0x4350] ;  /* 0x00435000010d7983 */ /* 0x002ea80000300800 */
[----:B------:R-:W-:Y:S01]  /*aa900*/  STL [R1+0x4214], R19 ;  /* 0x0042141301007387 */ /* 0x000fe20000100800 */
[----:B------:R-:W-:-:S03]  /*aa910*/  IMAD.MOV.U32 R6, RZ, RZ, R5 ;  /* 0x000000ffff067224 */ /* 0x000fc600078e0005 */
[----:B------:R-:W-:Y:S01]  /*aa920*/  STL [R1+0x41d0], R21 ;  /* 0x0041d01501007387 */ /* 0x000fe20000100800 */
[----:B------:R-:W-:Y:S01]  /*aa930*/  IMAD.MOV.U32 R7, RZ, RZ, R21 ;  /* 0x000000ffff077224 */ /* 0x000fe200078e0015 */
[----:B------:R-:W-:Y:S02]  /*aa940*/  IADD3 R10, P2, PT, R10, R69, RZ ;  /* 0x000000450a0a7210 */ /* 0x000fe40007f5e0ff */
[----:B------:R-:W2:Y:S01]  /*aa950*/  LDL.LU R12, [R1+0x4394] ;  /* 0x00439400010c7983 */ /* 0x000ea20000300800 */
[----:B------:R-:W-:-:S03]  /*aa960*/  IMAD.X R20, R20, 0x1, R2, P1 ;  /* 0x0000000114147824 */ /* 0x000fc600008e0602 */
[----:B------:R1:W-:Y:S04]  /*aa970*/  LDGSTS.E [R4+0x2580], desc[UR34][R6.64], P0 ;  /* 0x0258000006047fae */ /* 0x0003e800081a1022 */
[----:B------:R-:W2:Y:S04]  /*aa980*/  LDL.LU R5, [R1+0x43d4] ;  /* 0x0043d40001057983 */ /* 0x000ea80000300800 */
[----:B------:R-:W-:Y:S04]  /*aa990*/  STL [R1+0x4254], R10 ;  /* 0x0042540a01007387 */ /* 0x000fe80000100800 */
[----:B------:R1:W-:Y:S04]  /*aa9a0*/  STL [R1+0x4210], R20 ;  /* 0x0042101401007387 */ /* 0x0003e80000100800 */
[----:B------:R-:W2:Y:S01]  /*aa9b0*/  LDL.LU R22, [R1+0x4390] ;  /* 0x0043900001167983 */ /* 0x000ea20000300800 */
[----:B------:R-:W-:Y:S01]  /*aa9c0*/  IMAD.X R18, R18, 0x1, R2, P2 ;  /* 0x0000000112127824 */ /* 0x000fe200010e0602 */
[----:B------:R-:W-:Y:S01]  /*aa9d0*/  IADD3 R16, P1, PT, R16, R69, RZ ;  /* 0x0000004510107210 */ /* 0x000fe20007f3e0ff */
[----:B-1----:R-:W-:-:S02]  /*aa9e0*/  IMAD.MOV.U32 R6, RZ, RZ, R19 ;  /* 0x000000ffff067224 */ /* 0x002fc400078e0013 */
[----:B------:R-:W-:Y:S02]  /*aa9f0*/  IMAD.MOV.U32 R7, RZ, RZ, R20 ;  /* 0x000000ffff077224 */ /* 0x000fe400078e0014 */
[----:B------:R-:W-:Y:S04]  /*aaa00*/  STL [R1+0x4294], R16 ;  /* 0x0042941001007387 */ /* 0x000fe80000100800 */
[----:B------:R1:W-:Y:S04]  /*aaa10*/  STL [R1+0x4250], R18 ;  /* 0x0042501201007387 */ /* 0x0003e80000100800 */
[----:B------:R1:W-:Y:S04]  /*aaa20*/  LDGSTS.E [R4+0x2980], desc[UR34][R6.64], P0 ;  /* 0x0298000006047fae */ /* 0x0003e800081a1022 */
[----:B------:R-:W2:Y:S01]  /*aaa30*/  LDL.LU R20, [R1+0x4414] ;  /* 0x0044140001147983 */ /* 0x000ea20000300800 */
[----:B------:R-:W-:Y:S01]  /*aaa40*/  IMAD.X R17, R17, 0x1, R2, P1 ;  /* 0x0000000111117824 */ /* 0x000fe200008e0602 */
[----:B------:R-:W-:Y:S01]  /*aaa50*/  IADD3 R14, P2, PT, R14, R69, RZ ;  /* 0x000000450e0e7210 */ /* 0x000fe20007f5e0ff */
[----:B-1----:R-:W-:-:S02]  /*aaa60*/  IMAD.MOV.U32 R6, RZ, RZ, R10 ;  /* 0x000000ffff067224 */ /* 0x002fc400078e000a */
[----:B------:R-:W-:Y:S01]  /*aaa70*/  IMAD.MOV.U32 R7, RZ, RZ, R18 ;  /* 0x000000ffff077224 */ /* 0x000fe200078e0012 */
[----:B------:R-:W2:Y:S04]  /*aaa80*/  LDL.LU R10, [R1+0x43d0] ;  /* 0x0043d000010a7983 */ /* 0x000ea80000300800 */
[----:B------:R1:W-:Y:S04]  /*aaa90*/  STL [R1+0x42d4], R14 ;  /* 0x0042d40e01007387 */ /* 0x0003e80000100800 */
[----:B------:R1:W-:Y:S04]  /*aaaa0*/  STL [R1+0x4290], R17 ;  /* 0x0042901101007387 */ /* 0x0003e80000100800 */
[----:B------:R-:W2:Y:S04]  /*aaab0*/  LDL.LU R18, [R1+0x4454] ;  /* 0x0044540001127983 */ /* 0x000ea80000300800 */
[----:B------:R-:W2:Y:S04]  /*aaac0*/  LDL.LU R21, [R1+0x4410] ;  /* 0x0044100001157983 */ /* 0x000ea80000300800 */
[----:B------:R1:W-:Y:S01]  /*aaad0*/  LDGSTS.E [R4+0x2d80], desc[UR34][R6.64], P0 ;  /* 0x02d8000006047fae */ /* 0x0003e200081a1022 */
[----:B------:R-:W-:-:S02]  /*aaae0*/  IMAD.X R15, R15, 0x1, R2, P2 ;  /* 0x000000010f0f7824 */ /* 0x000fc400010e0602 */
[----:B-1----:R-:W-:Y:S01]  /*aaaf0*/  IMAD.MOV.U32 R6, RZ, RZ, R16 ;  /* 0x000000ffff067224 */ /* 0x002fe200078e0010 */
[----:B----4-:R-:W-:-:S05]  /*aab00*/  IADD3 R9, P1, PT, R9, R69, RZ ;  /* 0x0000004509097210 */ /* 0x010fca0007f3e0ff */
[----:B------:R-:W-:Y:S04]  /*aab10*/  STL [R1+0x4314], R9 ;  /* 0x0043140901007387 */ /* 0x000fe80000100800 */
[----:B------:R1:W-:Y:S04]  /*aab20*/  STL [R1+0x42d0], R15 ;  /* 0x0042d00f01007387 */ /* 0x0003e80000100800 */
[----:B------:R-:W4:Y:S04]  /*aab30*/  LDL.LU R16, [R1+0x4494] ;  /* 0x0044940001107983 */ /* 0x000f280000300800 */
[----:B------:R-:W4:Y:S01]  /*aab40*/  LDL.LU R19, [R1+0x4450] ;  /* 0x0044500001137983 */ /* 0x000f220000300800 */
[----:B------:R-:W-:-:S02]  /*aab50*/  IMAD.MOV.U32 R7, RZ, RZ, R17 ;  /* 0x000000ffff077224 */ /* 0x000fc400078e0011 */
[----:B---3--:R-:W-:-:S03]  /*aab60*/  IMAD.X R11, R11, 0x1, R2, P1 ;  /* 0x000000010b0b7824 */ /* 0x008fc600008e0602 */
[----:B------:R3:W-:Y:S01]  /*aab70*/  LDGSTS.E [R4+0x3180], desc[UR34][R6.64], P0 ;  /* 0x0318000006047fae */ /* 0x0007e200081a1022 */
[----:B--2---:R-:W-:Y:S01]  /*aab80*/  IADD3 R8, P2, PT, R8, R69, RZ ;  /* 0x0000004508087210 */ /* 0x004fe20007f5e0ff */
[----:B---3--:R-:W-:Y:S02]  /*aab90*/  IMAD.MOV.U32 R6, RZ, RZ, R14 ;  /* 0x000000ffff067224 */ /* 0x008fe400078e000e */
[----:B------:R-:W-:Y:S02]  /*aaba0*/  IMAD.MOV.U32 R7, RZ, RZ, R15 ;  /* 0x000000ffff077224 */ /* 0x000fe400078e000f */
[----:B------:R-:W-:Y:S04]  /*aabb0*/  STL [R1+0x4354], R8 ;  /* 0x0043540801007387 */ /* 0x000fe80000100800 */
[----:B------:R2:W-:Y:S04]  /*aabc0*/  LDGSTS.E [R4+0x3580], desc[UR34][R6.64], P0 ;  /* 0x0358000006047fae */ /* 0x0005e800081a1022 */
[----:B------:R3:W-:Y:S01]  /*aabd0*/  STL [R1+0x4310], R11 ;  /* 0x0043100b01007387 */ /* 0x0007e20000100800 */
[----:B------:R-:W-:-:S03]  /*aabe0*/  IMAD.X R13, R13, 0x1, R2, P2 ;  /* 0x000000010d0d7824 */ /* 0x000fc600010e0602 */
[----:B------:R-:W4:Y:S04]  /*aabf0*/  LDL.LU R14, [R1+0x44d4] ;  /* 0x0044d400010e7983 */ /* 0x000f280000300800 */
[----:B------:R-:W4:Y:S01]  /*aac00*/  LDL.LU R17, [R1+0x4490] ;  /* 0x0044900001117983 */ /* 0x000f220000300800 */
[-C--:B------:R-:W-:Y:S01]  /*aac10*/  IADD3 R12, P1, PT, R12, R69.reuse, RZ ;  /* 0x000000450c0c7210 */ /* 0x080fe20007f3e0ff */
[----:B--2---:R-:W-:Y:S02]  /*aac20*/  IMAD.MOV.U32 R6, RZ, RZ, R9 ;  /* 0x000000ffff067224 */ /* 0x004fe400078e0009 */
[----:B------:R-:W-:Y:S02]  /*aac30*/  IMAD.MOV.U32 R7, RZ, RZ, R11 ;  /* 0x000000ffff077224 */ /* 0x000fe400078e000b */
[----:B------:R-:W-:Y:S04]  /*aac40*/  STL [R1+0x4394], R12 ;  /* 0x0043940c01007387 */ /* 0x000fe80000100800 */
[----:B------:R2:W-:Y:S01]  /*aac50*/  STL [R1+0x4350], R13 ;  /* 0x0043500d01007387 */ /* 0x0005e20000100800 */
[----:B------:R-:W-:-:S03]  /*aac60*/  IADD3 R5, P2, PT, R5, R69, RZ ;  /* 0x0000004505057210 */ /* 0x000fc60007f5e0ff */
[----:B-1----:R-:W4:Y:S04]  /*aac70*/  LDL.LU R15, [R1+0x44d0] ;  /* 0x0044d000010f7983 */ /* 0x002f280000300800 */
[----:B------:R1:W-:Y:S01]  /*aac80*/  LDGSTS.E [R4+0x3980], desc[UR34][R6.64], P0 ;  /* 0x0398000006047fae */ /* 0x0003e200081a1022 */
[----:B------:R-:W-:-:S03]  /*aac90*/  IMAD.X R22, R22, 0x1, R2, P1 ;  /* 0x0000000116167824 */ /* 0x000fc600008e0602 */
[----:B------:R-:W4:Y:S04]  /*aaca0*/  LDL.LU R9, [R1+0x4514] ;  /* 0x0045140001097983 */ /* 0x000f280000300800 */
[----:B---3--:R-:W3:Y:S01]  /*aacb0*/  LDL.LU R11, [R1+0x4554] ;  /* 0x00455400010b7983 */ /* 0x008ee20000300800 */
[----:B-1----:R-:W-:Y:S02]  /*aacc0*/  IMAD.MOV.U32 R6, RZ, RZ, R8 ;  /* 0x000000ffff067224 */ /* 0x002fe400078e0008 */
[----:B------:R-:W-:Y:S01]  /*aacd0*/  IMAD.MOV.U32 R7, RZ, RZ, R13 ;  /* 0x000000ffff077224 */ /* 0x000fe200078e000d */
[----:B------:R-:W-:Y:S01]  /*aace0*/  IADD3 R20, P1, PT, R20, R69, RZ ;  /* 0x0000004514147210 */ /* 0x000fe20007f3e0ff */
[----:B--2---:R-:W2:Y:S04]  /*aacf0*/  LDL.LU R13, [R1+0x4510] ;  /* 0x00451000010d7983 */ /* 0x004ea80000300800 */
[----:B------:R-:W-:Y:S04]  /*aad00*/  STL [R1+0x43d4], R5 ;  /* 0x0043d40501007387 */ /* 0x000fe80000100800 */
[----:B------:R1:W-:Y:S04]  /*aad10*/  LDGSTS.E [R4+0x3d80], desc[UR34][R6.64], P0 ;  /* 0x03d8000006047fae */ /* 0x0003e800081a1022 */
[----:B------:R-:W-:Y:S04]  /*aad20*/  STL [R1+0x4390], R22 ;  /* 0x0043901601007387 */ /* 0x000fe80000100800 */
[----:B------:R-:W2:Y:S01]  /*aad30*/  LDL.LU R8, [R1+0x4594] ;  /* 0x0045940001087983 */ /* 0x000ea20000300800 */
[----:B------:R-:W-:-:S02]  /*aad40*/  IMAD.X R10, R10, 0x1, R2, P2 ;  /* 0x000000010a0a7824 */ /* 0x000fc400010e0602 */
[----:B-1----:R-:W-:Y:S02]  /*aad50*/  IMAD.MOV.U32 R6, RZ, RZ, R12 ;  /* 0x000000ffff067224 */ /* 0x002fe400078e000c */
[----:B------:R-:W-:Y:S01]  /*aad60*/  IMAD.MOV.U32 R7, RZ, RZ, R22 ;  /* 0x000000ffff077224 */ /* 0x000fe200078e0016 */
[----:B------:R-:W2:Y:S04]  /*aad70*/  LDL.LU R12, [R1+0x4550] ;  /* 0x00455000010c7983 */ /* 0x000ea80000300800 */
[----:B------:R-:W-:Y:S01]  /*aad80*/  STL [R1+0x4414], R20 ;  /* 0x0044141401007387 */ /* 0x000fe20000100800 */
[----:B------:R-:W-:-:S03]  /*aad90*/  IADD3 R18, P2, PT, R18, R69, RZ ;  /* 0x0000004512127210 */ /* 0x000fc60007f5e0ff */
[----:B------:R1:W-:Y:S01]  /*aada0*/  STL [R1+0x43d0], R10 ;  /* 0x0043d00a01007387 */ /* 0x0003e20000100800 */
[----:B------:R-:W-:-:S03]  /*aadb0*/  IMAD.X R21, R21, 0x1, R2, P1 ;  /* 0x0000000115157824 */ /* 0x000fc600008e0602 */
[----:B------:R-:W2:Y:S04]  /*aadc0*/  LDL.LU R25, [R1+0x45d4] ;  /* 0x0045d40001197983 */ /* 0x000ea80000300800 */
[----:B------:R1:W-:Y:S04]  /*aadd0*/  LDGSTS.E [R4+0x4180], desc[UR34][R6.64], P0 ;  /* 0x0418000006047fae */ /* 0x0003e800081a1022 */
[----:B------:R-:W2:Y:S01]  /*aade0*/  LDL.LU R23, [R1+0x4614] ;  /* 0x0046140001177983 */ /* 0x000ea20000300800 */
[----:B-1----:R-:W-:-:S03]  /*aadf0*/  IMAD.MOV.U32 R7, RZ, RZ, R10 ;  /* 0x000000ffff077224 */ /* 0x002fc600078e000a */
[----:B------:R-:W2:Y:S04]  /*aae00*/  LDL.LU R10, [R1+0x4590] ;  /* 0x00459000010a7983 */ /* 0x000ea80000300800 */
[----:B------:R-:W-:Y:S01]  /*aae10*/  STL [R1+0x4454], R18 ;  /* 0x0044541201007387 */ /* 0x000fe20000100800 */
[----:B------:R-:W-:-:S03]  /*aae20*/  IMAD.MOV.U32 R6, RZ, RZ, R5 ;  /* 0x000000ffff067224 */ /* 0x000fc600078e0005 */
[----:B------:R-:W-:Y:S04]  /*aae30*/  STL [R1+0x4410], R21 ;  /* 0x0044101501007387 */ /* 0x000fe80000100800 */
[----:B------:R-:W2:Y:S04]  /*aae40*/  LDL.LU R5, [R1+0x4654] ;  /* 0x0046540001057983 */ /* 0x000ea80000300800 */
[----:B------:R-:W2:Y:S04]  /*aae50*/  LDL.LU R26, [R1+0x45d0] ;  /* 0x0045d000011a7983 */ /* 0x000ea80000300800 */
[----:B------:R1:W-:Y:S01]  /*aae60*/  LDGSTS.E [R4+0x4580], desc[UR34][R6.64], P0 ;  /* 0x0458000006047fae */ /* 0x0003e200081a1022 */
[----:B----4-:R-:W-:Y:S01]  /*aae70*/  IADD3 R16, P1, PT, R16, R69, RZ ;  /* 0x0000004510107210 */ /* 0x010fe20007f3e0ff */
[----:B------:R-:W-:-:S04]  /*aae80*/  IMAD.X R19, R19, 0x1, R2, P2 ;  /* 0x0000000113137824 */ /* 0x000fc800010e0602 */
[----:B------:R-:W-:Y:S04]  /*aae90*/  STL [R1+0x4494], R16 ;  /* 0x0044941001007387 */ /* 0x000fe80000100800 */
[----:B------:R-:W-:Y:S04]  /*aaea0*/  STL [R1+0x4450], R19 ;  /* 0x0044501301007387 */ /* 0x000fe80000100800 */
[----:B------:R-:W4:Y:S01]  /*aaeb0*/  LDL.LU R24, [R1+0x4610] ;  /* 0x0046100001187983 */ /* 0x000f220000300800 */
[----:B-1----:R-:W-:Y:S02]  /*aaec0*/  IMAD.MOV.U32 R6, RZ, RZ, R20 ;  /* 0x000000ffff067224 */ /* 0x002fe400078e0014 */
[----:B------:R-:W-:-:S05]  /*aaed0*/  IMAD.MOV.U32 R7, RZ, RZ, R21 ;  /* 0x000000ffff077224 */ /* 0x000fca00078e0015 */
[----:B------:R1:W-:Y:S02]  /*aaee0*/  LDGSTS.E [R4+0x4980], desc[UR34][R6.64], P0 ;  /* 0x0498000006047fae */ /* 0x0003e400081a1022 */
[----:B-1----:R-:W-:Y:S02]  /*aaef0*/  IMAD.MOV.U32 R6, RZ, RZ, R18 ;  /* 0x000000ffff067224 */ /* 0x002fe400078e0012 */
[----:B------:R-:W-:Y:S01]  /*aaf00*/  IMAD.MOV.U32 R7, RZ, RZ, R19 ;  /* 0x000000ffff077224 */ /* 0x000fe200078e0013 */
[----:B------:R-:W-:Y:S01]  /*aaf10*/  IADD3 R14, P2, PT, R14, R69, RZ ;  /* 0x000000450e0e7210 */ /* 0x000fe20007f5e0ff */
[----:B------:R-:W-:-:S03]  /*aaf20*/  IMAD.X R17, R17, 0x1, R2, P1 ;  /* 0x0000000111117824 */ /* 0x000fc600008e0602 */
[----:B------:R1:W-:Y:S04]  /*aaf30*/  LDGSTS.E [R4+0x4d80], desc[UR34][R6.64], P0 ;  /* 0x04d8000006047fae */ /* 0x0003e800081a1022 */
[----:B------:R-:W-:Y:S04]  /*aaf40*/  STL [R1+0x44d4], R14 ;  /* 0x0044d40e01007387 */ /* 0x000fe80000100800 */
[----:B------:R-:W-:Y:S01]  /*aaf50*/  STL [R1+0x4490], R17 ;  /* 0x0044901101007387 */ /* 0x000fe20000100800 */
[----:B------:R-:W-:Y:S01]  /*aaf60*/  IMAD.X R15, R15, 0x1, R2, P2 ;  /* 0x000000010f0f7824 */ /* 0x000fe200010e0602 */
[----:B------:R-:W-:Y:S01]  /*aaf70*/  IADD3 R9, P1, PT, R9, R69, RZ ;  /* 0x0000004509097210 */ /* 0x000fe20007f3e0ff */
[----:B-1----:R-:W-:-:S02]  /*aaf80*/  IMAD.MOV.U32 R6, RZ, RZ, R16 ;  /* 0x000000ffff067224 */ /* 0x002fc400078e0010 */
[----:B------:R-:W-:Y:S01]  /*aaf90*/  IMAD.MOV.U32 R7, RZ, RZ, R17 ;  /* 0x000000ffff077224 */ /* 0x000fe200078e0011 */
[-C--:B---3--:R-:W-:Y:S01]  /*aafa0*/  IADD3 R11, P2, PT, R11, R69.reuse, RZ ;  /* 0x000000450b0b7210 */ /* 0x088fe20007f5e0ff */
[----:B------:R-:W-:Y:S04]  /*aafb0*/  STL [R1+0x4514], R9 ;  /* 0x0045140901007387 */ /* 0x000fe80000100800 */
[----:B------:R1:W-:Y:S04]  /*aafc0*/  LDGSTS.E [R4+0x5180], desc[UR34][R6.64], P0 ;  /* 0x0518000006047fae */ /* 0x0003e800081a1022 */
[----:B------:R3:W-:Y:S04]  /*aafd0*/  STL [R1+0x44d0], R15 ;  /* 0x0044d00f01007387 */ /* 0x0007e80000100800 */
[----:B------:R-:W-:Y:S01]  /*aafe0*/  STL [R1+0x4554], R11 ;  /* 0x0045540b01007387 */ /* 0x000fe20000100800 */
[----:B--2---:R-:W-:Y:S01]  /*aaff0*/  IMAD.X R13, R13, 0x1, R2, P1 ;  /* 0x000000010d0d7824 */ /* 0x004fe200008e0602 */
[----:B------:R-:W-:Y:S01]  /*ab000*/  IADD3 R8, P1, PT, R8, R69, RZ ;  /* 0x0000004508087210 */ /* 0x000fe20007f3e0ff */
[----:B-1----:R-:W-:-:S02]  /*ab010*/  IMAD.MOV.U32 R6, RZ, RZ, R14 ;  /* 0x000000ffff067224 */ /* 0x002fc400078e000e */
[----:B------:R-:W-:Y:S01]  /*ab020*/  IMAD.MOV.U32 R7, RZ, RZ, R15 ;  /* 0x000000ffff077224 */ /* 0x000fe200078e000f */
[----:B------:R1:W-:Y:S04]  /*ab030*/  STL [R1+0x4510], R13 ;  /* 0x0045100d01007387 */ /* 0x0003e80000100800 */
[----:B---3--:R-:W2:Y:S04]  /*ab040*/  LDL.LU R15, [R1+0x3f9c] ;  /* 0x003f9c00010f7983 */ /* 0x008ea80000300800 */
[----:B------:R-:W-:Y:S04]  /*ab050*/  STL [R1+0x4594], R8 ;  /* 0x0045940801007387 */ /* 0x000fe80000100800 */
[----:B------:R3:W-:Y:S01]  /*ab060*/  LDGSTS.E [R4+0x5580], desc[UR34][R6.64], P0 ;  /* 0x0558000006047fae */ /* 0x0007e200081a1022 */
[----:B------:R-:W-:Y:S01]  /*ab070*/  IMAD.X R12, R12, 0x1, R2, P2 ;  /* 0x000000010c0c7824 */ /* 0x000fe200010e0602 */
[----:B------:R-:W-:-:S04]  /*ab080*/  IADD3 R25, P2, PT, R25, R69, RZ ;  /* 0x0000004519197210 */ /* 0x000fc80007f5e0ff */
[----:B------:R1:W-:Y:S01]  /*ab090*/  STL [R1+0x4550], R12 ;  /* 0x0045500c01007387 */ /* 0x0003e20000100800 */
[----:B---3--:R-:W-:Y:S01]  /*ab0a0*/  IMAD.MOV.U32 R6, RZ, RZ, R9 ;  /* 0x000000ffff067224 */ /* 0x008fe200078e0009 */
[-C--:B------:R-:W-:Y:S02]  /*ab0b0*/  IADD3 R23, P3, PT, R23, R69.reuse, RZ ;  /* 0x0000004517177210 */ /* 0x080fe40007f7e0ff */
[----:B------:R-:W3:Y:S04]  /*ab0c0*/  LDL.LU R9, [R1+0x3fdc] ;  /* 0x003fdc0001097983 */ /* 0x000ee80000300800 */
[----:B------:R-:W-:Y:S04]  /*ab0d0*/  STL [R1+0x45d4], R25 ;  /* 0x0045d41901007387 */ /* 0x000fe80000100800 */
[----:B------:R-:W2:Y:S01]  /*ab0e0*/  LDL.LU R21, [R1+0x4650] ;  /* 0x0046500001157983 */ /* 0x000ea20000300800 */
[--C-:B------:R-:W-:Y:S01]  /*ab0f0*/  IMAD.X R10, R10, 0x1, R2.reuse, P1 ;  /* 0x000000010a0a7824 */ /* 0x100fe200008e0602 */
[----:B------:R-:W-:Y:S01]  /*ab100*/  IADD3 R5, P1, PT, R5, R69, RZ ;  /* 0x0000004505057210 */ /* 0x000fe20007f3e0ff */
[----:B------:R-:W-:-:S03]  /*ab110*/  IMAD.X R26, R26, 0x1, R2, P2 ;  /* 0x000000011a1a7824 */ /* 0x000fc600010e0602 */
[----:B------:R1:W-:Y:S04]  /*ab120*/  STL [R1+0x4590], R10 ;  /* 0x0045900a01007387 */ /* 0x0003e80000100800 */
[----:B------:R-:W-:Y:S04]  /*ab130*/  STL [R1+0x4614], R23 ;  /* 0x0046141701007387 */ /* 0x000fe80000100800 */
[----:B------:R-:W3:Y:S04]  /*ab140*/  LDL.LU R22, [R1+0x3f98] ;  /* 0x003f980001167983 */ /* 0x000ee80000300800 */
[----:B------:R-:W-:Y:S04]  /*ab150*/  STL [R1+0x4654], R5 ;  /* 0x0046540501007387 */ /* 0x000fe80000100800 */
[----:B------:R-:W-:Y:S04]  /*ab160*/  STL [R1+0x45d0], R26 ;  /* 0x0045d01a01007387 */ /* 0x000fe80000100800 */
        /* <DEDUP_REMOVED lines=9> */
[----:B----4-:R-:W-:-:S05]  /*ab200*/  IMAD.X R24, R24, 0x1, R2, P3 ;  /* 0x0000000118187824 */ /* 0x010fca00018e0602 */
        /* <DEDUP_REMOVED lines=23> */
[----:B--2---:R-:W-:Y:S01]  /*ab380*/  IMAD.X R21, R21, 0x1, R2, P1 ;  /* 0x0000000115157824 */ /* 0x004fe200008e0602 */
[----:B------:R-:W-:-:S02]  /*ab390*/  IADD3 R15, P1, PT, R15, R69, RZ ;  /* 0x000000450f0f7210 */ /* 0x000fc40007f3e0ff */
[----:B---3--:R-:W-:Y:S02]  /*ab3a0*/  IADD3 R9, P2, PT, R9, R69, RZ ;  /* 0x0000004509097210 */ /* 0x008fe40007f5e0ff */
[----:B------:R2:W-:Y:S04]  /*ab3b0*/  STL [R1+0x4650], R21 ;  /* 0x0046501501007387 */ /* 0x0005e80000100800 */
[----:B------:R-:W-:Y:S04]  /*ab3c0*/  STL [R1+0x3f9c], R15 ;  /* 0x003f9c0f01007387 */ /* 0x000fe80000100800 */
[----:B------:R-:W-:Y:S01]  /*ab3d0*/  STL [R1+0x3fdc], R9 ;  /* 0x003fdc0901007387 */ /* 0x000fe20000100800 */
[----:B------:R-:W-:-:S02]  /*ab3e0*/  IMAD.X R22, R22, 0x1, R2, P1 ;  /* 0x0000000116167824 */ /* 0x000fc400008e0602 */
[----:B------:R-:W-:-:S03]  /*ab3f0*/  IMAD.MOV.U32 R85, RZ, RZ, R20 ;  /* 0x000000ffff557224 */ /* 0x000fc600078e0014 */
[----:B------:R-:W-:Y:S01]  /*ab400*/  STL [R1+0x3f98], R22 ;  /* 0x003f981601007387 */ /* 0x000fe20000100800 */
[----:B----4-:R-:W-:Y:S02]  /*ab410*/  IMAD.MOV.U32 R84, RZ, RZ, R79 ;  /* 0x000000ffff547224 */ /* 0x010fe400078e004f */
        /* <DEDUP_REMOVED lines=9> */
[----:B------:R-:W-:Y:S01]  /*ab4b0*/  STL.64 [R1+0x3808], R84 ;  /* 0x0038085401007387 */ /* 0x000fe20000100a00 */
[----:B------:R-:W-:-:S03]  /*ab4c0*/  IMAD.MOV.U32 R74, RZ, RZ, R14 ;  /* 0x000000ffff4a7224 */ /* 0x000fc600078e000e */
[----:B------:R-:W-:Y:S04]  /*ab4d0*/  STL.64 [R1+0x3800], R82 ;  /* 0x0038005201007387 */ /* 0x000fe80000100a00 */
[----:B------:R-:W-:Y:S04]  /*ab4e0*/  STL.64 [R1+0x37f8], R80 ;  /* 0x0037f85001007387 */ /* 0x000fe80000100a00 */
[----:B------:R-:W-:Y:S04]  /*ab4f0*/  STL.64 [R1+0x37f0], R78 ;  /* 0x0037f04e01007387 */ /* 0x000fe80000100a00 */
[----:B------:R-:W-:Y:S04]  /*ab500*/  STL.64 [R1+0x37e8], R76 ;  /* 0x0037e84c01007387 */ /* 0x000fe80000100a00 */
[----:B------:R-:W-:Y:S04]  /*ab510*/  STL.64 [R1+0x37e0], R74 ;  /* 0x0037e04a01007387 */ /* 0x000fe80000100a00 */
[----:B------:R-:W-:Y:S04]  /*ab520*/  STL.64 [R1+0x37d8], R72 ;  /* 0x0037d84801007387 */ /* 0x000fe80000100a00 */
[----:B------:R-:W-:Y:S01]  /*ab530*/  STL.64 [R1+0x37d0], R70 ;  /* 0x0037d04601007387 */ /* 0x000fe20000100a00 */
[----:B------:R-:W-:-:S03]  /*ab540*/  IMAD.MOV.U32 R60, RZ, RZ, R240 ;  /* 0x000000ffff3c7224 */ /* 0x000fc600078e00f0 */
[----:B------:R-:W3:Y:S01]  /*ab550*/  LDL.LU R240, [R1] ;  /* 0x0000000001f07983 */ /* 0x000ee20000300800 */
[----:B-1----:R-:W-:Y:S02]  /*ab560*/  IMAD.MOV.U32 R6, RZ, RZ, R25 ;  /* 0x000000ffff067224 */ /* 0x002fe400078e0019 */
[----:B------:R-:W-:Y:S01]  /*ab570*/  IMAD.MOV.U32 R7, RZ, RZ, R26 ;  /* 0x000000ffff077224 */ /* 0x000fe200078e001a */
[----:B------:R-:W4:Y:S04]  /*ab580*/  LDL.LU R27, [R1+0x4] ;  /* 0x00000400011b7983 */ /* 0x000f280000300800 */
[----:B------:R1:W-:Y:S01]  /*ab590*/  LDGSTS.E [R4+0x6580], desc[UR34][R6.64], P0 ;  /* 0x0658000006047fae */ /* 0x0003e200081a1022 */
[----:B------:R-:W-:Y:S02]  /*ab5a0*/  IMAD.MOV.U32 R67, RZ, RZ, R13 ;  /* 0x000000ffff437224 */ /* 0x000fe400078e000d */
[----:B-1----:R-:W-:-:S02]  /*ab5b0*/  IMAD.MOV.U32 R6, RZ, RZ, R23 ;  /* 0x000000ffff067224 */ /* 0x002fc400078e0017 */
[----:B------:R-:W-:-:S05]  /*ab5c0*/  IMAD.MOV.U32 R7, RZ, RZ, R24 ;  /* 0x000000ffff077224 */ /* 0x000fca00078e0018 */
[----:B------:R1:W-:Y:S01]  /*ab5d0*/  LDGSTS.E [R4+0x6980], desc[UR34][R6.64], P0 ;  /* 0x0698000006047fae */ /* 0x0003e200081a1022 */
[----:B------:R-:W-:Y:S02]  /*ab5e0*/  IMAD.MOV.U32 R66, RZ, RZ, R12 ;  /* 0x000000ffff427224 */ /* 0x000fe400078e000c */
[----:B------:R-:W-:Y:S02]  /*ab5f0*/  IMAD.MOV.U32 R64, RZ, RZ, R10 ;  /* 0x000000ffff407224 */ /* 0x000fe400078e000a */
[----:B-1----:R-:W-:Y:S02]  /*ab600*/  IMAD.MOV.U32 R7, RZ, RZ, R21 ;  /* 0x000000ffff077224 */ /* 0x002fe400078e0015 */
[----:B--2---:R-:W2:Y:S04]  /*ab610*/  LDL.LU R21, [R1+0x8] ;  /* 0x0000080001157983 */ /* 0x004ea80000300800 */
        /* <DEDUP_REMOVED lines=10> */
[----:B------:R-:W2:Y:S01]  /*ab6c0*/  LDL.LU R16, [R1+0x2c] ;  /* 0x00002c0001107983 */ /* 0x000ea20000300800 */
[----:B------:R-:W-:Y:S02]  /*ab6d0*/  IMAD.MOV.U32 R62, RZ, RZ, R8 ;  /* 0x000000ffff3e7224 */ /* 0x000fe400078e0008 */
[----:B------:R-:W-:Y:S01]  /*ab6e0*/  IMAD.MOV.U32 R63, RZ, RZ, R68 ;  /* 0x000000ffff3f7224 */ /* 0x000fe200078e0044 */
[----:B------:R-:W2:Y:S01]  /*ab6f0*/  LDL.LU R23, [R1+0x30] ;  /* 0x0000300001177983 */ /* 0x000ea20000300800 */
[----:B------:R-:W-:-:S03]  /*ab700*/  IMAD.MOV.U32 R61, RZ, RZ, R244 ;  /* 0x000000ffff3d7224 */ /* 0x000fc600078e00f4 */
[----:B------:R-:W2:Y:S04]  /*ab710*/  LDL.LU R14, [R1+0x34] ;  /* 0x00003400010e7983 */ /* 0x000ea80000300800 */
[----:B------:R-:W2:Y:S01]  /*ab720*/  LDL.LU R68, [R1+0x38] ;  /* 0x0000380001447983 */ /* 0x000ea20000300800 */
[----:B------:R-:W-:Y:S02]  /*ab730*/  IMAD.MOV.U32 R58, RZ, RZ, R245 ;  /* 0x000000ffff3a7224 */ /* 0x000fe400078e00f5 */
[----:B------:R-:W-:Y:S01]  /*ab740*/  IMAD.MOV.U32 R59, RZ, RZ, R216 ;  /* 0x000000ffff3b7224 */ /* 0x000fe200078e00d8 */
[----:B------:R-:W-:Y:S01]  /*ab750*/  STL.64 [R1+0x37c8], R66 ;  /* 0x0037c84201007387 */ /* 0x000fe20000100a00 */
[----:B------:R-:W-:Y:S02]  /*ab760*/  IMAD.MOV.U32 R56, RZ, RZ, R246 ;  /* 0x000000ffff387224 */ /* 0x000fe400078e00f6 */
[----:B------:R-:W-:Y:S01]  /*ab770*/  IMAD.MOV.U32 R57, RZ, RZ, R217 ;  /* 0x000000ffff397224 */ /* 0x000fe200078e00d9 */
[----:B------:R1:W-:Y:S04]  /*ab780*/  LDGSTS.E [R4+0x6d80], desc[UR34][R6.64], P0 ;  /* 0x06d8000006047fae */ /* 0x0003e800081a1022 */
[----:B------:R-:W-:Y:S01]  /*ab790*/  STL.64 [R1+0x37c0], R64 ;  /* 0x0037c04001007387 */ /* 0x000fe20000100a00 */
[----:B------:R-:W-:-:S02]  /*ab7a0*/  IMAD.MOV.U32 R54, RZ, RZ, R247 ;  /* 0x000000ffff367224 */ /* 0x000fc400078e00f7 */
[----:B------:R-:W-:Y:S01]  /*ab7b0*/  IMAD.MOV.U32 R55, RZ, RZ, R218 ;  /* 0x000000ffff377224 */ /* 0x000fe200078e00da */
[----:B------:R-:W-:Y:S04]  /*ab7c0*/  STL.64 [R1+0x37b8], R62 ;  /* 0x0037b83e01007387 */ /* 0x000fe80000100a00 */
[----:B------:R-:W-:Y:S01]  /*ab7d0*/  STL.64 [R1+0x37b0], R60 ;  /* 0x0037b03c01007387 */ /* 0x000fe20000100a00 */
[----:B------:R-:W-:Y:S02]  /*ab7e0*/  IMAD.MOV.U32 R18, RZ, RZ, R249 ;  /* 0x000000ffff127224 */ /* 0x000fe400078e00f9 */
[----:B------:R-:W-:Y:S01]  /*ab7f0*/  IMAD.MOV.U32 R19, RZ, RZ, R220 ;  /* 0x000000ffff137224 */ /* 0x000fe200078e00dc */
[----:B------:R-:W-:Y:S04]  /*ab800*/  STL.64 [R1+0x37a8], R58 ;  /* 0x0037a83a01007387 */ /* 0x000fe80000100a00 */
[----:B------:R-:W-:Y:S01]  /*ab810*/  STL.64 [R1+0x37a0], R56 ;  /* 0x0037a03801007387 */ /* 0x000fe20000100a00 */
[----:B-1----:R-:W-:-:S02]  /*ab820*/  IMAD.MOV.U32 R6, RZ, RZ, R248 ;  /* 0x000000ffff067224 */ /* 0x002fc400078e00f8 */
[----:B------:R-:W-:Y:S01]  /*ab830*/  IMAD.MOV.U32 R7, RZ, RZ, R219 ;  /* 0x000000ffff077224 */ /* 0x000fe200078e00db */
[----:B------:R-:W-:Y:S01]  /*ab840*/  STL.64 [R1+0x3798], R54 ;  /* 0x0037983601007387 */ /* 0x000fe20000100a00 */
[----:B---3--:R-:W-:-:S03]  /*ab850*/  IMAD.MOV.U32 R10, RZ, RZ, R240 ;  /* 0x000000ffff0a7224 */ /* 0x008fc600078e00f0 */
[----:B------:R-:W-:Y:S04]  /*ab860*/  STL.64 [R1+0x36f0], R6 ;  /* 0x0036f00601007387 */ /* 0x000fe80000100a00 */
[----:B------:R1:W-:Y:S04]  /*ab870*/  STL.64 [R1+0x3790], R18 ;  /* 0x0037901201007387 */ /* 0x0003e80000100a00 */
[----:B------:R-:W3:Y:S04]  /*ab880*/  LDL.LU R8, [R1+0x3c] ;  /* 0x00003c0001087983 */ /* 0x000ee80000300800 */
[----:B------:R-:W3:Y:S01]  /*ab890*/  LDL.LU R240, [R1+0x40] ;  /* 0x0000400001f07983 */ /* 0x000ee20000300800 */
[----:B------:R-:W-:-:S02]  /*ab8a0*/  IMAD.MOV.U32 R52, RZ, RZ, R250 ;  /* 0x000000ffff347224 */ /* 0x000fc400078e00fa */
[----:B------:R-:W-:Y:S02]  /*ab8b0*/  IMAD.MOV.U32 R53, RZ, RZ, R221 ;  /* 0x000000ffff357224 */ /* 0x000fe400078e00dd */
[----:B------:R-:W-:Y:S02]  /*ab8c0*/  IMAD.MOV.U32 R50, RZ, RZ, R251 ;  /* 0x000000ffff327224 */ /* 0x000fe400078e00fb */
[----:B------:R-:W-:Y:S02]  /*ab8d0*/  IMAD.MOV.U32 R51, RZ, RZ, R222 ;  /* 0x000000ffff337224 */ /* 0x000fe400078e00de */
[----:B------:R-:W-:Y:S02]  /*ab8e0*/  IMAD.MOV.U32 R11, RZ, RZ, R223 ;  /* 0x000000ffff0b7224 */ /* 0x000fe400078e00df */
[----:B----4-:R-:W-:Y:S02]  /*ab8f0*/  IMAD.MOV.U32 R48, RZ, RZ, R27 ;  /* 0x000000ffff307224 */ /* 0x010fe400078e001b */
[----:B------:R-:W-:-:S02]  /*ab900*/  IMAD.MOV.U32 R49, RZ, RZ, R224 ;  /* 0x000000ffff317224 */ /* 0x000fc400078e00e0 */
[----:B------:R-:W-:Y:S01]  /*ab910*/  IMAD.MOV.U32 R47, RZ, RZ, R225 ;  /* 0x000000ffff2f7224 */ /* 0x000fe200078e00e1 */
[----:B------:R-:W-:Y:S04]  /*ab920*/  STL.64 [R1+0x3788], R52 ;  /* 0x0037883401007387 */ /* 0x000fe80000100a00 */
[----:B------:R-:W-:Y:S01]  /*ab930*/  STL.64 [R1+0x3780], R50 ;  /* 0x0037803201007387 */ /* 0x000fe20000100a00 */
[----:B------:R-:W-:-:S03]  /*ab940*/  IMAD.MOV.U32 R45, RZ, RZ, R227 ;  /* 0x000000ffff2d7224 */ /* 0x000fc600078e00e3 */
[----:B------:R4:W-:Y:S01]  /*ab950*/  STL.64 [R1+0x3778], R10 ;  /* 0x0037780a01007387 */ /* 0x0009e20000100a00 */
[----:B------:R-:W-:-:S03]  /*ab960*/  IMAD.MOV.U32 R43, RZ, RZ, R228 ;  /* 0x000000ffff2b7224 */ /* 0x000fc600078e00e4 */
[----:B------:R-:W-:Y:S04]  /*ab970*/  LDGSTS.E [R4+0x7180], desc[UR34][R84.64], P0 ;  /* 0x0718000054047fae */ /* 0x000fe800081a1022 */
[----:B------:R-:W-:Y:S01]  /*ab980*/  STL.64 [R1+0x3770], R48 ;  /* 0x0037703001007387 */ /* 0x000fe20000100a00 */
[----:B------:R-:W-:-:S03]  /*ab990*/  IMAD.MOV.U32 R41, RZ, RZ, R229 ;  /* 0x000000ffff297224 */ /* 0x000fc600078e00e5 */
[----:B------:R-:W-:Y:S01]  /*ab9a0*/  LDGSTS.E [R4+0x7580], desc[UR34][R82.64], P0 ;  /* 0x0758000052047fae */ /* 0x000fe200081a1022 */
[----:B------:R-:W-:-:S03]  /*ab9b0*/  IMAD.MOV.U32 R39, RZ, RZ, R230 ;  /* 0x000000ffff277224 */ /* 0x000fc600078e00e6 */
[----:B------:R-:W-:Y:S04]  /*ab9c0*/  LDGSTS.E [R4+0x7980], desc[UR34][R80.64], P0 ;  /* 0x0798000050047fae */ /* 0x000fe800081a1022 */
[----:B------:R-:W-:Y:S01]  /*ab9d0*/  LDGSTS.E [R4+0x7d80], desc[UR34][R78.64], P0 ;  /* 0x07d800004e047fae */ /* 0x000fe200081a1022 */
        /* <DEDUP_REMOVED lines=8> */
[----:B------:R-:W-:Y:S01]  /*aba60*/  LDGSTS.E [R4+0x9180], desc[UR34][R66.64], P0 ;  /* 0x0918000042047fae */ /* 0x000fe200081a1022 */
[----:B------:R-:W-:-:S03]  /*aba70*/  IMAD.MOV.U32 R29, RZ, RZ, R237 ;  /* 0x000000ffff1d7224 */ /* 0x000fc600078e00ed */
[----:B------:R-:W-:Y:S01]  /*aba80*/  LDGSTS.E [R4+0x9580], desc[UR34][R64.64], P0 ;  /* 0x0958000040047fae */ /* 0x000fe200081a1022 */
[----:B--2---:R-:W-:Y:S02]  /*aba90*/  IMAD.MOV.U32 R46, RZ, RZ, R21 ;  /* 0x000000ffff2e7224 */ /* 0x004fe400078e0015 */
[----:B------:R-:W-:Y:S02]  /*abaa0*/  IMAD.MOV.U32 R21, RZ, RZ, R226 ;  /* 0x000000ffff157224 */ /* 0x000fe400078e00e2 */
[----:B------:R-:W-:Y:S02]  /*abab0*/  IMAD.MOV.U32 R44, RZ, RZ, R86 ;  /* 0x000000ffff2c7224 */ /* 0x000fe400078e0056 */
[----:B------:R-:W-:Y:S02]  /*abac0*/  IMAD.MOV.U32 R42, RZ, RZ, R26 ;  /* 0x000000ffff2a7224 */ /* 0x000fe400078e001a */
[----:B------:R-:W-:Y:S01]  /*abad0*/  IMAD.MOV.U32 R40, RZ, RZ, R25 ;  /* 0x000000ffff287224 */ /* 0x000fe200078e0019 */
[----:B------:R-:W-:Y:S01]  /*abae0*/  STL.64 [R1+0x3768], R46 ;  /* 0x0037682e01007387 */ /* 0x000fe20000100a00 */
[----:B------:R-:W-:-:S03]  /*abaf0*/  IMAD.MOV.U32 R38, RZ, RZ, R13 ;  /* 0x000000ffff267224 */ /* 0x000fc600078e000d */
[----:B------:R2:W-:Y:S01]  /*abb00*/  STL.64 [R1+0x3760], R20 ;  /* 0x0037601401007387 */ /* 0x0005e20000100a00 */
[----:B------:R-:W-:-:S03]  /*abb10*/  IMAD.MOV.U32 R13, RZ, RZ, R231 ;  /* 0x000000ffff0d7224 */ /* 0x000fc600078e00e7 */
[----:B------:R-:W-:Y:S01]  /*abb20*/  STL.64 [R1+0x3758], R44 ;  /* 0x0037582c01007387 */ /* 0x000fe20000100a00 */
[----:B------:R-:W-:-:S03]  /*abb30*/  IMAD.MOV.U32 R36, RZ, RZ, R24 ;  /* 0x000000ffff247224 */ /* 0x000fc600078e0018 */
[----:B------:R-:W-:Y:S01]  /*abb40*/  STL.64 [R1+0x3750], R42 ;  /* 0x0037502a01007387 */ /* 0x000fe20000100a00 */
[----:B------:R-:W-:-:S03]  /*abb50*/  IMAD.MOV.U32 R34, RZ, RZ, R17 ;  /* 0x000000ffff227224 */ /* 0x000fc600078e0011 */
[----:B------:R-:W-:Y:S01]  /*abb60*/  STL.64 [R1+0x3748], R40 ;  /* 0x0037482801007387 */ /* 0x000fe20000100a00 */
[----:B------:R-:W-:-:S03]  /*abb70*/  IMAD.MOV.U32 R17, RZ, RZ, R234 ;  /* 0x000000ffff117224 */ /* 0x000fc600078e00ea */
        /* <DEDUP_REMOVED lines=8> */
[----:B------:R-:W-:Y:S04]  /*abc00*/  LDGSTS.E [R4+0x9980], desc[UR34][R62.64], P0 ;  /* 0x099800003e047fae */ /* 0x000fe800081a1022 */
[----:B------:R1:W-:Y:S01]  /*abc10*/  STL.64 [R1+0x3720], R16 ;  /* 0x0037201001007387 */ /* 0x0003e20000100a00 */
[----:B------:R-:W-:-:S03]  /*abc20*/  IMAD.MOV.U32 R25, RZ, RZ, R239 ;  /* 0x000000ffff197224 */ /* 0x000fc600078e00ef */
        /* <DEDUP_REMOVED lines=22> */
[----:B------:R-:W-:-:S03]  /*abd90*/  LOP3.LUT R242, R242, 0x1f, RZ, 0xc0, !PT ;  /* 0x0000001ff2f27812 */ /* 0x000fc600078ec0ff */
[----:B------:R-:W-:Y:S04]  /*abda0*/  LDGSTS.E [R4+0xe980], desc[UR34][R32.64], P0 ;  /* 0x0e98000020047fae */ /* 0x000fe800081a1022 */
[----:B------:R-:W-:Y:S01]  /*abdb0*/  LDGSTS.E [R4+0xed80], desc[UR34][R30.64], P0 ;  /* 0x0ed800001e047fae */ /* 0x000fe200081a1022 */
[----:B---3--:R-:W-:Y:S02]  /*abdc0*/  IMAD.MOV.U32 R26, RZ, RZ, R8 ;  /* 0x000000ffff1a7224 */ /* 0x008fe400078e0008 */
[----:B------:R-:W-:Y:S02]  /*abdd0*/  IMAD.MOV.U32 R24, RZ, RZ, R240 ;  /* 0x000000ffff187224 */ /* 0x000fe400078e00f0 */
[----:B------:R-:W-:Y:S01]  /*abde0*/  IMAD.SHL.U32 R242, R242, 0x4, RZ ;  /* 0x00000004f2f27824 */ /* 0x000fe200078e00ff */
[----:B------:R-:W-:Y:S04]  /*abdf0*/  LDGSTS.E [R4+0xf180], desc[UR34][R28.64], P0 ;  /* 0x0f1800001c047fae */ /* 0x000fe800081a1022 */
[----:B------:R-:W-:Y:S04]  /*abe00*/  STL.64 [R1+0x3700], R26 ;  /* 0x0037001a01007387 */ /* 0x000fe80000100a00 */
[----:B------:R-:W-:Y:S04]  /*abe10*/  STL.64 [R1+0x36f8], R24 ;  /* 0x0036f81801007387 */ /* 0x000fe80000100a00 */
[----:B-1----:R-:W3:Y:S04]  /*abe20*/  LDL.LU R19, [R1+0x401c] ;  /* 0x00401c0001137983 */ /* 0x002ee80000300800 */
[----:B------:R-:W3:Y:S04]  /*abe30*/  LDL.LU R18, [R1+0x3fd8] ;  /* 0x003fd80001127983 */ /* 0x000ee80000300800 */
[----:B----4-:R-:W4:Y:S04]  /*abe40*/  LDL.LU R10, [R1+0x405c] ;  /* 0x00405c00010a7983 */ /* 0x010f280000300800 */
[----:B--2---:R-:W2:Y:S04]  /*abe50*/  LDL.LU R21, [R1+0x4018] ;  /* 0x0040180001157983 */ /* 0x004ea80000300800 */
[----:B------:R-:W2:Y:S04]  /*abe60*/  LDL.LU R8, [R1+0x409c] ;  /* 0x00409c0001087983 */ /* 0x000ea80000300800 */
[----:B------:R-:W2:Y:S04]  /*abe70*/  LDL.LU R20, [R1+0x4058] ;  /* 0x0040580001147983 */ /* 0x000ea80000300800 */
[----:B------:R-:W2:Y:S04]  /*abe80*/  LDL.LU R13, [R1+0x40dc] ;  /* 0x0040dc00010d7983 */ /* 0x000ea80000300800 */
[----:B------:R-:W2:Y:S04]  /*abe90*/  LDL.LU R17, [R1+0x4098] ;  /* 0x0040980001117983 */ /* 0x000ea80000300800 */
[----:B------:R-:W2:Y:S04]  /*abea0*/  LDL.LU R11, [R1+0x411c] ;  /* 0x00411c00010b7983 */ /* 0x000ea80000300800 */
[----:B------:R-:W2:Y:S01]  /*abeb0*/  LDL.LU R14, [R1+0x40d8] ;  /* 0x0040d800010e7983 */ /* 0x000ea20000300800 */
[----:B------:R-:W-:-:S03]  /*abec0*/  LOP3.LUT R242, R242, 0x40, RZ, 0x3c, !PT ;  /* 0x00000040f2f27812 */ /* 0x000fc600078e3cff */
[----:B------:R-:W-:Y:S04]  /*abed0*/  LDGSTS.E [R4+0xf580], desc[UR34][R26.64], P0 ;  /* 0x0f5800001a047fae */ /* 0x000fe800081a1022 */
[----:B------:R-:W-:Y:S04]  /*abee0*/  LDGSTS.E [R4+0xf980], desc[UR34][R24.64], P0 ;  /* 0x0f98000018047fae */ /* 0x000fe800081a1022 */
[----:B------:R1:W-:Y:S01]  /*abef0*/  LDGSTS.E [R4+0xfd80], desc[UR34][R6.64], P0 ;  /* 0x0fd8000006047fae */ /* 0x0003e200081a1022 */
[----:B------:R-:W-:-:S03]  /*abf00*/  VIADD R5, R242, UR7 ;  /* 0x00000007f2057c36 */ /* 0x000fc60008000000 */
[----:B------:R-:W2:Y:S04]  /*abf10*/  LDL.LU R12, [R1+0x415c] ;  /* 0x00415c00010c7983 */ /* 0x000ea80000300800 */
[----:B------:R-:W2:Y:S01]  /*abf20*/  LDL.LU R16, [R1+0x4118] ;  /* 0x0041180001107983 */ /* 0x000ea20000300800 */
[----:B-1----:R-:W-:Y:S02]  /*abf30*/  IMAD.MOV.U32 R6, RZ, RZ, R15 ;  /* 0x000000ffff067224 */ /* 0x002fe400078e000f */
[----:B------:R-:W-:Y:S01]  /*abf40*/  IMAD.MOV.U32 R7, RZ, RZ, R22 ;  /* 0x000000ffff077224 */ /* 0x000fe200078e0016 */
[----:B------:R-:W2:Y:S04]  /*abf50*/  LDL.LU R15, [R1+0x419c] ;  /* 0x00419c00010f7983 */ /* 0x000ea80000300800 */
[----:B------:R1:W-:Y:S02]  /*abf60*/  LDGSTS.E [R5+0x200], desc[UR34][R6.64], P0 ;  /* 0x0020000006057fae */ /* 0x0003e400081a1022 */
[----:B-1----:R-:W-:Y:S01]  /*abf70*/  IMAD.MOV.U32 R6, RZ, RZ, R9 ;  /* 0x000000ffff067224 */ /* 0x002fe200078e0009 */
[-C--:B---3--:R-:W-:Y:S01]  /*abf80*/  IADD3 R19, P1, PT, R19, R69.reuse, RZ ;  /* 0x0000004513137210 */ /* 0x088fe20007f3e0ff */
[----:B------:R-:W-:Y:S01]  /*abf90*/  IMAD.X R18, R18, 0x1, R2, P2 ;  /* 0x0000000112127824 */ /* 0x000fe200010e0602 */
[----:B----4-:R-:W-:-:S03]  /*abfa0*/  IADD3 R10, P2, PT, R10, R69, RZ ;  /* 0x000000450a0a7210 */ /* 0x010fc60007f5e0ff */
[----:B--2---:R-:W-:Y:S02]  /*abfb0*/  IMAD.X R21, R21, 0x1, R2, P1 ;  /* 0x0000000115157824 */ /* 0x004fe400008e0602 */
[----:B------:R-:W-:Y:S01]  /*abfc0*/  IMAD.MOV.U32 R7, RZ, RZ, R18 ;  /* 0x000000ffff077224 */ /* 0x000fe200078e0012 */
[----:B------:R-:W-:Y:S04]  /*abfd0*/  STL [R1+0x401c], R19 ;  /* 0x00401c1301007387 */ /* 0x000fe80000100800 */
[----:B------:R1:W-:Y:S01]  /*abfe0*/  STL [R1+0x3fd8], R18 ;  /* 0x003fd81201007387 */ /* 0x0003e20000100800 */
[-C--:B------:R-:W-:Y:S01]  /*abff0*/  IADD3 R8, P1, PT, R8, R69.reuse, RZ ;  /* 0x0000004508087210 */ /* 0x080fe20007f3e0ff */
[----:B------:R-:W-:Y:S02]  /*ac000*/  IMAD.X R20, R20, 0x1, R2, P2 ;  /* 0x0000000114147824 */ /* 0x000fe400010e0602 */
[----:B------:R2:W-:Y:S01]  /*ac010*/  LDGSTS.E [R5+0x600], desc[UR34][R6.64], P0 ;  /* 0x0060000006057fae */ /* 0x0005e200081a1022 */
[----:B------:R-:W-:-:S03]  /*ac020*/  IADD3 R13, P2, PT, R13, R69, RZ ;  /* 0x000000450d0d7210 */ /* 0x000fc60007f5e0ff */
[----:B-1----:R-:W3:Y:S04]  /*ac030*/  LDL.LU R18, [R1+0x4158] ;  /* 0x0041580001127983 */ /* 0x002ee80000300800 */
[----:B------:R-:W-:Y:S04]  /*ac040*/  STL [R1+0x405c], R10 ;  /* 0x00405c0a01007387 */ /* 0x000fe80000100800 */
[----:B------:R1:W-:Y:S04]  /*ac050*/  STL [R1+0x4018], R21 ;  /* 0x0040181501007387 */ /* 0x0003e80000100800 */
[----:B------:R-:W4:Y:S01]  /*ac060*/  LDL.LU R9, [R1+0x41dc] ;  /* 0x0041dc0001097983 */ /* 0x000f220000300800 */
[----:B--2---:R-:W-:-:S02]  /*ac070*/  IMAD.MOV.U32 R6, RZ, RZ, R19 ;  /* 0x000000ffff067224 */ /* 0x004fc400078e0013 */
[----:B------:R-:W-:Y:S01]  /*ac080*/  IMAD.MOV.U32 R7, RZ, RZ, R21 ;  /* 0x000000ffff077224 */ /* 0x000fe200078e0015 */
[----:B------:R-:W2:Y:S04]  /*ac090*/  LDL.LU R19, [R1+0x4198] ;  /* 0x0041980001137983 */ /* 0x000ea80000300800 */
[----:B------:R-:W-:Y:S01]  /*ac0a0*/  STL [R1+0x409c], R8 ;  /* 0x00409c0801007387 */ /* 0x000fe20000100800 */
[----:B------:R-:W-:-:S03]  /*ac0b0*/  IMAD.X R17, R17, 0x1, R2, P1 ;  /* 0x0000000111117824 */ /* 0x000fc600008e0602 */
[----:B------:R1:W-:Y:S04]  /*ac0c0*/  STL [R1+0x4058], R20 ;  /* 0x0040581401007387 */ /* 0x0003e80000100800 */
[----:B------:R-:W2:Y:S04]  /*ac0d0*/  LDL.LU R4, [R1+0x421c] ;  /* 0x00421c0001047983 */ /* 0x000ea80000300800 */
[----:B-1----:R-:W2:Y:S04]  /*ac0e0*/  LDL.LU R21, [R1+0x41d8] ;  /* 0x0041d80001157983 */ /* 0x002ea80000300800 */
[----:B------:R1:W-:Y:S04]  /*ac0f0*/  LDGSTS.E [R5+0xa00], desc[UR34][R6.64], P0 ;  /* 0x00a0000006057fae */ /* 0x0003e800081a1022 */
[----:B------:R1:W-:Y:S04]  /*ac100*/  STL [R1+0x40dc], R13 ;  /* 0x0040dc0d01007387 */ /* 0x0003e80000100800 */
[----:B------:R1:W-:Y:S02]  /*ac110*/  STL [R1+0x4098], R17 ;  /* 0x0040981101007387 */ /* 0x0003e40000100800 */
[----:B-1----:R-:W-:-:S02]  /*ac120*/  IMAD.MOV.U32 R6, RZ, RZ, R10 ;  /* 0x000000ffff067224 */ /* 0x002fc400078e000a */
[----:B------:R-:W-:Y:S01]  /*ac130*/  IMAD.MOV.U32 R7, RZ, RZ, R20 ;  /* 0x000000ffff077224 */ /* 0x000fe200078e0014 */
[----:B------:R-:W2:Y:S04]  /*ac140*/  LDL.LU R10, [R1+0x425c] ;  /* 0x00425c00010a7983 */ /* 0x000ea80000300800 */
[----:B------:R-:W2:Y:S01]  /*ac150*/  LDL.LU R20, [R1+0x4218] ;  /* 0x0042180001147983 */ /* 0x000ea20000300800 */
[----:B------:R-:W-:Y:S01]  /*ac160*/  IADD3 R11, P1, PT, R11, R69, RZ ;  /* 0x000000450b0b7210 */ /* 0x000fe20007f3e0ff */
[----:B------:R-:W-:Y:S02]  /*ac170*/  IMAD.X R14, R14, 0x1, R2, P2 ;  /* 0x000000010e0e7824 */ /* 0x000fe400010e0602 */
[----:B------:R1:W-:Y:S04]  /*ac180*/  LDGSTS.E [R5+0xe00], desc[UR34][R6.64], P0 ;  /* 0x00e0000006057fae */ /* 0x0003e800081a1022 */
[----:B------:R-:W-:Y:S04]  /*ac190*/  STL [R1+0x411c], R11 ;  /* 0x00411c0b01007387 */ /* 0x000fe80000100800 */
[----:B------:R1:W-:Y:S02]  /*ac1a0*/  STL [R1+0x40d8], R14 ;  /* 0x0040d80e01007387 */ /* 0x0003e40000100800 */
[----:B-1----:R-:W-:-:S02]  /*ac1b0*/  IMAD.MOV.U32 R6, RZ, RZ, R8 ;  /* 0x000000ffff067224 */ /* 0x002fc400078e0008 */
[----:B------:R-:W-:Y:S01]  /*ac1c0*/  IMAD.MOV.U32 R7, RZ, RZ, R17 ;  /* 0x000000ffff077224 */ /* 0x000fe200078e0011 */
[----:B------:R-:W2:Y:S04]  /*ac1d0*/  LDL.LU R8, [R1+0x429c] ;  /* 0x00429c0001087983 */ /* 0x000ea80000300800 */
[----:B------:R1:W-:Y:S02]  /*ac1e0*/  LDGSTS.E [R5+0x1200], desc[UR34][R6.64], P0 ;  /* 0x0120000006057fae */ /* 0x0003e400081a1022 */
[----:B-1----:R-:W-:Y:S02]  /*ac1f0*/  IMAD.MOV.U32 R6, RZ, RZ, R13 ;  /* 0x000000ffff067224 */ /* 0x002fe400078e000d */
[----:B------:R-:W2:Y:S01]  /*ac200*/  LDL.LU R13, [R1+0x4258] ;  /* 0x00425800010d7983 */ /* 0x000ea20000300800 */
[----:B------:R-:W-:Y:S01]  /*ac210*/  IMAD.MOV.U32 R7, RZ, RZ, R14 ;  /* 0x000000ffff077224 */ /* 0x000fe200078e000e */
[-C--:B------:R-:W-:Y:S01]  /*ac220*/  IADD3 R12, P2, PT, R12, R69.reuse, RZ ;  /* 0x000000450c0c7210 */ /* 0x080fe20007f5e0ff */
[----:B------:R-:W-:Y:S01]  /*ac230*/  IMAD.X R16, R16, 0x1, R2, P1 ;  /* 0x0000000110107824 */ /* 0x000fe200008e0602 */
[----:B------:R-:W-:-:S02]  /*ac240*/  IADD3 R15, P1, PT, R15, R69, RZ ;  /* 0x000000450f0f7210 */ /* 0x000fc40007f3e0ff */
[----:B------:R1:W-:Y:S04]  /*ac250*/  LDGSTS.E [R5+0x1600], desc[UR34][R6.64], P0 ;  /* 0x0160000006057fae */ /* 0x0003e800081a1022 */
[----:B------:R-:W-:Y:S04]  /*ac260*/  STL [R1+0x415c], R12 ;  /* 0x00415c0c01007387 */ /* 0x000fe80000100800 */
[----:B------:R1:W-:Y:S04]  /*ac270*/  STL [R1+0x4118], R16 ;  /* 0x0041181001007387 */ /* 0x0003e80000100800 */
[----:B------:R-:W2:Y:S04]  /*ac280*/  LDL.LU R17, [R1+0x4298] ;  /* 0x0042980001117983 */ /* 0x000ea80000300800 */
[----:B------:R-:W2:Y:S01]  /*ac290*/  LDL.LU R14, [R1+0x42dc] ;  /* 0x0042dc00010e7983 */ /* 0x000ea20000300800 */
[----:B-1----:R-:W-:-:S02]  /*ac2a0*/  IMAD.MOV.U32 R6, RZ, RZ, R11 ;  /* 0x000000ffff067224 */ /* 0x002fc400078e000b */
[----:B------:R-:W-:Y:S02]  /*ac2b0*/  IMAD.MOV.U32 R7, RZ, RZ, R16 ;  /* 0x000000ffff077224 */ /* 0x000fe400078e0010 */
[----:B------:R-:W2:Y:S04]  /*ac2c0*/  LDL.LU R16, [R1+0x42d8] ;  /* 0x0042d80001107983 */ /* 0x000ea80000300800 */
[----:B------:R1:W-:Y:S04]  /*ac2d0*/  LDGSTS.E [R5+0x1a00], desc[UR34][R6.64], P0 ;  /* 0x01a0000006057fae */ /* 0x0003e800081a1022 */
[----:B------:R-:W-:Y:S01]  /*ac2e0*/  STL [R1+0x419c], R15 ;  /* 0x00419c0f01007387 */ /* 0x000fe20000100800 */
[----:B-1----:R-:W-:-:S02]  /*ac2f0*/  IMAD.MOV.U32 R6, RZ, RZ, R12 ;  /* 0x000000ffff067224 */ /* 0x002fc400078e000c */
[----:B---3--:R-:W-:Y:S01]  /*ac300*/  IMAD.X R18, R18, 0x1, R2, P2 ;  /* 0x0000000112127824 */ /* 0x008fe200010e0602 */
[----:B----4-:R-:W-:-:S03]  /*ac310*/  IADD3 R9, P2, PT, R9, R69, RZ ;  /* 0x0000004509097210 */ /* 0x010fc60007f5e0ff */
[----:B------:R-:W-:Y:S01]  /*ac320*/  IMAD.MOV.U32 R7, RZ, RZ, R18 ;  /* 0x000000ffff077224 */ /* 0x000fe200078e0012 */
[----:B------:R1:W-:Y:S01]  /*ac330*/  STL [R1+0x4158], R18 ;  /* 0x0041581201007387 */ /* 0x0003e20000100800 */
[----:B--2---:R-:W-:-:S03]  /*ac340*/  IMAD.X R19, R19, 0x1, R2, P1 ;  /* 0x0000000113137824 */ /* 0x004fc600008e0602 */
[----:B------:R-:W2:Y:S04]  /*ac350*/  LDL.LU R11, [R1+0x431c] ;  /* 0x00431c00010b7983 */ /* 0x000ea80000300800 */
[----:B------:R3:W-:Y:S01]  /*ac360*/  LDGSTS.E [R5+0x1e00], desc[UR34][R6.64], P0 ;  /* 0x01e0000006057fae */ /* 0x0007e200081a1022 */
[----:B------:R-:W-:Y:S01]  /*ac370*/  IADD3 R4, P1, PT, R4, R69, RZ ;  /* 0x0000004504047210 */ /* 0x000fe20007f3e0ff */
[----:B------:R-:W-:Y:S02]  /*ac380*/  IMAD.X R21, R21, 0x1, R2, P2 ;  /* 0x0000000115157824 */ /* 0x000fe400010e0602 */
[----:B-1----:R-:W4:Y:S04]  /*ac390*/  LDL.LU R18, [R1+0x4318] ;  /* 0x0043180001127983 */ /* 0x002f280000300800 */
[----:B------:R-:W-:Y:S04]  /*ac3a0*/  STL [R1+0x41dc], R9 ;  /* 0x0041dc0901007387 */ /* 0x000fe80000100800 */
[----:B------:R1:W-:Y:S04]  /*ac3b0*/  STL [R1+0x4198], R19 ;  /* 0x0041981301007387 */ /* 0x0003e80000100800 */
[----:B------:R-:W4:Y:S01]  /*ac3c0*/  LDL.LU R12, [R1+0x435c] ;  /* 0x00435c00010c7983 */ /* 0x000f220000300800 */
[----:B---3--:R-:W-:-:S02]  /*ac3d0*/  IMAD.MOV.U32 R6, RZ, RZ, R15 ;  /* 0x000000ffff067224 */ /* 0x008fc400078e000f */
[----:B------:R-:W-:Y:S01]  /*ac3e0*/  IMAD.MOV.U32 R7, RZ, RZ, R19 ;  /* 0x000000ffff077224 */ /* 0x000fe200078e0013 */
[----:B------:R-:W3:Y:S04]  /*ac3f0*/  LDL.LU R15, [R1+0x4358] ;  /* 0x00435800010f7983 */ /* 0x000ee80000300800 */
[----:B------:R1:W-:Y:S04]  /*ac400*/  STL [R1+0x421c], R4 ;  /* 0x00421c0401007387 */ /* 0x0003e80000100800 */
[----:B------:R-:W-:Y:S01]  /*ac410*/  STL [R1+0x41d8], R21 ;  /* 0x0041d81501007387 */ /* 0x000fe20000100800 */
[----:B------:R-:W-:Y:S01]  /*ac420*/  IMAD.X R20, R20, 0x1, R2, P1 ;  /* 0x0000000114147824 */ /* 0x000fe200008e0602 */
[----:B------:R-:W-:-:S02]  /*ac430*/  IADD3 R10, P2, PT, R10, R69, RZ ;  /* 0x000000450a0a7210 */ /* 0x000fc40007f5e0ff */
[----:B-1----:R-:W3:Y:S04]  /*ac440*/  LDL.LU R19, [R1+0x439c] ;  /* 0x00439c0001137983 */ /* 0x002ee80000300800 */
[----:B------:R-:W3:Y:S04]  /*ac450*/  LDL.LU R22, [R1+0x4398] ;  /* 0x0043980001167983 */ /* 0x000ee80000300800 */
[----:B------:R1:W-:Y:S04]  /*ac460*/  LDGSTS.E [R5+0x2200], desc[UR34][R6.64], P0 ;  /* 0x0220000006057fae */ /* 0x0003e800081a1022 */
[----:B------:R-:W-:Y:S04]  /*ac470*/  STL [R1+0x425c], R10 ;  /* 0x00425c0a01007387 */ /* 0x000fe80000100800 */
[----:B------:R-:W-:Y:S01]  /*ac480*/  STL [R1+0x4218], R20 ;  /* 0x0042181401007387 */ /* 0x000fe20000100800 */
[----:B-1----:R-:W-:-:S03]  /*ac490*/  IMAD.MOV.U32 R6, RZ, RZ, R9 ;  /* 0x000000ffff067224 */ /* 0x002fc600078e0009 */
[----:B------:R-:W3:Y:S01]  /*ac4a0*/  LDL.LU R9, [R1+0x43dc] ;  /* 0x0043dc0001097983 */ /* 0x000ee20000300800 */
[----:B------:R-:W-:Y:S01]  /*ac4b0*/  IMAD.MOV.U32 R7, RZ, RZ, R21 ;  /* 0x000000ffff077224 */ /* 0x000fe200078e0015 */
[----:B------:R-:W-:-:S04]  /*ac4c0*/  IADD3 R8, P1, PT, R8, R69, RZ ;  /* 0x0000004508087210 */ /* 0x000fc80007f3e0ff */
[----:B------:R1:W-:Y:S02]  /*ac4d0*/  LDGSTS.E [R5+0x2600], desc[UR34][R6.64], P0 ;  /* 0x0260000006057fae */ /* 0x0003e400081a1022 */
[----:B-1----:R-:W-:Y:S02]  /*ac4e0*/  IMAD.MOV.U32 R6, RZ, RZ, R4 ;  /* 0x000000ffff067224 */ /* 0x002fe400078e0004 */
[----:B------:R-:W-:Y:S02]  /*ac4f0*/  IMAD.MOV.U32 R7, RZ, RZ, R20 ;  /* 0x000000ffff077224 */ /* 0x000fe400078e0014 */
[----:B------:R-:W-:Y:S01]  /*ac500*/  IMAD.X R13, R13, 0x1, R2, P2 ;  /* 0x000000010d0d7824 */ /* 0x000fe200010e0602 */
[----:B------:R-:W3:Y:S04]  /*ac510*/  LDL.LU R4, [R1+0x441c] ;  /* 0x00441c0001047983 */ /* 0x000ee80000300800 */
[----:B------:R-:W-:Y:S04]  /*ac520*/  STL [R1+0x429c], R8 ;  /* 0x00429c0801007387 */ /* 0x000fe80000100800 */
[----:B------:R1:W-:Y:S04]  /*ac530*/  LDGSTS.E [R5+0x2a00], desc[UR34][R6.64], P0 ;  /* 0x02a0000006057fae */ /* 0x0003e800081a1022 */
[----:B------:R1:W-:Y:S02]  /*ac540*/  STL [R1+0x4258], R13 ;  /* 0x0042580d01007387 */ /* 0x0003e40000100800 */
[----:B-1----:R-:W-:-:S02]  /*ac550*/  IMAD.MOV.U32 R7, RZ, RZ, R13 ;  /* 0x000000ffff077224 */ /* 0x002fc400078e000d */
[----:B------:R-:W3:Y:S01]  /*ac560*/  LDL.LU R13, [R1+0x43d8] ;  /* 0x0043d800010d7983 */ /* 0x000ee20000300800 */
[----:B------:R-:W-:Y:S01]  /*ac570*/  IMAD.MOV.U32 R6, RZ, RZ, R10 ;  /* 0x000000ffff067224 */ /* 0x000fe200078e000a */
[----:B------:R-:W-:Y:S01]  /*ac580*/  IADD3 R14, P2, PT, R14, R69, RZ ;  /* 0x000000450e0e7210 */ /* 0x000fe20007f5e0ff */
[----:B------:R-:W-:-:S03]  /*ac590*/  IMAD.X R17, R17, 0x1, R2, P1 ;  /* 0x0000000111117824 */ /* 0x000fc600008e0602 */
[----:B------:R1:W-:Y:S04]  /*ac5a0*/  LDGSTS.E [R5+0x2e00], desc[UR34][R6.64], P0 ;  /* 0x02e0000006057fae */ /* 0x0003e800081a1022 */
[----:B------:R-:W-:Y:S04]  /*ac5b0*/  STL [R1+0x42dc], R14 ;  /* 0x0042dc0e01007387 */ /* 0x000fe80000100800 */
[----:B------:R1:W-:Y:S01]  /*ac5c0*/  STL [R1+0x4298], R17 ;  /* 0x0042981101007387 */ /* 0x0003e20000100800 */
[----:B------:R-:W-:-:S03]  /*ac5d0*/  IMAD.X R16, R16, 0x1, R2, P2 ;  /* 0x0000000110107824 */ /* 0x000fc600010e0602 */
[----:B------:R-:W3:Y:S01]  /*ac5e0*/  LDL.LU R10, [R1+0x445c] ;  /* 0x00445c00010a7983 */ /* 0x000ee20000300800 */
[----:B-1----:R-:W-:Y:S02]  /*ac5f0*/  IMAD.MOV.U32 R6, RZ, RZ, R8 ;  /* 0x000000ffff067224 */ /* 0x002fe400078e0008 */
[----:B------:R-:W-:Y:S02]  /*ac600*/  IMAD.MOV.U32 R7, RZ, RZ, R17 ;  /* 0x000000ffff077224 */ /* 0x000fe400078e0011 */
[----:B------:R-:W3:Y:S04]  /*ac610*/  LDL.LU R17, [R1+0x4418] ;  /* 0x0044180001117983 */ /* 0x000ee80000300800 */
[----:B------:R1:W-:Y:S02]  /*ac620*/  LDGSTS.E [R5+0x3200], desc[UR34][R6.64], P0 ;  /* 0x0320000006057fae */ /* 0x0003e400081a1022 */
[----:B-1----:R-:W-:-:S02]  /*ac630*/  IMAD.MOV.U32 R6, RZ, RZ, R14 ;  /* 0x000000ffff067224 */ /* 0x002fc400078e000e */
[----:B------:R-:W-:-:S05]  /*ac640*/  IMAD.MOV.U32 R7, RZ, RZ, R16 ;  /* 0x000000ffff077224 */ /* 0x000fca00078e0010 */
[----:B------:R1:W-:Y:S01]  /*ac650*/  LDGSTS.E [R5+0x3600], desc[UR34][R6.64], P0 ;  /* 0x0360000006057fae */ /* 0x0003e200081a1022 */
[----:B--2---:R-:W-:-:S05]  /*ac660*/  IADD3 R11, P1, PT, R11, R69, RZ ;  /* 0x000000450b0b7210 */ /* 0x004fca0007f3e0ff */
[----:B------:R-:W-:Y:S04]  /*ac670*/  STL [R1+0x431c], R11 ;  /* 0x00431c0b01007387 */ /* 0x000fe80000100800 */
[----:B------:R2:W-:Y:S01]  /*ac680*/  STL [R1+0x42d8], R16 ;  /* 0x0042d81001007387 */ /* 0x0005e20000100800 */
[----:B----4-:R-:W-:-:S03]  /*ac690*/  IMAD.X R18, R18, 0x1, R2, P1 ;  /* 0x0000000112127824 */ /* 0x010fc600008e0602 */
[----:B------:R-:W4:Y:S04]  /*ac6a0*/  LDL.LU R8, [R1+0x449c] ;  /* 0x00449c0001087983 */ /* 0x000f280000300800 */
[----:B------:R-:W4:Y:S01]  /*ac6b0*/  LDL.LU R14, [R1+0x4458] ;  /* 0x00445800010e7983 */ /* 0x000f220000300800 */
[----:B------:R-:W-:Y:S01]  /*ac6c0*/  IADD3 R12, P2, PT, R12, R69, RZ ;  /* 0x000000450c0c7210 */ /* 0x000fe20007f5e0ff */
[----:B-1----:R-:W-:Y:S02]  /*ac6d0*/  IMAD.MOV.U32 R6, RZ, RZ, R11 ;  /* 0x000000ffff067224 */ /* 0x002fe400078e000b */
[----:B------:R-:W-:Y:S02]  /*ac6e0*/  IMAD.MOV.U32 R7, RZ, RZ, R18 ;  /* 0x000000ffff077224 */ /* 0x000fe400078e0012 */
[----:B------:R1:W-:Y:S01]  /*ac6f0*/  STL [R1+0x435c], R12 ;  /* 0x00435c0c01007387 */ /* 0x0003e20000100800 */
[----:B---3--:R-:W-:-:S03]  /*ac700*/  IMAD.X R15, R15, 0x1, R2, P2 ;  /* 0x000000010f0f7824 */ /* 0x008fc600010e0602 */
[----:B------:R3:W-:Y:S04]  /*ac710*/  STL [R1+0x4318], R18 ;  /* 0x0043181201007387 */ /* 0x0007e80000100800 */
[----:B--2---:R-:W2:Y:S01]  /*ac720*/  LDL.LU R16, [R1+0x44dc] ;  /* 0x0044dc0001107983 */ /* 0x004ea20000300800 */
[----:B------:R-:W-:-:S03]  /*ac730*/  IADD3 R19, P1, PT, R19, R69, RZ ;  /* 0x0000004513137210 */ /* 0x000fc60007f3e0ff */
[----:B------:R-:W2:Y:S04]  /*ac740*/  LDL.LU R21, [R1+0x4498] ;  /* 0x0044980001157983 */ /* 0x000ea80000300800 */
[----:B------:R1:W-:Y:S04]  /*ac750*/  LDGSTS.E [R5+0x3a00], desc[UR34][R6.64], P0 ;  /* 0x03a0000006057fae */ /* 0x0003e800081a1022 */
[----:B------:R-:W-:Y:S04]  /*ac760*/  STL [R1+0x439c], R19 ;  /* 0x00439c1301007387 */ /* 0x000fe80000100800 */
[----:B------:R1:W-:Y:S01]  /*ac770*/  STL [R1+0x4358], R15 ;  /* 0x0043580f01007387 */ /* 0x0003e20000100800 */
[----:B------:R-:W-:-:S03]  /*ac780*/  IMAD.X R22, R22, 0x1, R2, P1 ;  /* 0x0000000116167824 */ /* 0x000fc600008e0602 */
[----:B------:R-:W2:Y:S04]  /*ac790*/  LDL.LU R11, [R1+0x451c] ;  /* 0x00451c00010b7983 */ /* 0x000ea80000300800 */
[----:B------:R-:W2:Y:S01]  /*ac7a0*/  LDL.LU R20, [R1+0x44d8] ;  /* 0x0044d80001147983 */ /* 0x000ea20000300800 */
[----:B------:R-:W-:Y:S01]  /*ac7b0*/  IADD3 R9, P2, PT, R9, R69, RZ ;  /* 0x0000004509097210 */ /* 0x000fe20007f5e0ff */
[----:B-1----:R-:W-:Y:S02]  /*ac7c0*/  IMAD.MOV.U32 R6, RZ, RZ, R12 ;  /* 0x000000ffff067224 */ /* 0x002fe400078e000c */
[----:B------:R-:W-:Y:S02]  /*ac7d0*/  IMAD.MOV.U32 R7, RZ, RZ, R15 ;  /* 0x000000ffff077224 */ /* 0x000fe400078e000f */
[----:B------:R-:W-:Y:S04]  /*ac7e0*/  STL [R1+0x43dc], R9 ;  /* 0x0043dc0901007387 */ /* 0x000fe80000100800 */
[----:B------:R-:W-:Y:S04]  /*ac7f0*/  STL [R1+0x4398], R22 ;  /* 0x0043981601007387 */ /* 0x000fe80000100800 */
[----:B------:R-:W2:Y:S04]  /*ac800*/  LDL.LU R12, [R1+0x4518] ;  /* 0x00451800010c7983 */ /* 0x000ea80000300800 */
[----:B---3--:R-:W3:Y:S04]  /*ac810*/  LDL.LU R18, [R1+0x455c] ;  /* 0x00455c0001127983 */ /* 0x008ee80000300800 */
[----:B------:R1:W-:Y:S04]  /*ac820*/  LDGSTS.E [R5+0x3e00], desc[UR34][R6.64], P0 ;  /* 0x03e0000006057fae */ /* 0x0003e800081a1022 */
[----:B------:R-:W3:Y:S01]  /*ac830*/  LDL.LU R15, [R1+0x459c] ;  /* 0x00459c00010f7983 */ /* 0x000ee20000300800 */
[----:B-1----:R-:W-:-:S03]  /*ac840*/  IMAD.MOV.U32 R6, RZ, RZ, R19 ;  /* 0x000000ffff067224 */ /* 0x002fc600078e0013 */
[----:B------:R-:W3:Y:S01]  /*ac850*/  LDL.LU R19, [R1+0x4558] ;  /* 0x0045580001137983 */ /* 0x000ee20000300800 */
[----:B------:R-:W-:Y:S01]  /*ac860*/  IADD3 R4, P1, PT, R4, R69, RZ ;  /* 0x0000004504047210 */ /* 0x000fe20007f3e0ff */
[----:B------:R-:W-:-:S04]  /*ac870*/  IMAD.MOV.U32 R7, RZ, RZ, R22 ;  /* 0x000000ffff077224 */ /* 0x000fc800078e0016 */
[----:B------:R-:W-:Y:S04]  /*ac880*/  STL [R1+0x441c], R4 ;  /* 0x00441c0401007387 */ /* 0x000fe80000100800 */
[----:B------:R1:W-:Y:S01]  /*ac890*/  LDGSTS.E [R5+0x4200], desc[UR34][R6.64], P0 ;  /* 0x0420000006057fae */ /* 0x0003e200081a1022 */
[----:B------:R-:W-:-:S05]  /*ac8a0*/  IMAD.X R13, R13, 0x1, R2, P2 ;  /* 0x000000010d0d7824 */ /* 0x000fca00010e0602 */
[----:B------:R1:W-:Y:S02]  /*ac8b0*/  STL [R1+0x43d8], R13 ;  /* 0x0043d80d01007387 */ /* 0x0003e40000100800 */
[----:B-1----:R-:W-:Y:S02]  /*ac8c0*/  IMAD.MOV.U32 R7, RZ, RZ, R13 ;  /* 0x000000ffff077224 */ /* 0x002fe400078e000d */
[----:B------:R-:W3:Y:S01]  /*ac8d0*/  LDL.LU R13, [R1+0x45dc] ;  /* 0x0045dc00010d7983 */ /* 0x000ee20000300800 */
[----:B------:R-:W-:Y:S01]  /*ac8e0*/  IMAD.MOV.U32 R6, RZ, RZ, R9 ;  /* 0x000000ffff067224 */ /* 0x000fe200078e0009 */
[----:B------:R-:W-:Y:S01]  /*ac8f0*/  IADD3 R10, P2, PT, R10, R69, RZ ;  /* 0x000000450a0a7210 */ /* 0x000fe20007f5e0ff */
[----:B------:R-:W-:-:S03]  /*ac900*/  IMAD.X R17, R17, 0x1, R2, P1 ;  /* 0x0000000111117824 */ /* 0x000fc600008e0602 */
[----:B------:R1:W-:Y:S04]  /*ac910*/  LDGSTS.E [R5+0x4600], desc[UR34][R6.64], P0 ;  /* 0x0460000006057fae */ /* 0x0003e800081a1022 */
[----:B------:R-:W-:Y:S04]  /*ac920*/  STL [R1+0x445c], R10 ;  /* 0x00445c0a01007387 */ /* 0x000fe80000100800 */
[----:B------:R1:W-:Y:S04]  /*ac930*/  STL [R1+0x4418], R17 ;  /* 0x0044181101007387 */ /* 0x0003e80000100800 */
[----:B------:R-:W3:Y:S01]  /*ac940*/  LDL.LU R9, [R1+0x461c] ;  /* 0x00461c0001097983 */ /* 0x000ee20000300800 */
[----:B-1----:R-:W-:-:S02]  /*ac950*/  IMAD.MOV.U32 R6, RZ, RZ, R4 ;  /* 0x000000ffff067224 */ /* 0x002fc400078e0004 */
[----:B------:R-:W-:Y:S02]  /*ac960*/  IMAD.MOV.U32 R7, RZ, RZ, R17 ;  /* 0x000000ffff077224 */ /* 0x000fe400078e0011 */
[----:B------:R-:W3:Y:S04]  /*ac970*/  LDL.LU R17, [R1+0x4598] ;  /* 0x0045980001117983 */ /* 0x000ee80000300800 */
[----:B------:R1:W-:Y:S02]  /*ac980*/  LDGSTS.E [R5+0x4a00], desc[UR34][R6.64], P0 ;  /* 0x04a0000006057fae */ /* 0x0003e400081a1022 */
[----:B-1----:R-:W-:Y:S01]  /*ac990*/  IMAD.MOV.U32 R6, RZ, RZ, R10 ;  /* 0x000000ffff067224 */ /* 0x002fe200078e000a */
[----:B----4-:R-:W-:Y:S01]  /*ac9a0*/  IADD3 R8, P1, PT, R8, R69, RZ ;  /* 0x0000004508087210 */ /* 0x010fe20007f3e0ff */
[----:B------:R-:W-:-:S04]  /*ac9b0*/  IMAD.X R14, R14, 0x1, R2, P2 ;  /* 0x000000010e0e7824 */ /* 0x000fc800010e0602 */
[----:B------:R-:W-:Y:S01]  /*ac9c0*/  IMAD.MOV.U32 R7, RZ, RZ, R14 ;  /* 0x000000ffff077224 */ /* 0x000fe200078e000e */
[----:B------:R-:W-:Y:S04]  /*ac9d0*/  STL [R1+0x449c], R8 ;  /* 0x00449c0801007387 */ /* 0x000fe80000100800 */
[----:B------:R1:W-:Y:S04]  /*ac9e0*/  STL [R1+0x4458], R14 ;  /* 0x0044580e01007387 */ /* 0x0003e80000100800 */
[----:B------:R-:W4:Y:S04]  /*ac9f0*/  LDL.LU R4, [R1+0x465c] ;  /* 0x00465c0001047983 */ /* 0x000f280000300800 */
[----:B------:R2:W-:Y:S02]  /*aca00*/  LDGSTS.E [R5+0x4e00], desc[UR34][R6.64], P0 ;  /* 0x04e0000006057fae */ /* 0x0005e400081a1022 */
[-C--:B--2---:R-:W-:Y:S01]  /*aca10*/  IADD3 R16, P2, PT, R16, R69.reuse, RZ ;  /* 0x0000004510107210 */ /* 0x084fe20007f5e0ff */
[----:B------:R-:W-:Y:S01]  /*aca20*/  IMAD.X R21, R21, 0x1, R2, P1 ;  /* 0x0000000115157824 */ /* 0x000fe200008e0602 */
[----:B-1----:R-:W2:Y:S01]  /*aca30*/  LDL.LU R14, [R1+0x45d8] ;  /* 0x0045d800010e7983 */ /* 0x002ea20000300800 */
[----:B------:R-:W-:-:S02]  /*aca40*/  IADD3 R11, P1, PT, R11, R69, RZ ;  /* 0x000000450b0b7210 */ /* 0x000fc40007f3e0ff */
[----:B------:R-:W-:Y:S01]  /*aca50*/  IMAD.X R20, R20, 0x1, R2, P2 ;  /* 0x0000000114147824 */ /* 0x000fe200010e0602 */
[----:B------:R-:W-:Y:S01]  /*aca60*/  STL [R1+0x44dc], R16 ;  /* 0x0044dc1001007387 */ /* 0x000fe20000100800 */
[----:B------:R-:W-:Y:S02]  /*aca70*/  IMAD.MOV.U32 R6, RZ, RZ, R8 ;  /* 0x000000ffff067224 */ /* 0x000fe400078e0008 */
[----:B------:R-:W-:Y:S01]  /*aca80*/  IMAD.MOV.U32 R7, RZ, RZ, R21 ;  /* 0x000000ffff077224 */ /* 0x000fe200078e0015 */
[----:B------:R-:W-:Y:S04]  /*aca90*/  STL [R1+0x4498], R21 ;  /* 0x0044981501007387 */ /* 0x000fe80000100800 */
[----:B------:R-:W2:Y:S04]  /*acaa0*/  LDL.LU R10, [R1+0x4618] ;  /* 0x00461800010a7983 */ /* 0x000ea80000300800 */
[----:B------:R-:W2:Y:S04]  /*acab0*/  LDL.LU R8, [R1+0x4658] ;  /* 0x0046580001087983 */ /* 0x000ea80000300800 */
[----:B------:R1:W-:Y:S04]  /*acac0*/  STL [R1+0x451c], R11 ;  /* 0x00451c0b01007387 */ /* 0x0003e80000100800 */
[----:B------:R1:W-:Y:S04]  /*acad0*/  LDGSTS.E [R5+0x5200], desc[UR34][R6.64], P0 ;  /* 0x0520000006057fae */ /* 0x0003e800081a1022 */
[----:B------:R-:W-:Y:S01]  /*acae0*/  STL [R1+0x44d8], R20 ;  /* 0x0044d81401007387 */ /* 0x000fe20000100800 */
[-C--:B---3--:R-:W-:Y:S01]  /*acaf0*/  IADD3 R18, P2, PT, R18, R69.reuse, RZ ;  /* 0x0000004512127210 */ /* 0x088fe20007f5e0ff */
[----:B------:R-:W-:Y:S01]  /*acb00*/  IMAD.X R12, R12, 0x1, R2, P1 ;  /* 0x000000010c0c7824 */ /* 0x000fe200008e0602 */
[----:B------:R-:W-:Y:S01]  /*acb10*/  IADD3 R15, P1, PT, R15, R69, RZ ;  /* 0x000000450f0f7210 */ /* 0x000fe20007f3e0ff */
[----:B-1----:R-:W-:-:S02]  /*acb20*/  IMAD.MOV.U32 R6, RZ, RZ, R16 ;  /* 0x000000ffff067224 */ /* 0x002fc400078e0010 */
[----:B------:R-:W-:Y:S01]  /*acb30*/  IMAD.MOV.U32 R7, RZ, RZ, R20 ;  /* 0x000000ffff077224 */ /* 0x000fe200078e0014 */
[----:B------:R-:W-:Y:S04]  /*acb40*/  STL [R1+0x455c], R18 ;  /* 0x00455c1201007387 */ /* 0x000fe80000100800 */
[----:B------:R1:W-:Y:S04]  /*acb50*/  STL [R1+0x4518], R12 ;  /* 0x0045180c01007387 */ /* 0x0003e80000100800 */
[----:B------:R-:W3:Y:S04]  /*acb60*/  LDL.LU R72, [R1+0xa48] ;  /* 0x000a480001487983 */ /* 0x000ee80000300800 */
[----:B------:R-:W-:Y:S04]  /*acb70*/  STL [R1+0x459c], R15 ;  /* 0x00459c0f01007387 */ /* 0x000fe80000100800 */
[----:B------:R1:W-:Y:S01]  /*acb80*/  LDGSTS.E [R5+0x5600], desc[UR34][R6.64], P0 ;  /* 0x0560000006057fae */ /* 0x0003e200081a1022 */
[----:B------:R-:W-:-:S05]  /*acb90*/  IMAD.X R19, R19, 0x1, R2, P2 ;  /* 0x0000000113137824 */ /* 0x000fca00010e0602 */
[----:B------:R1:W-:Y:S02]  /*acba0*/  STL [R1+0x4558], R19 ;  /* 0x0045581301007387 */ /* 0x0003e40000100800 */
[----:B-1----:R-:W-:Y:S02]  /*acbb0*/  IMAD.MOV.U32 R6, RZ, RZ, R11 ;  /* 0x000000ffff067224 */ /* 0x002fe400078e000b */
[----:B------:R-:W3:Y:S04]  /*acbc0*/  LDL.LU R71, [R1+0xa4c] ;  /* 0x000a4c0001477983 */ /* 0x000ee80000300800 */
[----:B------:R-:W3:Y:S04]  /*acbd0*/  LDL.LU R11, [R1+0xa40] ;  /* 0x000a4000010b7983 */ /* 0x000ee80000300800 */
[----:B------:R-:W3:Y:S01]  /*acbe0*/  LDL.LU R70, [R1+0xa44] ;  /* 0x000a440001467983 */ /* 0x000ee20000300800 */
[----:B------:R-:W-:-:S03]  /*acbf0*/  IMAD.MOV.U32 R7, RZ, RZ, R12 ;  /* 0x000000ffff077224 */ /* 0x000fc600078e000c */
[----:B------:R-:W3:Y:S04]  /*acc00*/  LDL.LU R240, [R1+0xa18] ;  /* 0x000a180001f07983 */ /* 0x000ee80000300800 */
[----:B------:R-:W3:Y:S04]  /*acc10*/  LDL.LU R242, [R1+0xa1c] ;  /* 0x000a1c0001f27983 */ /* 0x000ee80000300800 */
[----:B------:R-:W3:Y:S04]  /*acc20*/  LDL.LU R16, [R1+0x3fa4] ;  /* 0x003fa40001107983 */ /* 0x000ee80000300800 */
[----:B------:R-:W3:Y:S04]  /*acc30*/  LDL.LU R12, [R1+0x3fe4] ;  /* 0x003fe400010c7983 */ /* 0x000ee80000300800 */
[----:B------:R1:W-:Y:S01]  /*acc40*/  LDGSTS.E [R5+0x5a00], desc[UR34][R6.64], P0 ;  /* 0x05a0000006057fae */ /* 0x0003e200081a1022 */
[----:B------:R-:W-:Y:S01]  /*acc50*/  IADD3 R13, P2, PT, R13, R69, RZ ;  /* 0x000000450d0d7210 */ /* 0x000fe20007f5e0ff */
[----:B-1----:R-:W-:-:S04]  /*acc60*/  IMAD.MOV.U32 R7, RZ, RZ, R19 ;  /* 0x000000ffff077224 */ /* 0x002fc800078e0013 */
[----:B------:R-:W-:Y:S04]  /*acc70*/  STL [R1+0x45dc], R13 ;  /* 0x0045dc0d01007387 */ /* 0x000fe80000100800 */
[----:B------:R-:W3:Y:S01]  /*acc80*/  LDL.LU R19, [R1+0x3fa0] ;  /* 0x003fa00001137983 */ /* 0x000ee20000300800 */
[----:B------:R-:W-:-:S05]  /*acc90*/  IMAD.MOV.U32 R6, RZ, RZ, R18 ;  /* 0x000000ffff067224 */ /* 0x000fca00078e0012 */
[----:B------:R1:W-:Y:S01]  /*acca0*/  LDGSTS.E [R5+0x5e00], desc[UR34][R6.64], P0 ;  /* 0x05e0000006057fae */ /* 0x0003e200081a1022 */
[----:B------:R-:W-:Y:S01]  /*accb0*/  IADD3 R9, P3, PT, R9, R69, RZ ;  /* 0x0000004509097210 */ /* 0x000fe20007f7e0ff */
[----:B------:R-:W-:Y:S02]  /*accc0*/  IMAD.X R17, R17, 0x1, R2, P1 ;  /* 0x0000000111117824 */ /* 0x000fe400008e0602 */
[----:B-1----:R-:W-:Y:S02]  /*accd0*/  IMAD.MOV.U32 R6, RZ, RZ, R15 ;  /* 0x000000ffff067224 */ /* 0x002fe400078e000f */
[----:B------:R-:W-:-:S05]  /*acce0*/  IMAD.MOV.U32 R7, RZ, RZ, R17 ;  /* 0x000000ffff077224 */ /* 0x000fca00078e0011 */
[----:B------:R1:W-:Y:S04]  /*accf0*/  LDGSTS.E [R5+0x6200], desc[UR34][R6.64], P0 ;  /* 0x0620000006057fae */ /* 0x0003e800081a1022 */
[----:B------:R-:W-:Y:S04]  /*acd00*/  STL [R1+0x4598], R17 ;  /* 0x0045981101007387 */ /* 0x000fe80000100800 */
[----:B------:R-:W-:Y:S01]  /*acd10*/  STL [R1+0x461c], R9 ;  /* 0x00461c0901007387 */ /* 0x000fe20000100800 */
[----:B-1----:R-:W-:Y:S01]  /*acd20*/  IMAD.MOV.U32 R6, RZ, RZ, R13 ;  /* 0x000000ffff067224 */ /* 0x002fe200078e000d */
[----:B----4-:R-:W-:Y:S01]  /*acd30*/  IADD3 R4, P1, PT, R4, R69, RZ ;  /* 0x0000004504047210 */ /* 0x010fe20007f3e0ff */
[----:B--2---:R-:W-:-:S04]  /*acd40*/  IMAD.X R14, R14, 0x1, R2, P2 ;  /* 0x000000010e0e7824 */ /* 0x004fc800010e0602 */
[----:B------:R-:W-:Y:S02]  /*acd50*/  IMAD.MOV.U32 R7, RZ, RZ, R14 ;  /* 0x000000ffff077224 */ /* 0x000fe400078e000e */
[--C-:B------:R-:W-:Y:S02]  /*acd60*/  IMAD.X R10, R10, 0x1, R2.reuse, P3 ;  /* 0x000000010a0a7824 */ /* 0x100fe400018e0602 */
[----:B------:R-:W-:Y:S01]  /*acd70*/  IMAD.X R8, R8, 0x1, R2, P1 ;  /* 0x0000000108087824 */ /* 0x000fe200008e0602 */
[----:B------:R1:W-:Y:S04]  /*acd80*/  LDGSTS.E [R5+0x6600], desc[UR34][R6.64], P0 ;  /* 0x0660000006057fae */ /* 0x0003e800081a1022 */
[----:B------:R-:W-:Y:S04]  /*acd90*/  STL [R1+0x465c], R4 ;  /* 0x00465c0401007387 */ /* 0x000fe80000100800 */
[----:B------:R-:W-:Y:S04]  /*acda0*/  STL [R1+0x45d8], R14 ;  /* 0x0045d80e01007387 */ /* 0x000fe80000100800 */
[----:B------:R2:W-:Y:S04]  /*acdb0*/  STL [R1+0x4618], R10 ;  /* 0x0046180a01007387 */ /* 0x0005e80000100800 */
[----:B------:R4:W-:Y:S01]  /*acdc0*/  STL [R1+0x4658], R8 ;  /* 0x0046580801007387 */ /* 0x0009e20000100800 */
[----:B-1----:R-:W-:-:S02]  /*acdd0*/  IMAD.MOV.U32 R6, RZ, RZ, R9 ;  /* 0x000000ffff067224 */ /* 0x002fc400078e0009 */
[----:B------:R-:W-:Y:S02]  /*acde0*/  IMAD.MOV.U32 R7, RZ, RZ, R10 ;  /* 0x000000ffff077224 */ /* 0x000fe400078e000a */
[----:B--2---:R-:W2:Y:S04]  /*acdf0*/  LDL.LU R10, [R1+0xa10] ;  /* 0x000a1000010a7983 */ /* 0x004ea80000300800 */
[----:B------:R1:W-:Y:S04]  /*ace00*/  LDGSTS.E [R5+0x6a00], desc[UR34][R6.64], P0 ;  /* 0x06a0000006057fae */ /* 0x0003e800081a1022 */
[----:B------:R-:W2:Y:S04]  /*ace10*/  LDL.LU R9, [R1+0xa14] ;  /* 0x000a140001097983 */ /* 0x000ea80000300800 */
[----:B------:R-:W2:Y:S01]  /*ace20*/  LDL.LU R68, [R1+0x9e8] ;  /* 0x0009e80001447983 */ /* 0x000ea20000300800 */
[----:B---3--:R-:W-:-:S02]  /*ace30*/  IMAD.MOV.U32 R85, RZ, RZ, R72 ;  /* 0x000000ffff557224 */ /* 0x008fc400078e0048 */
[----:B-1----:R-:W-:Y:S02]  /*ace40*/  IMAD.MOV.U32 R7, RZ, RZ, R8 ;  /* 0x000000ffff077224 */ /* 0x002fe400078e0008 */
[----:B----4-:R-:W3:Y:S01]  /*ace50*/  LDL.LU R8, [R1+0x9ec] ;  /* 0x0009ec0001087983 */ /* 0x010ee20000300800 */
[----:B------:R-:W-:Y:S01]  /*ace60*/  IMAD.MOV.U32 R84, RZ, RZ, R71 ;  /* 0x000000ffff547224 */ /* 0x000fe200078e0047 */
[-C--:B------:R-:W-:Y:S02]  /*ace70*/  IADD3 R16, P1, PT, R16, R69.reuse, RZ ;  /* 0x0000004510107210 */ /* 0x080fe40007f3e0ff */
[----:B------:R-:W-:-:S03]  /*ace80*/  IADD3 R12, P2, PT, R12, R69, RZ ;  /* 0x000000450c0c7210 */ /* 0x000fc60007f5e0ff */
[----:B------:R-:W-:Y:S04]  /*ace90*/  STL [R1+0x3fa4], R16 ;  /* 0x003fa41001007387 */ /* 0x000fe80000100800 */
[----:B------:R-:W-:Y:S01]  /*acea0*/  STL [R1+0x3fe4], R12 ;  /* 0x003fe40c01007387 */ /* 0x000fe20000100800 */
[----:B------:R-:W-:Y:S02]  /*aceb0*/  IMAD.MOV.U32 R82, RZ, RZ, R70 ;  /* 0x000000ffff527224 */ /* 0x000fe400078e0046 */
[----:B------:R-:W-:-:S05]  /*acec0*/  IMAD.X R19, R19, 0x1, R2, P1 ;  /* 0x0000000113137824 */ /* 0x000fca00008e0602 */
[----:B------:R-:W-:Y:S04]  /*aced0*/  STL [R1+0x3fa0], R19 ;  /* 0x003fa01301007387 */ /* 0x000fe80000100800 */
[----:B------:R-:W-:Y:S04]  /*acee0*/  STL.64 [R1+0x36e8], R84 ;  /* 0x0036e85401007387 */ /* 0x000fe80000100a00 */
        /* <DEDUP_REMOVED lines=19> */
[----:B------:R-:W4:Y:S01]  /*ad020*/  LDL.LU R242, [R1+0x8f0] ;  /* 0x0008f00001f27983 */ /* 0x000f220000300800 */
[----:B------:R-:W-:-:S05]  /*ad030*/  IMAD.MOV.U32 R83, RZ, RZ, R11 ;  /* 0x000000ffff537224 */ /* 0x000fca00078e000b */
        /* <DEDUP_REMOVED lines=9> */
[----:B--2---:R-:W-:-:S03]  /*ad0d0*/  IMAD.MOV.U32 R79, RZ, RZ, R10 ;  /* 0x000000ffff4f7224 */ /* 0x004fc600078e000a */
[----:B------:R-:W2:Y:S01]  /*ad0e0*/  LDL.LU R10, [R1+0x6bc] ;  /* 0x0006bc00010a7983 */ /* 0x000ea20000300800 */
[----:B------:R-:W-:Y:S02]  /*ad0f0*/  IMAD.MOV.U32 R78, RZ, RZ, R9 ;  /* 0x000000ffff4e7224 */ /* 0x000fe400078e0009 */
[----:B------:R-:W-:Y:S01]  /*ad100*/  IMAD.MOV.U32 R77, RZ, RZ, R68 ;  /* 0x000000ffff4d7224 */ /* 0x000fe200078e0044 */
[----:B------:R-:W2:Y:S04]  /*ad110*/  LDL.LU R9, [R1+0x904] ;  /* 0x0009040001097983 */ /* 0x000ea80000300800 */
[----:B------:R-:W2:Y:S01]  /*ad120*/  LDL.LU R68, [R1+0x6c0] ;  /* 0x0006c00001447983 */ /* 0x000ea20000300800 */
[----:B---3--:R-:W-:-:S03]  /*ad130*/  IMAD.MOV.U32 R76, RZ, RZ, R8 ;  /* 0x000000ffff4c7224 */ /* 0x008fc600078e0008 */
[----:B------:R-:W3:Y:S04]  /*ad140*/  LDL.LU R8, [R1+0x908] ;  /* 0x0009080001087983 */ /* 0x000ee80000300800 */
[----:B------:R-:W-:Y:S04]  /*ad150*/  STL.64 [R1+0x36d8], R80 ;  /* 0x0036d85001007387 */ /* 0x000fe80000100a00 */
[----:B------:R-:W-:Y:S04]  /*ad160*/  STL.64 [R1+0x36d0], R78 ;  /* 0x0036d04e01007387 */ /* 0x000fe80000100a00 */
[----:B------:R-:W-:Y:S04]  /*ad170*/  STL.64 [R1+0x36c8], R76 ;  /* 0x0036c84c01007387 */ /* 0x000fe80000100a00 */
[----:B----4-:R-:W-:Y:S04]  /*ad180*/  STL.64 [R1+0x36c0], R74 ;  /* 0x0036c04a01007387 */ /* 0x010fe80000100a00 */
        /* <DEDUP_REMOVED lines=8> */
[----:B------:R-:W-:-:S02]  /*ad210*/  IMAD.MOV.U32 R57, RZ, RZ, R240 ;  /* 0x000000ffff397224 */ /* 0x000fc400078e00f0 */
        /* <DEDUP_REMOVED lines=11> */
[----:B------:R-:W-:Y:S01]  /*ad2d0*/  STL.64 [R1+0x3698], R62 ;  /* 0x0036983e01007387 */ /* 0x000fe20000100a00 */
[----:B------:R-:W-:-:S02]  /*ad2e0*/  IMAD.MOV.U32 R20, RZ, RZ, R17 ;  /* 0x000000ffff147224 */ /* 0x000fc400078e0011 */
[----:B------:R-:W-:Y:S01]  /*ad2f0*/  IMAD.MOV.U32 R21, RZ, RZ, R18 ;  /* 0x000000ffff157224 */ /* 0x000fe200078e0012 */
[----:B------:R-:W-:Y:S04]  /*ad300*/  STL.64 [R1+0x3690], R60 ;  /* 0x0036903c01007387 */ /* 0x000fe80000100a00 */
[----:B------:R-:W-:Y:S04]  /*ad310*/  STL.64 [R1+0x3688], R58 ;  /* 0x0036883a01007387 */ /* 0x000fe80000100a00 */
[----:B------:R-:W-:Y:S04]  /*ad320*/  STL.64 [R1+0x3680], R56 ;  /* 0x0036803801007387 */ /* 0x000fe80000100a00 */
[----:B------:R-:W-:Y:S04]  /*ad330*/  STL.64 [R1+0x3678], R54 ;  /* 0x0036783601007387 */ /* 0x000fe80000100a00 */
[----:B------:R1:W-:Y:S04]  /*ad340*/  STL.64 [R1+0x3670], R20 ;  /* 0x0036701401007387 */ /* 0x0003e80000100a00 */
[----:B------:R-:W4:Y:S04]  /*ad350*/  LDL.LU R93, [R1+0x6c8] ;  /* 0x0006c800015d7983 */ /* 0x000f280000300800 */
[----:B------:R-:W4:Y:S04]  /*ad360*/  LDL.LU R33, [R1+0x910] ;  /* 0x0009100001217983 */ /* 0x000f280000300800 */
[----:B------:R-:W4:Y:S04]  /*ad370*/  LDL.LU R23, [R1+0x6cc] ;  /* 0x0006cc0001177983 */ /* 0x000f280000300800 */
[----:B------:R-:W4:Y:S04]  /*ad380*/  LDL.LU R22, [R1+0x914] ;  /* 0x0009140001167983 */ /* 0x000f280000300800 */
[----:B------:R-:W4:Y:S01]  /*ad390*/  LDL.LU R92, [R1+0x6d0] ;  /* 0x0006d000015c7983 */ /* 0x000f220000300800 */
[----:B------:R-:W-:-:S02]  /*ad3a0*/  IMAD.MOV.U32 R53, RZ, RZ, R15 ;  /* 0x000000ffff357224 */ /* 0x000fc400078e000f */
[----:B------:R-:W-:Y:S01]  /*ad3b0*/  IMAD.MOV.U32 R50, RZ, RZ, R11 ;  /* 0x000000ffff327224 */ /* 0x000fe200078e000b */
[----:B------:R-:W4:Y:S01]  /*ad3c0*/  LDL.LU R32, [R1+0x918] ;  /* 0x0009180001207983 */ /* 0x000f220000300800 */
[----:B------:R-:W-:-:S03]  /*ad3d0*/  IMAD.MOV.U32 R6, RZ, RZ, R4 ;  /* 0x000000ffff067224 */ /* 0x000fc600078e0004 */
[----:B------:R-:W4:Y:S01]  /*ad3e0*/  LDL.LU R11, [R1+0x6d4] ;  /* 0x0006d400010b7983 */ /* 0x000f220000300800 */
[----:B------:R-:W-:-:S03]  /*ad3f0*/  IMAD.MOV.U32 R52, RZ, RZ, R14 ;  /* 0x000000ffff347224 */ /* 0x000fc600078e000e */
[----:B------:R1:W-:Y:S01]  /*ad400*/  LDGSTS.E [R5+0x6e00], desc[UR34][R6.64], P0 ;  /* 0x06e0000006057fae */ /* 0x0003e200081a1022 */
        /* <DEDUP_REMOVED lines=19> */
[----:B--2---:R-:W-:-:S03]  /*ad540*/  IMAD.MOV.U32 R15, RZ, RZ, R10 ;  /* 0x000000ffff0f7224 */ /* 0x004fc600078e000a */
[----:B------:R-:W2:Y:S04]  /*ad550*/  LDL.LU R10, [R1+0x91c] ;  /* 0x00091c00010a7983 */ /* 0x000ea80000300800 */
[----:B------:R-:W2:Y:S04]  /*ad560*/  LDL.LU R91, [R1+0x6d8] ;  /* 0x0006d800015b7983 */ /* 0x000ea80000300800 */
[----:B------:R-:W2:Y:S04]  /*ad570*/  LDL.LU R31, [R1+0x920] ;  /* 0x00092000011f7983 */ /* 0x000ea80000300800 */
[----:B------:R-:W2:Y:S01]  /*ad580*/  LDL.LU R90, [R1+0x6dc] ;  /* 0x0006dc00015a7983 */ /* 0x000ea20000300800 */
[----:B------:R-:W-:-:S03]  /*ad590*/  IMAD.MOV.U32 R14, RZ, RZ, R9 ;  /* 0x000000ffff0e7224 */ /* 0x000fc600078e0009 */
[----:B------:R-:W2:Y:S04]  /*ad5a0*/  LDL.LU R30, [R1+0x924] ;  /* 0x00092400011e7983 */ /* 0x000ea80000300800 */
[----:B------:R-:W2:Y:S01]  /*ad5b0*/  LDL.LU R9, [R1+0x6e0] ;  /* 0x0006e00001097983 */ /* 0x000ea20000300800 */
[----:B-1----:R-:W-:-:S03]  /*ad5c0*/  IMAD.MOV.U32 R7, RZ, RZ, R68 ;  /* 0x000000ffff077224 */ /* 0x002fc600078e0044 */
[----:B------:R-:W-:Y:S01]  /*ad5d0*/  LDGSTS.E [R5+0xba00], desc[UR34][R14.64], P0 ;  /* 0x0ba000000e057fae */ /* 0x000fe200081a1022 */
[----:B---3--:R-:W-:-:S03]  /*ad5e0*/  IMAD.MOV.U32 R6, RZ, RZ, R8 ;  /* 0x000000ffff067224 */ /* 0x008fc600078e0008 */
[----:B------:R-:W3:Y:S04]  /*ad5f0*/  LDL.LU R8, [R1+0x928] ;  /* 0x0009280001087983 */ /* 0x000ee80000300800 */
[----:B------:R-:W3:Y:S04]  /*ad600*/  LDL.LU R89, [R1+0x6e4] ;  /* 0x0006e40001597983 */ /* 0x000ee80000300800 */
[----:B------:R-:W3:Y:S04]  /*ad610*/  LDL.LU R29, [R1+0x92c] ;  /* 0x00092c00011d7983 */ /* 0x000ee80000300800 */
[----:B------:R-:W3:Y:S04]  /*ad620*/  LDL.LU R88, [R1+0x6e8] ;  /* 0x0006e80001587983 */ /* 0x000ee80000300800 */
[----:B------:R-:W3:Y:S04]  /*ad630*/  LDL.LU R68, [R1+0x930] ;  /* 0x0009300001447983 */ /* 0x000ee80000300800 */
        /* <DEDUP_REMOVED lines=14> */
[----:B------:R-:W4:Y:S04]  /*ad720*/  LDL.LU R242, [R1+0x948] ;  /* 0x0009480001f27983 */ /* 0x000f280000300800 */
[----:B------:R-:W-:Y:S04]  /*ad730*/  STL.64 [R1+0x3660], R50 ;  /* 0x0036603201007387 */ /* 0x000fe80000100a00 */
[----:B------:R1:W-:Y:S04]  /*ad740*/  STL.64 [R1+0x3658], R14 ;  /* 0x0036580e01007387 */ /* 0x0003e80000100a00 */
[----:B------:R-:W-:Y:S04]  /*ad750*/  STL.64 [R1+0x35d0], R6 ;  /* 0x0035d00601007387 */ /* 0x000fe80000100a00 */
[----:B------:R-:W-:Y:S04]  /*ad760*/  STL.64 [R1+0x3650], R48 ;  /* 0x0036503001007387 */ /* 0x000fe80000100a00 */
[----:B------:R-:W-:Y:S01]  /*ad770*/  LDGSTS.E [R5+0xbe00], desc[UR34][R48.64], P0 ;  /* 0x0be0000030057fae */ /* 0x000fe200081a1022 */
[----:B------:R-:W-:-:S02]  /*ad780*/  IMAD.MOV.U32 R47, RZ, RZ, R93 ;  /* 0x000000ffff2f7224 */ /* 0x000fc400078e005d */
[----:B------:R-:W-:Y:S02]  /*ad790*/  IMAD.MOV.U32 R46, RZ, RZ, R33 ;  /* 0x000000ffff2e7224 */ /* 0x000fe400078e0021 */
[----:B------:R-:W-:Y:S02]  /*ad7a0*/  IMAD.MOV.U32 R45, RZ, RZ, R92 ;  /* 0x000000ffff2d7224 */ /* 0x000fe400078e005c */
[----:B------:R-:W-:Y:S01]  /*ad7b0*/  IMAD.MOV.U32 R44, RZ, RZ, R32 ;  /* 0x000000ffff2c7224 */ /* 0x000fe200078e0020 */
[----:B------:R-:W-:Y:S04]  /*ad7c0*/  STL.64 [R1+0x3648], R46 ;  /* 0x0036482e01007387 */ /* 0x000fe80000100a00 */
[----:B------:R1:W-:Y:S04]  /*ad7d0*/  STL.64 [R1+0x3640], R22 ;  /* 0x0036401601007387 */ /* 0x0003e80000100a00 */
[----:B------:R-:W-:Y:S04]  /*ad7e0*/  LDGSTS.E [R5+0xc200], desc[UR34][R46.64], P0 ;  /* 0x0c2000002e057fae */ /* 0x000fe800081a1022 */
[----:B------:R-:W-:Y:S04]  /*ad7f0*/  STL.64 [R1+0x3638], R44 ;  /* 0x0036382c01007387 */ /* 0x000fe80000100a00 */
[----:B------:R-:W-:Y:S04]  /*ad800*/  LDGSTS.E [R5+0xc600], desc[UR34][R22.64], P0 ;  /* 0x0c60000016057fae */ /* 0x000fe800081a1022 */
[----:B------:R-:W-:Y:S01]  /*ad810*/  LDGSTS.E [R5+0xca00], desc[UR34][R44.64], P0 ;  /* 0x0ca000002c057fae */ /* 0x000fe200081a1022 */
[----:B--2---:R-:W-:-:S02]  /*ad820*/  IMAD.MOV.U32 R43, RZ, RZ, R91 ;  /* 0x000000ffff2b7224 */ /* 0x004fc400078e005b */
[----:B------:R-:W-:Y:S02]  /*ad830*/  IMAD.MOV.U32 R42, RZ, RZ, R31 ;  /* 0x000000ffff2a7224 */ /* 0x000fe400078e001f */
[----:B------:R-:W-:Y:S02]  /*ad840*/  IMAD.MOV.U32 R41, RZ, RZ, R90 ;  /* 0x000000ffff297224 */ /* 0x000fe400078e005a */
[----:B------:R-:W-:Y:S01]  /*ad850*/  IMAD.MOV.U32 R40, RZ, RZ, R30 ;  /* 0x000000ffff287224 */ /* 0x000fe200078e001e */
[----:B------:R2:W-:Y:S04]  /*ad860*/  STL.64 [R1+0x3630], R10 ;  /* 0x0036300a01007387 */ /* 0x0005e80000100a00 */
[----:B------:R-:W-:Y:S04]  /*ad870*/  STL.64 [R1+0x3628], R42 ;  /* 0x0036282a01007387 */ /* 0x000fe80000100a00 */
[----:B------:R-:W-:Y:S04]  /*ad880*/  LDGSTS.E [R5+0xce00], desc[UR34][R10.64], P0 ;  /* 0x0ce000000a057fae */ /* 0x000fe800081a1022 */
[----:B------:R-:W-:Y:S04]  /*ad890*/  STL.64 [R1+0x3620], R40 ;  /* 0x0036202801007387 */ /* 0x000fe80000100a00 */
[----:B------:R-:W-:Y:S04]  /*ad8a0*/  LDGSTS.E [R5+0xd200], desc[UR34][R42.64], P0 ;  /* 0x0d2000002a057fae */ /* 0x000fe800081a1022 */
[----:B------:R-:W-:Y:S01]  /*ad8b0*/  LDGSTS.E [R5+0xd600], desc[UR34][R40.64], P0 ;  /* 0x0d60000028057fae */ /* 0x000fe200081a1022 */
[----:B---3--:R-:W-:-:S02]  /*ad8c0*/  IMAD.MOV.U32 R39, RZ, RZ, R89 ;  /* 0x000000ffff277224 */ /* 0x008fc400078e0059 */
[----:B------:R-:W-:Y:S02]  /*ad8d0*/  IMAD.MOV.U32 R38, RZ, RZ, R29 ;  /* 0x000000ffff267224 */ /* 0x000fe400078e001d */
[----:B------:R-:W-:Y:S02]  /*ad8e0*/  IMAD.MOV.U32 R37, RZ, RZ, R88 ;  /* 0x000000ffff257224 */ /* 0x000fe400078e0058 */
[----:B------:R-:W-:Y:S02]  /*ad8f0*/  IMAD.MOV.U32 R36, RZ, RZ, R68 ;  /* 0x000000ffff247224 */ /* 0x000fe400078e0044 */
[----:B------:R-:W-:Y:S02]  /*ad900*/  IMAD.MOV.U32 R35, RZ, RZ, R28 ;  /* 0x000000ffff237224 */ /* 0x000fe400078e001c */
[----:B------:R-:W-:Y:S02]  /*ad910*/  IMAD.MOV.U32 R34, RZ, RZ, R87 ;  /* 0x000000ffff227224 */ /* 0x000fe400078e0057 */
[----:B------:R-:W-:-:S02]  /*ad920*/  IMAD.MOV.U32 R33, RZ, RZ, R27 ;  /* 0x000000ffff217224 */ /* 0x000fc400078e001b */
[----:B------:R-:W-:Y:S01]  /*ad930*/  IMAD.MOV.U32 R32, RZ, RZ, R86 ;  /* 0x000000ffff207224 */ /* 0x000fe200078e0056 */
[----:B------:R3:W-:Y:S01]  /*ad940*/  STL.64 [R1+0x3618], R8 ;  /* 0x0036180801007387 */ /* 0x0007e20000100a00 */
        /* <DEDUP_REMOVED lines=21> */
[----:B------:R-:W-:Y:S01]  /*adaa0*/  LDGSTS.E [R5+0xf600], desc[UR34][R26.64], P0 ;  /* 0x0f6000001a057fae */ /* 0x000fe200081a1022 */
[----:B----4-:R-:W-:-:S02]  /*adab0*/  IMAD.MOV.U32 R25, RZ, RZ, R240 ;  /* 0x000000ffff197224 */ /* 0x010fc400078e00f0 */
[----:B------:R-:W-:-:S05]  /*adac0*/  IMAD.MOV.U32 R24, RZ, RZ, R242 ;  /* 0x000000ffff187224 */ /* 0x000fca00078e00f2 */
[----:B------:R-:W-:Y:S04]  /*adad0*/  STL.64 [R1+0x35d8], R24 ;  /* 0x0035d81801007387 */ /* 0x000fe80000100a00 */
[----:B------:R-:W4:Y:S04]  /*adae0*/  LDL.LU R21, [R1+0x4024] ;  /* 0x0040240001157983 */ /* 0x000f280000300800 */
[----:B------:R-:W4:Y:S04]  /*adaf0*/  LDL.LU R13, [R1+0x3fe0] ;  /* 0x003fe000010d7983 */ /* 0x000f280000300800 */
[----:B-1----:R-:W4:Y:S04]  /*adb00*/  LDL.LU R14, [R1+0x4064] ;  /* 0x00406400010e7983 */ /* 0x002f280000300800 */
[----:B------:R-:W4:Y:S04]  /*adb10*/  LDL.LU R22, [R1+0x4020] ;  /* 0x0040200001167983 */ /* 0x000f280000300800 */
[----:B--2---:R-:W2:Y:S04]  /*adb20*/  LDL.LU R10, [R1+0x40a4] ;  /* 0x0040a400010a7983 */ /* 0x004ea80000300800 */
[----:B------:R-:W2:Y:S04]  /*adb30*/  LDL.LU R20, [R1+0x4060] ;  /* 0x0040600001147983 */ /* 0x000ea80000300800 */
[----:B---3--:R-:W3:Y:S04]  /*adb40*/  LDL.LU R8, [R1+0x40e4] ;  /* 0x0040e40001087983 */ /* 0x008ee80000300800 */
[----:B------:R-:W2:Y:S04]  /*adb50*/  LDL.LU R18, [R1+0x40a0] ;  /* 0x0040a00001127983 */ /* 0x000ea80000300800 */
[----:B------:R-:W3:Y:S04]  /*adb60*/  LDL.LU R11, [R1+0x4124] ;  /* 0x00412400010b7983 */ /* 0x000ee80000300800 */
[----:B------:R-:W3:Y:S04]  /*adb70*/  LDL.LU R15, [R1+0x40e0] ;  /* 0x0040e000010f7983 */ /* 0x000ee80000300800 */
[----:B------:R-:W3:Y:S04]  /*adb80*/  LDL.LU R9, [R1+0x4164] ;  /* 0x0041640001097983 */ /* 0x000ee80000300800 */
[----:B------:R-:W3:Y:S01]  /*adb90*/  LDL.LU R17, [R1+0x4120] ;  /* 0x0041200001117983 */ /* 0x000ee20000300800 */
[----:B------:R-:W-:-:S03]  /*adba0*/  LOP3.LUT R68, R68, 0x1f, RZ, 0xc0, !PT ;  /* 0x0000001f44447812 */ /* 0x000fc600078ec0ff */
[----:B------:R-:W-:Y:S04]  /*adbb0*/  LDGSTS.E [R5+0xfa00], desc[UR34][R24.64], P0 ;  /* 0x0fa0000018057fae */ /* 0x000fe800081a1022 */
[----:B------:R1:W-:Y:S01]  /*adbc0*/  LDGSTS.E [R5+0xfe00], desc[UR34][R6.64], P0 ;  /* 0x0fe0000006057fae */ /* 0x0003e200081a1022 */
[----:B------:R-:W-:-:S05]  /*adbd0*/  IMAD.SHL.U32 R68, R68, 0x4, RZ ;  /* 0x0000000444447824 */ /* 0x000fca00078e00ff */
[----:B------:R-:W-:-:S05]  /*adbe0*/  LOP3.LUT R4, R68, 0x50, RZ, 0x3c, !PT ;  /* 0x0000005044047812 */ /* 0x000fca00078e3cff */
[----:B------:R-:W-:Y:S02]  /*adbf0*/  VIADD R4, R4, UR7 ;  /* 0x0000000704047c36 */ /* 0x000fe40008000000 */
[----:B-1----:R-:W-:Y:S02]  /*adc00*/  IMAD.MOV.U32 R6, RZ, RZ, R16 ;  /* 0x000000ffff067224 */ /* 0x002fe400078e0010 */
[----:B------:R-:W-:Y:S01]  /*adc10*/  IMAD.MOV.U32 R7, RZ, RZ, R19 ;  /* 0x000000ffff077224 */ /* 0x000fe200078e0013 */
[----:B------:R-:W3:Y:S04]  /*adc20*/  LDL.LU R16, [R1+0x41a4] ;  /* 0x0041a40001107983 */ /* 0x000ee80000300800 */
[----:B------:R1:W-:Y:S02]  /*adc30*/  LDGSTS.E [R4+0x280], desc[UR34][R6.64], P0 ;  /* 0x0028000006047fae */ /* 0x0003e400081a1022 */
[----:B-1----:R-:W-:Y:S01]  /*adc40*/  IMAD.MOV.U32 R6, RZ, RZ, R12 ;  /* 0x000000ffff067224 */ /* 0x002fe200078e000c */
[-C--:B----4-:R-:W-:Y:S01]  /*adc50*/  IADD3 R21, P1, PT, R21, R69.reuse, RZ ;  /* 0x0000004515157210 */ /* 0x090fe20007f3e0ff */
[----:B------:R-:W-:Y:S01]  /*adc60*/  IMAD.X R13, R13, 0x1, R2, P2 ;  /* 0x000000010d0d7824 */ /* 0x000fe200010e0602 */
[----:B------:R-:W-:-:S03]  /*adc70*/  IADD3 R14, P2, PT, R14, R69, RZ ;  /* 0x000000450e0e7210 */ /* 0x000fc60007f5e0ff */
[----:B------:R-:W-:Y:S01]  /*adc80*/  IMAD.X R22, R22, 0x1, R2, P1 ;  /* 0x0000000116167824 */ /* 0x000fe200008e0602 */
[----:B------:R-:W-:Y:S01]  /*adc90*/  STL [R1+0x4024], R21 ;  /* 0x0040241501007387 */ /* 0x000fe20000100800 */
[----:B------:R-:W-:-:S03]  /*adca0*/  IMAD.MOV.U32 R7, RZ, RZ, R13 ;  /* 0x000000ffff077224 */ /* 0x000fc600078e000d */
[----:B------:R1:W-:Y:S04]  /*adcb0*/  STL [R1+0x3fe0], R13 ;  /* 0x003fe00d01007387 */ /* 0x0003e80000100800 */
[----:B------:R-:W4:Y:S04]  /*adcc0*/  LDL.LU R12, [R1+0x4160] ;  /* 0x00416000010c7983 */ /* 0x000f280000300800 */
[----:B------:R1:W-:Y:S04]  /*adcd0*/  STL [R1+0x4064], R14 ;  /* 0x0040640e01007387 */ /* 0x0003e80000100800 */
[----:B------:R-:W-:Y:S01]  /*adce0*/  STL [R1+0x4020], R22 ;  /* 0x0040201601007387 */ /* 0x000fe20000100800 */
[----:B--2---:R-:W-:-:S03]  /*adcf0*/  IADD3 R10, P1, PT, R10, R69, RZ ;  /* 0x000000450a0a7210 */ /* 0x004fc60007f3e0ff */
[----:B------:R-:W2:Y:S04]  /*add00*/  LDL.LU R19, [R1+0x41a0] ;  /* 0x0041a00001137983 */ /* 0x000ea80000300800 */
[----:B------:R3:W-:Y:S01]  /*add10*/  LDGSTS.E [R4+0x680], desc[UR34][R6.64], P0 ;  /* 0x0068000006047fae */ /* 0x0007e200081a1022 */
[--C-:B------:R-:W-:Y:S01]  /*add20*/  IMAD.X R20, R20, 0x1, R2.reuse, P2 ;  /* 0x0000000114147824 */ /* 0x100fe200010e0602 */
[----:B---3--:R-:W-:Y:S02]  /*add30*/  IADD3 R8, P2, PT, R8, R69, RZ ;  /* 0x0000004508087210 */ /* 0x008fe40007f5e0ff */
[----:B-1----:R-:W3:Y:S04]  /*add40*/  LDL.LU R13, [R1+0x41e4] ;  /* 0x0041e400010d7983 */ /* 0x002ee80000300800 */
[----:B------:R-:W3:Y:S01]  /*add50*/  LDL.LU R5, [R1+0x4224] ;  /* 0x0042240001057983 */ /* 0x000ee20000300800 */
[----:B------:R-:W-:-:S03]  /*add60*/  IMAD.X R18, R18, 0x1, R2, P1 ;  /* 0x0000000112127824 */ /* 0x000fc600008e0602 */
[----:B------:R-:W-:Y:S01]  /*add70*/  STL [R1+0x40a4], R10 ;  /* 0x0040a40a01007387 */ /* 0x000fe20000100800 */
[----:B------:R-:W-:Y:S02]  /*add80*/  IMAD.MOV.U32 R6, RZ, RZ, R21 ;  /* 0x000000ffff067224 */ /* 0x000fe400078e0015 */
[----:B------:R-:W-:Y:S01]  /*add90*/  IMAD.MOV.U32 R7, RZ, RZ, R22 ;  /* 0x000000ffff077224 */ /* 0x000fe200078e0016 */
[----:B------:R1:W-:Y:S04]  /*adda0*/  STL [R1+0x4060], R20 ;  /* 0x0040601401007387 */ /* 0x0003e80000100800 */
[----:B------:R-:W3:Y:S04]  /*addb0*/  LDL.LU R21, [R1+0x41e0] ;  /* 0x0041e00001157983 */ /* 0x000ee80000300800 */
[----:B------:R-:W-:Y:S04]  /*addc0*/  STL [R1+0x40e4], R8 ;  /* 0x0040e40801007387 */ /* 0x000fe80000100800 */
[----:B------:R1:W-:Y:S04]  /*addd0*/  LDGSTS.E [R4+0xa80], desc[UR34][R6.64], P0 ;  /* 0x00a8000006047fae */ /* 0x0003e800081a1022 */
[----:B------:R-:W-:Y:S01]  /*adde0*/  STL [R1+0x40a0], R18 ;  /* 0x0040a01201007387 */ /* 0x000fe20000100800 */
[----:B------:R-:W-:Y:S01]  /*addf0*/  IADD3 R11, P1, PT, R11, R69, RZ ;  /* 0x000000450b0b7210 */ /* 0x000fe20007f3e0ff */
[----:B------:R-:W-:-:S02]  /*ade00*/  IMAD.X R15, R15, 0x1, R2, P2 ;  /* 0x000000010f0f7824 */ /* 0x000fc400010e0602 */
[----:B-1----:R-:W-:Y:S02]  /*ade10*/  IMAD.MOV.U32 R6, RZ, RZ, R14 ;  /* 0x000000ffff067224 */ /* 0x002fe400078e000e */
[----:B------:R-:W-:Y:S01]  /*ade20*/  IMAD.MOV.U32 R7, RZ, RZ, R20 ;  /* 0x000000ffff077224 */ /* 0x000fe200078e0014 */
[----:B------:R-:W3:Y:S04]  /*ade30*/  LDL.LU R14, [R1+0x4264] ;  /* 0x00426400010e7983 */ /* 0x000ee80000300800 */
[----:B------:R-:W3:Y:S04]  /*ade40*/  LDL.LU R20, [R1+0x4220] ;  /* 0x0042200001147983 */ /* 0x000ee80000300800 */
[----:B------:R1:W-:Y:S01]  /*ade50*/  LDGSTS.E [R4+0xe80], desc[UR34][R6.64], P0 ;  /* 0x00e8000006047fae */ /* 0x0003e200081a1022 */
[----:B------:R-:W-:-:S03]  /*ade60*/  IADD3 R9, P2, PT, R9, R69, RZ ;  /* 0x0000004509097210 */ /* 0x000fc60007f5e0ff */
[----:B------:R-:W-:Y:S01]  /*ade70*/  STL [R1+0x4124], R11 ;  /* 0x0041240b01007387 */ /* 0x000fe20000100800 */
[----:B------:R-:W-:-:S03]  /*ade80*/  IMAD.X R17, R17, 0x1, R2, P1 ;  /* 0x0000000111117824 */ /* 0x000fc600008e0602 */
[----:B------:R1:W-:Y:S02]  /*ade90*/  STL [R1+0x40e0], R15 ;  /* 0x0040e00f01007387 */ /* 0x0003e40000100800 */
[----:B-1----:R-:W-:Y:S02]  /*adea0*/  IMAD.MOV.U32 R6, RZ, RZ, R10 ;  /* 0x000000ffff067224 */ /* 0x002fe400078e000a */
[----:B------:R-:W-:Y:S01]  /*adeb0*/  IMAD.MOV.U32 R7, RZ, RZ, R18 ;  /* 0x000000ffff077224 */ /* 0x000fe200078e0012 */
[----:B------:R-:W3:Y:S04]  /*adec0*/  LDL.LU R10, [R1+0x42a4] ;  /* 0x0042a400010a7983 */ /* 0x000ee80000300800 */
[----:B------:R1:W-:Y:S02]  /*aded0*/  LDGSTS.E [R4+0x1280], desc[UR34][R6.64], P0 ;  /* 0x0128000006047fae */ /* 0x0003e400081a1022 */
[----:B-1----:R-:W-:-:S02]  /*adee0*/  IMAD.MOV.U32 R7, RZ, RZ, R15 ;  /* 0x000000ffff077224 */ /* 0x002fc400078e000f */
[----:B------:R-:W3:Y:S04]  /*adef0*/  LDL.LU R15, [R1+0x4260] ;  /* 0x00426000010f7983 */ /* 0x000ee80000300800 */
[----:B------:R-:W-:Y:S04]  /*adf00*/  STL [R1+0x4164], R9 ;  /* 0x0041640901007387 */ /* 0x000fe80000100800 */
[----:B------:R1:W-:Y:S01]  /*adf10*/  STL [R1+0x4120], R17 ;  /* 0x0041201101007387 */ /* 0x0003e20000100800 */
[----:B------:R-:W-:-:S03]  /*adf20*/  IMAD.MOV.U32 R6, RZ, RZ, R8 ;  /* 0x000000ffff067224 */ /* 0x000fc600078e0008 */
[----:B------:R-:W3:Y:S04]  /*adf30*/  LDL.LU R18, [R1+0x42a0] ;  /* 0x0042a00001127983 */ /* 0x000ee80000300800 */
[----:B------:R-:W3:Y:S04]  /*adf40*/  LDL.LU R8, [R1+0x42e4] ;  /* 0x0042e40001087983 */ /* 0x000ee80000300800 */
[----:B------:R1:W-:Y:S01]  /*adf50*/  LDGSTS.E [R4+0x1680], desc[UR34][R6.64], P0 ;  /* 0x0168000006047fae */ /* 0x0003e200081a1022 */
[----:B------:R-:W-:Y:S01]  /*adf60*/  IADD3 R16, P1, PT, R16, R69, RZ ;  /* 0x0000004510107210 */ /* 0x000fe20007f3e0ff */
[----:B-1----:R-:W-:-:S02]  /*adf70*/  IMAD.MOV.U32 R6, RZ, RZ, R11 ;  /* 0x000000ffff067224 */ /* 0x002fc400078e000b */
[----:B------:R-:W-:Y:S01]  /*adf80*/  IMAD.MOV.U32 R7, RZ, RZ, R17 ;  /* 0x000000ffff077224 */ /* 0x000fe200078e0011 */
[----:B------:R-:W3:Y:S04]  /*adf90*/  LDL.LU R11, [R1+0x4324] ;  /* 0x00432400010b7983 */ /* 0x000ee80000300800 */
[----:B------:R-:W-:Y:S04]  /*adfa0*/  STL [R1+0x41a4], R16 ;  /* 0x0041a41001007387 */ /* 0x000fe80000100800 */
[----:B------:R1:W-:Y:S02]  /*adfb0*/  LDGSTS.E [R4+0x1a80], desc[UR34][R6.64], P0 ;  /* 0x01a8000006047fae */ /* 0x0003e400081a1022 */
[----:B-1----:R-:W-:-:S02]  /*adfc0*/  IMAD.MOV.U32 R6, RZ, RZ, R9 ;  /* 0x000000ffff067224 */ /* 0x002fc400078e0009 */
[----:B----4-:R-:W-:-:S04]  /*adfd0*/  IMAD.X R12, R12, 0x1, R2, P2 ;  /* 0x000000010c0c7824 */ /* 0x010fc800010e0602 */
[----:B------:R-:W-:Y:S02]  /*adfe0*/  IMAD.MOV.U32 R7, RZ, RZ, R12 ;  /* 0x000000ffff077224 */ /* 0x000fe400078e000c */
[----:B--2---:R-:W-:Y:S01]  /*adff0*/  IMAD.X R19, R19, 0x1, R2, P1 ;  /* 0x0000000113137824 */ /* 0x004fe200008e0602 */
[----:B------:R1:W-:Y:S04]  /*ae000*/  STL [R1+0x4160], R12 ;  /* 0x0041600c01007387 */ /* 0x0003e80000100800 */
[----:B------:R-:W2:Y:S04]  /*ae010*/  LDL.LU R17, [R1+0x42e0] ;  /* 0x0042e00001117983 */ /* 0x000ea80000300800 */
[----:B------:R4:W-:Y:S01]  /*ae020*/  LDGSTS.E [R4+0x1e80], desc[UR34][R6.64], P0 ;  /* 0x01e8000006047fae */ /* 0x0009e200081a1022 */
[----:B---3--:R-:W-:-:S02]  /*ae030*/  IADD3 R13, P2, PT, R13, R69, RZ ;  /* 0x000000450d0d7210 */ /* 0x008fc40007f5e0ff */
[----:B------:R-:W-:-:S03]  /*ae040*/  IADD3 R5, P1, PT, R5, R69, RZ ;  /* 0x0000004505057210 */ /* 0x000fc60007f3e0ff */
[----:B------:R-:W-:Y:S04]  /*ae050*/  STL [R1+0x41e4], R13 ;  /* 0x0041e40d01007387 */ /* 0x000fe80000100800 */
[----:B------:R3:W-:Y:S04]  /*ae060*/  STL [R1+0x41a0], R19 ;  /* 0x0041a01301007387 */ /* 0x0007e80000100800 */
[----:B-1----:R-:W2:Y:S04]  /*ae070*/  LDL.LU R12, [R1+0x4320] ;  /* 0x00432000010c7983 */ /* 0x002ea80000300800 */
[----:B------:R-:W2:Y:S01]  /*ae080*/  LDL.LU R9, [R1+0x4364] ;  /* 0x0043640001097983 */ /* 0x000ea20000300800 */
[----:B------:R-:W-:-:S02]  /*ae090*/  IMAD.X R21, R21, 0x1, R2, P2 ;  /* 0x0000000115157824 */ /* 0x000fc400010e0602 */
[----:B----4-:R-:W-:Y:S02]  /*ae0a0*/  IMAD.MOV.U32 R6, RZ, RZ, R16 ;  /* 0x000000ffff067224 */ /* 0x010fe400078e0010 */
[----:B------:R-:W-:Y:S01]  /*ae0b0*/  IMAD.MOV.U32 R7, RZ, RZ, R19 ;  /* 0x000000ffff077224 */ /* 0x000fe200078e0013 */
[----:B------:R-:W4:Y:S04]  /*ae0c0*/  LDL.LU R16, [R1+0x4360] ;  /* 0x0043600001107983 */ /* 0x000f280000300800 */
[----:B------:R-:W-:Y:S04]  /*ae0d0*/  STL [R1+0x4224], R5 ;  /* 0x0042240501007387 */ /* 0x000fe80000100800 */
[----:B------:R1:W-:Y:S04]  /*ae0e0*/  STL [R1+0x41e0], R21 ;  /* 0x0041e01501007387 */ /* 0x0003e80000100800 */
[----:B---3--:R-:W3:Y:S04]  /*ae0f0*/  LDL.LU R19, [R1+0x43a4] ;  /* 0x0043a40001137983 */ /* 0x008ee80000300800 */
[----:B------:R1:W-:Y:S01]  /*ae100*/  LDGSTS.E [R4+0x2280], desc[UR34][R6.64], P0 ;  /* 0x0228000006047fae */ /* 0x0003e200081a1022 */
[----:B------:R-:W-:Y:S01]  /*ae110*/  IADD3 R14, P2, PT, R14, R69, RZ ;  /* 0x000000450e0e7210 */ /* 0x000fe20007f5e0ff */
[----:B------:R-:W-:-:S02]  /*ae120*/  IMAD.X R20, R20, 0x1, R2, P1 ;  /* 0x0000000114147824 */ /* 0x000fc400008e0602 */
[----:B-1----:R-:W-:Y:S02]  /*ae130*/  IMAD.MOV.U32 R6, RZ, RZ, R13 ;  /* 0x000000ffff067224 */ /* 0x002fe400078e000d */
[----:B------:R-:W-:Y:S02]  /*ae140*/  IMAD.MOV.U32 R7, RZ, RZ, R21 ;  /* 0x000000ffff077224 */ /* 0x000fe400078e0015 */
[----:B------:R-:W3:Y:S04]  /*ae150*/  LDL.LU R21, [R1+0x43a0] ;  /* 0x0043a00001157983 */ /* 0x000ee80000300800 */
[----:B------:R-:W-:Y:S04]  /*ae160*/  STL [R1+0x4264], R14 ;  /* 0x0042640e01007387 */ /* 0x000fe80000100800 */
[----:B------:R-:W-:Y:S04]  /*ae170*/  STL [R1+0x4220], R20 ;  /* 0x0042201401007387 */ /* 0x000fe80000100800 */
[----:B------:R-:W3:Y:S04]  /*ae180*/  LDL.LU R13, [R1+0x43e4] ;  /* 0x0043e400010d7983 */ /* 0x000ee80000300800 */
[----:B------:R1:W-:Y:S01]  /*ae190*/  LDGSTS.E [R4+0x2680], desc[UR34][R6.64], P0 ;  /* 0x0268000006047fae */ /* 0x0003e200081a1022 */
[----:B------:R-:W-:Y:S01]  /*ae1a0*/  IADD3 R10, P1, PT, R10, R69, RZ ;  /* 0x000000450a0a7210 */ /* 0x000fe20007f3e0ff */
[----:B-1----:R-:W-:-:S02]  /*ae1b0*/  IMAD.MOV.U32 R6, RZ, RZ, R5 ;  /* 0x000000ffff067224 */ /* 0x002fc400078e0005 */
[----:B------:R-:W-:Y:S01]  /*ae1c0*/  IMAD.MOV.U32 R7, RZ, RZ, R20 ;  /* 0x000000ffff077224 */ /* 0x000fe200078e0014 */
[----:B------:R-:W3:Y:S04]  /*ae1d0*/  LDL.LU R5, [R1+0x4424] ;  /* 0x0044240001057983 */ /* 0x000ee80000300800 */
[----:B------:R-:W-:Y:S04]  /*ae1e0*/  STL [R1+0x42a4], R10 ;  /* 0x0042a40a01007387 */ /* 0x000fe80000100800 */
[----:B------:R1:W-:Y:S01]  /*ae1f0*/  LDGSTS.E [R4+0x2a80], desc[UR34][R6.64], P0 ;  /* 0x02a8000006047fae */ /* 0x0003e200081a1022 */
[----:B------:R-:W-:-:S02]  /*ae200*/  IMAD.X R15, R15, 0x1, R2, P2 ;  /* 0x000000010f0f7824 */ /* 0x000fc400010e0602 */
[----:B------:R-:W-:Y:S01]  /*ae210*/  IMAD.X R18, R18, 0x1, R2, P1 ;  /* 0x0000000112127824 */ /* 0x000fe200008e0602 */
[----:B------:R-:W-:Y:S02]  /*ae220*/  IADD3 R8, P2, PT, R8, R69, RZ ;  /* 0x0000004508087210 */ /* 0x000fe40007f5e0ff */
[----:B------:R1:W-:Y:S02]  /*ae230*/  STL [R1+0x4260], R15 ;  /* 0x0042600f01007387 */ /* 0x0003e40000100800 */
[----:B-1----:R-:W-:Y:S02]  /*ae240*/  IMAD.MOV.U32 R7, RZ, RZ, R15 ;  /* 0x000000ffff077224 */ /* 0x002fe400078e000f */
[----:B------:R-:W-:-:S05]  /*ae250*/  IMAD.MOV.U32 R6, RZ, RZ, R14 ;  /* 0x000000ffff067224 */ /* 0x000fca00078e000e */
[----:B------:R1:W-:Y:S04]  /*ae260*/  LDGSTS.E [R4+0x2e80], desc[UR34][R6.64], P0 ;  /* 0x02e8000006047fae */ /* 0x0003e800081a1022 */
[----:B------:R-:W3:Y:S04]  /*ae270*/  LDL.LU R15, [R1+0x43e0] ;  /* 0x0043e000010f7983 */ /* 0x000ee80000300800 */
[----:B------:R-:W-:Y:S04]  /*ae280*/  STL [R1+0x42e4], R8 ;  /* 0x0042e40801007387 */ /* 0x000fe80000100800 */
[----:B------:R1:W-:Y:S04]  /*ae290*/  STL [R1+0x42a0], R18 ;  /* 0x0042a01201007387 */ /* 0x0003e80000100800 */
[----:B------:R-:W3:Y:S04]  /*ae2a0*/  LDL.LU R20, [R1+0x4420] ;  /* 0x0044200001147983 */ /* 0x000ee80000300800 */
[----:B------:R-:W3:Y:S01]  /*ae2b0*/  LDL.LU R14, [R1+0x4464] ;  /* 0x00446400010e7983 */ /* 0x000ee20000300800 */
[----:B------:R-:W-:Y:S01]  /*ae2c0*/  IADD3 R11, P1, PT, R11, R69, RZ ;  /* 0x000000450b0b7210 */ /* 0x000fe20007f3e0ff */
[----:B-1----:R-:W-:-:S02]  /*ae2d0*/  IMAD.MOV.U32 R6, RZ, RZ, R10 ;  /* 0x000000ffff067224 */ /* 0x002fc400078e000a */
[----:B------:R-:W-:Y:S01]  /*ae2e0*/  IMAD.MOV.U32 R7, RZ, RZ, R18 ;  /* 0x000000ffff077224 */ /* 0x000fe200078e0012 */
[----:B------:R-:W3:Y:S04]  /*ae2f0*/  LDL.LU R10, [R1+0x44a4] ;  /* 0x0044a400010a7983 */ /* 0x000ee80000300800 */
[----:B------:R1:W-:Y:S04]  /*ae300*/  LDGSTS.E [R4+0x3280], desc[UR34][R6.64], P0 ;  /* 0x0328000006047fae */ /* 0x0003e800081a1022 */
[----:B------:R2:W-:Y:S01]  /*ae310*/  STL [R1+0x4324], R11 ;  /* 0x0043240b01007387 */ /* 0x0005e20000100800 */
[----:B-1----:R-:W-:-:S02]  /*ae320*/  IMAD.MOV.U32 R6, RZ, RZ, R8 ;  /* 0x000000ffff067224 */ /* 0x002fc400078e0008 */
[----:B--2---:R-:W-:-:S04]  /*ae330*/  IMAD.X R17, R17, 0x1, R2, P2 ;  /* 0x0000000111117824 */ /* 0x004fc800010e0602 */
[----:B------:R-:W-:Y:S01]  /*ae340*/  IMAD.MOV.U32 R7, RZ, RZ, R17 ;  /* 0x000000ffff077224 */ /* 0x000fe200078e0011 */
[----:B------:R-:W-:Y:S04]  /*ae350*/  STL [R1+0x42e0], R17 ;  /* 0x0042e01101007387 */ /* 0x000fe80000100800 */
[----:B------:R-:W2:Y:S01]  /*ae360*/  LDL.LU R18, [R1+0x4460] ;  /* 0x0044600001127983 */ /* 0x000ea20000300800 */
[----:B------:R-:W-:-:S03]  /*ae370*/  IMAD.X R12, R12, 0x1, R2, P1 ;  /* 0x000000010c0c7824 */ /* 0x000fc600008e0602 */
[----:B------:R1:W-:Y:S01]  /*ae380*/  LDGSTS.E [R4+0x3680], desc[UR34][R6.64], P0 ;  /* 0x0368000006047fae */ /* 0x0003e200081a1022 */
[----:B------:R-:W-:-:S05]  /*ae390*/  IADD3 R9, P2, PT, R9, R69, RZ ;  /* 0x0000004509097210 */ /* 0x000fca0007f5e0ff */
[----:B------:R-:W-:Y:S01]  /*ae3a0*/  STL [R1+0x4364], R9 ;  /* 0x0043640901007387 */ /* 0x000fe20000100800 */
[----:B----4-:R-:W-:Y:S01]  /*ae3b0*/  IMAD.X R16, R16, 0x1, R2, P2 ;  /* 0x0000000110107824 */ /* 0x010fe200010e0602 */
[-C--:B---3--:R-:W-:Y:S02]  /*ae3c0*/  IADD3 R19, P1, PT, R19, R69.reuse, RZ ;  /* 0x0000004513137210 */ /* 0x088fe40007f3e0ff */
[----:B------:R3:W-:Y:S04]  /*ae3d0*/  STL [R1+0x4320], R12 ;  /* 0x0043200c01007387 */ /* 0x0007e80000100800 */
[----:B------:R-:W4:Y:S01]  /*ae3e0*/  LDL.LU R8, [R1+0x44e4] ;  /* 0x0044e40001087983 */ /* 0x000f220000300800 */
[----:B-1----:R-:W-:Y:S02]  /*ae3f0*/  IMAD.MOV.U32 R6, RZ, RZ, R11 ;  /* 0x000000ffff067224 */ /* 0x002fe400078e000b */
[----:B------:R-:W-:Y:S01]  /*ae400*/  IMAD.MOV.U32 R7, RZ, RZ, R12 ;  /* 0x000000ffff077224 */ /* 0x000fe200078e000c */
[----:B------:R-:W4:Y:S04]  /*ae410*/  LDL.LU R11, [R1+0x44a0] ;  /* 0x0044a000010b7983 */ /* 0x000f280000300800 */
[----:B------:R-:W-:Y:S04]  /*ae420*/  STL [R1+0x43a4], R19 ;  /* 0x0043a41301007387 */ /* 0x000fe80000100800 */
[----:B------:R1:W-:Y:S04]  /*ae430*/  STL [R1+0x4360], R16 ;  /* 0x0043601001007387 */ /* 0x0003e80000100800 */
[----:B------:R1:W-:Y:S04]  /*ae440*/  LDGSTS.E [R4+0x3a80], desc[UR34][R6.64], P0 ;  /* 0x03a8000006047fae */ /* 0x0003e800081a1022 */
[----:B---3--:R-:W3:Y:S01]  /*ae450*/  LDL.LU R12, [R1+0x4524] ;  /* 0x00452400010c7983 */ /* 0x008ee20000300800 */
[----:B------:R-:W-:Y:S01]  /*ae460*/  IMAD.X R21, R21, 0x1, R2, P1 ;  /* 0x0000000115157824 */ /* 0x000fe200008e0602 */
[----:B------:R-:W-:Y:S01]  /*ae470*/  IADD3 R13, P2, PT, R13, R69, RZ ;  /* 0x000000450d0d7210 */ /* 0x000fe20007f5e0ff */
[----:B-1----:R-:W-:-:S02]  /*ae480*/  IMAD.MOV.U32 R6, RZ, RZ, R9 ;  /* 0x000000ffff067224 */ /* 0x002fc400078e0009 */
[----:B------:R-:W-:Y:S01]  /*ae490*/  IMAD.MOV.U32 R7, RZ, RZ, R16 ;  /* 0x000000ffff077224 */ /* 0x000fe200078e0010 */
[----:B------:R-:W3:Y:S04]  /*ae4a0*/  LDL.LU R9, [R1+0x44e0] ;  /* 0x0044e00001097983 */ /* 0x000ee80000300800 */
[----:B------:R-:W-:Y:S04]  /*ae4b0*/  STL [R1+0x43e4], R13 ;  /* 0x0043e40d01007387 */ /* 0x000fe80000100800 */
[----:B------:R1:W-:Y:S04]  /*ae4c0*/  STL [R1+0x43a0], R21 ;  /* 0x0043a01501007387 */ /* 0x0003e80000100800 */
[----:B------:R-:W3:Y:S04]  /*ae4d0*/  LDL.LU R16, [R1+0x4520] ;  /* 0x0045200001107983 */ /* 0x000ee80000300800 */
[----:B------:R-:W3:Y:S04]  /*ae4e0*/  LDL.LU R17, [R1+0x4564] ;  /* 0x0045640001117983 */ /* 0x000ee80000300800 */
[----:B------:R1:W-:Y:S01]  /*ae4f0*/  LDGSTS.E [R4+0x3e80], desc[UR34][R6.64], P0 ;  /* 0x03e8000006047fae */ /* 0x0003e200081a1022 */
[----:B------:R-:W-:Y:S01]  /*ae500*/  IADD3 R5, P1, PT, R5, R69, RZ ;  /* 0x0000004505057210 */ /* 0x000fe20007f3e0ff */
[----:B-1----:R-:W-:-:S02]  /*ae510*/  IMAD.MOV.U32 R6, RZ, RZ, R19 ;  /* 0x000000ffff067224 */ /* 0x002fc400078e0013 */
[----:B------:R-:W3:Y:S04]  /*ae520*/  LDL.LU R19, [R1+0x45a4] ;  /* 0x0045a40001137983 */ /* 0x000ee80000300800 */
[----:B------:R-:W-:Y:S01]  /*ae530*/  STL [R1+0x4424], R5 ;  /* 0x0044240501007387 */ /* 0x000fe20000100800 */
[----:B------:R-:W-:-:S05]  /*ae540*/  IMAD.MOV.U32 R7, RZ, RZ, R21 ;  /* 0x000000ffff077224 */ /* 0x000fca00078e0015 */
[----:B------:R1:W-:Y:S01]  /*ae550*/  LDGSTS.E [R4+0x4280], desc[UR34][R6.64], P0 ;  /* 0x0428000006047fae */ /* 0x0003e200081a1022 */
[--C-:B------:R-:W-:Y:S02]  /*ae560*/  IMAD.X R15, R15, 0x1, R2.reuse, P2 ;  /* 0x000000010f0f7824 */ /* 0x100fe400010e0602 */
[----:B------:R-:W-:Y:S01]  /*ae570*/  IMAD.X R20, R20, 0x1, R2, P1 ;  /* 0x0000000114147824 */ /* 0x000fe200008e0602 */
[----:B------:R-:W-:Y:S02]  /*ae580*/  IADD3 R14, P2, PT, R14, R69, RZ ;  /* 0x000000450e0e7210 */ /* 0x000fe40007f5e0ff */
[----:B------:R1:W-:Y:S04]  /*ae590*/  STL [R1+0x43e0], R15 ;  /* 0x0043e00f01007387 */ /* 0x0003e80000100800 */
[----:B------:R-:W3:Y:S01]  /*ae5a0*/  LDL.LU R21, [R1+0x4560] ;  /* 0x0045600001157983 */ /* 0x000ee20000300800 */
[----:B-1----:R-:W-:-:S03]  /*ae5b0*/  IMAD.MOV.U32 R7, RZ, RZ, R15 ;  /* 0x000000ffff077224 */ /* 0x002fc600078e000f */
[----:B------:R-:W-:Y:S04]  /*ae5c0*/  STL [R1+0x4464], R14 ;  /* 0x0044640e01007387 */ /* 0x000fe80000100800 */
[----:B------:R1:W-:Y:S04]  /*ae5d0*/  STL [R1+0x4420], R20 ;  /* 0x0044201401007387 */ /* 0x0003e80000100800 */
[----:B------:R-:W3:Y:S01]  /*ae5e0*/  LDL.LU R15, [R1+0x45e4] ;  /* 0x0045e400010f7983 */ /* 0x000ee20000300800 */
[----:B------:R-:W-:Y:S01]  /*ae5f0*/  IMAD.MOV.U32 R6, RZ, RZ, R13 ;  /* 0x000000ffff067224 */ /* 0x000fe200078e000d */
[----:B------:R-:W-:-:S02]  /*ae600*/  IADD3 R10, P1, PT, R10, R69, RZ ;  /* 0x000000450a0a7210 */ /* 0x000fc40007f3e0ff */
[----:B------:R-:W3:Y:S04]  /*ae610*/  LDL.LU R13, [R1+0x4624] ;  /* 0x00462400010d7983 */ /* 0x000ee80000300800 */
[----:B------:R1:W-:Y:S02]  /*ae620*/  LDGSTS.E [R4+0x4680], desc[UR34][R6.64], P0 ;  /* 0x0468000006047fae */ /* 0x0003e400081a1022 */
[----:B-1----:R-:W-:Y:S02]  /*ae630*/  IMAD.MOV.U32 R6, RZ, RZ, R5 ;  /* 0x000000ffff067224 */ /* 0x002fe400078e0005 */
[----:B------:R-:W-:Y:S02]  /*ae640*/  IMAD.MOV.U32 R7, RZ, RZ, R20 ;  /* 0x000000ffff077224 */ /* 0x000fe400078e0014 */
[----:B------:R-:W3:Y:S04]  /*ae650*/  LDL.LU R20, [R1+0x45a0] ;  /* 0x0045a00001147983 */ /* 0x000ee80000300800 */
[----:B------:R1:W-:Y:S04]  /*ae660*/  LDGSTS.E [R4+0x4a80], desc[UR34][R6.64], P0 ;  /* 0x04a8000006047fae */ /* 0x0003e800081a1022 */
[----:B------:R-:W-:Y:S01]  /*ae670*/  STL [R1+0x44a4], R10 ;  /* 0x0044a40a01007387 */ /* 0x000fe20000100800 */
[----:B-1----:R-:W-:-:S02]  /*ae680*/  IMAD.MOV.U32 R6, RZ, RZ, R14 ;  /* 0x000000ffff067224 */ /* 0x002fc400078e000e */
[----:B--2---:R-:W-:-:S04]  /*ae690*/  IMAD.X R18, R18, 0x1, R2, P2 ;  /* 0x0000000112127824 */ /* 0x004fc800010e0602 */
[----:B------:R-:W-:Y:S01]  /*ae6a0*/  IMAD.MOV.U32 R7, RZ, RZ, R18 ;  /* 0x000000ffff077224 */ /* 0x000fe200078e0012 */
[----:B------:R1:W-:Y:S04]  /*ae6b0*/  STL [R1+0x4460], R18 ;  /* 0x0044601201007387 */ /* 0x0003e80000100800 */
[----:B------:R-:W2:Y:S04]  /*ae6c0*/  LDL.LU R5, [R1+0x4664] ;  /* 0x0046640001057983 */ /* 0x000ea80000300800 */
[----:B------:R1:W-:Y:S01]  /*ae6d0*/  LDGSTS.E [R4+0x4e80], desc[UR34][R6.64], P0 ;  /* 0x04e8000006047fae */ /* 0x0003e200081a1022 */
[----:B----4-:R-:W-:-:S03]  /*ae6e0*/  IADD3 R8, P2, PT, R8, R69, RZ ;  /* 0x0000004508087210 */ /* 0x010fc60007f5e0ff */
[----:B-1----:R-:W4:Y:S01]  /*ae6f0*/  LDL.LU R18, [R1+0x45e0] ;  /* 0x0045e00001127983 */ /* 0x002f220000300800 */
[----:B------:R-:W-:-:S03]  /*ae700*/  IMAD.X R11, R11, 0x1, R2, P1 ;  /* 0x000000010b0b7824 */ /* 0x000fc600008e0602 */
[----:B------:R-:W-:Y:S01]  /*ae710*/  STL [R1+0x44e4], R8 ;  /* 0x0044e40801007387 */ /* 0x000fe20000100800 */
[----:B---3--:R-:W-:-:S03]  /*ae720*/  IADD3 R12, P1, PT, R12, R69, RZ ;  /* 0x000000450c0c7210 */ /* 0x008fc60007f3e0ff */
[----:B------:R1:W-:Y:S04]  /*ae730*/  STL [R1+0x44a0], R11 ;  /* 0x0044a00b01007387 */ /* 0x0003e80000100800 */
[----:B------:R-:W3:Y:S01]  /*ae740*/  LDL.LU R14, [R1+0x4620] ;  /* 0x00462000010e7983 */ /* 0x000ee20000300800 */
[----:B------:R-:W-:Y:S02]  /*ae750*/  IMAD.MOV.U32 R6, RZ, RZ, R10 ;  /* 0x000000ffff067224 */ /* 0x000fe400078e000a */
[----:B------:R-:W-:-:S05]  /*ae760*/  IMAD.MOV.U32 R7, RZ, RZ, R11 ;  /* 0x000000ffff077224 */ /* 0x000fca00078e000b */
[----:B------:R1:W-:Y:S04]  /*ae770*/  LDGSTS.E [R4+0x5280], desc[UR34][R6.64], P0 ;  /* 0x0528000006047fae */ /* 0x0003e800081a1022 */
[----:B-1----:R-:W3:Y:S01]  /*ae780*/  LDL.LU R11, [R1+0x4660] ;  /* 0x00466000010b7983 */ /* 0x002ee20000300800 */
[----:B------:R-:W-:-:S03]  /*ae790*/  IMAD.X R9, R9, 0x1, R2, P2 ;  /* 0x0000000109097824 */ /* 0x000fc600010e0602 */
[----:B------:R-:W-:Y:S01]  /*ae7a0*/  STL [R1+0x4524], R12 ;  /* 0x0045240c01007387 */ /* 0x000fe20000100800 */
[----:B------:R-:W-:Y:S01]  /*ae7b0*/  IMAD.X R16, R16, 0x1, R2, P1 ;  /* 0x0000000110107824 */ /* 0x000fe200008e0602 */
[----:B------:R-:W-:Y:S02]  /*ae7c0*/  IADD3 R17, P2, PT, R17, R69, RZ ;  /* 0x0000004511117210 */ /* 0x000fe40007f5e0ff */
[----:B------:R1:W-:Y:S04]  /*ae7d0*/  STL [R1+0x44e0], R9 ;  /* 0x0044e00901007387 */ /* 0x0003e80000100800 */
[----:B------:R-:W3:Y:S01]  /*ae7e0*/  LDL.LU R10, [R1+0xd38] ;  /* 0x000d3800010a7983 */ /* 0x000ee20000300800 */
[----:B------:R-:W-:-:S03]  /*ae7f0*/  IMAD.MOV.U32 R7, RZ, RZ, R9 ;  /* 0x000000ffff077224 */ /* 0x000fc600078e0009 */
[----:B------:R-:W-:Y:S04]  /*ae800*/  STL [R1+0x4564], R17 ;  /* 0x0045641101007387 */ /* 0x000fe80000100800 */
[----:B------:R1:W-:Y:S01]  /*ae810*/  STL [R1+0x4520], R16 ;  /* 0x0045201001007387 */ /* 0x0003e20000100800 */
[----:B------:R-:W-:-:S03]  /*ae820*/  IMAD.MOV.U32 R6, RZ, RZ, R8 ;  /* 0x000000ffff067224 */ /* 0x000fc600078e0008 */
[----:B-1----:R-:W3:Y:S04]  /*ae830*/  LDL.LU R9, [R1+0xd3c] ;  /* 0x000d3c0001097983 */ /* 0x002ee80000300800 */
[----:B------:R-:W3:Y:S04]  /*ae840*/  LDL.LU R68, [R1+0xd30] ;  /* 0x000d300001447983 */ /* 0x000ee80000300800 */
[----:B------:R-:W3:Y:S04]  /*ae850*/  LDL.LU R8, [R1+0xd34] ;  /* 0x000d340001087983 */ /* 0x000ee80000300800 */
[----:B------:R-:W3:Y:S01]  /*ae860*/  LDL.LU R240, [R1+0xd28] ;  /* 0x000d280001f07983 */ /* 0x000ee20000300800 */
[----:B------:R-:W-:-:S03]  /*ae870*/  IADD3 R19, P1, PT, R19, R69, RZ ;  /* 0x0000004513137210 */ /* 0x000fc60007f3e0ff */
[----:B------:R1:W-:Y:S04]  /*ae880*/  LDGSTS.E [R4+0x5680], desc[UR34][R6.64], P0 ;  /* 0x0568000006047fae */ /* 0x0003e800081a1022 */
[----:B------:R-:W-:Y:S01]  /*ae890*/  STL [R1+0x45a4], R19 ;  /* 0x0045a41301007387 */ /* 0x000fe20000100800 */
[----:B-1----:R-:W-:Y:S02]  /*ae8a0*/  IMAD.MOV.U32 R6, RZ, RZ, R12 ;  /* 0x000000ffff067224 */ /* 0x002fe400078e000c */
[----:B------:R-:W-:-:S05]  /*ae8b0*/  IMAD.MOV.U32 R7, RZ, RZ, R16 ;  /* 0x000000ffff077224 */ /* 0x000fca00078e0010 */
[----:B------:R1:W-:Y:S01]  /*ae8c0*/  LDGSTS.E [R4+0x5a80], desc[UR34][R6.64], P0 ;  /* 0x05a8000006047fae */ /* 0x0003e200081a1022 */
[----:B------:R-:W-:-:S05]  /*ae8d0*/  IMAD.X R21, R21, 0x1, R2, P2 ;  /* 0x0000000115157824 */ /* 0x000fca00010e0602 */
[----:B------:R1:W-:Y:S04]  /*ae8e0*/  STL [R1+0x4560], R21 ;  /* 0x0045601501007387 */ /* 0x0003e80000100800 */
[----:B------:R-:W3:Y:S04]  /*ae8f0*/  LDL.LU R242, [R1+0xd2c] ;  /* 0x000d2c0001f27983 */ /* 0x000ee80000300800 */
[----:B------:R-:W3:Y:S04]  /*ae900*/  LDL.LU R16, [R1+0x3fac] ;  /* 0x003fac0001107983 */ /* 0x000ee80000300800 */
[----:B------:R-:W3:Y:S01]  /*ae910*/  LDL.LU R12, [R1+0x3fec] ;  /* 0x003fec00010c7983 */ /* 0x000ee20000300800 */
[----:B------:R-:W-:Y:S01]  /*ae920*/  IADD3 R15, P2, PT, R15, R69, RZ ;  /* 0x000000450f0f7210 */ /* 0x000fe20007f5e0ff */
[----:B-1----:R-:W-:-:S04]  /*ae930*/  IMAD.MOV.U32 R6, RZ, RZ, R17 ;  /* 0x000000ffff067224 */ /* 0x002fc800078e0011 */
[----:B------:R-:W-:Y:S04]  /*ae940*/  STL [R1+0x45e4], R15 ;  /* 0x0045e40f01007387 */ /* 0x000fe80000100800 */
[----:B------:R-:W3:Y:S01]  /*ae950*/  LDL.LU R17, [R1+0x3fa8] ;  /* 0x003fa80001117983 */ /* 0x000ee20000300800 */
[----:B------:R-:W-:Y:S01]  /*ae960*/  IADD3 R13, P3, PT, R13, R69, RZ ;  /* 0x000000450d0d7210 */ /* 0x000fe20007f7e0ff */
[----:B------:R-:W-:-:S05]  /*ae970*/  IMAD.X R20, R20, 0x1, R2, P1 ;  /* 0x0000000114147824 */ /* 0x000fca00008e0602 */
[----:B------:R1:W-:Y:S04]  /*ae980*/  STL [R1+0x45a0], R20 ;  /* 0x0045a01401007387 */ /* 0x0003e80000100800 */
[----:B------:R-:W-:Y:S01]  /*ae990*/  STL [R1+0x4624], R13 ;  /* 0x0046240d01007387 */ /* 0x000fe20000100800 */
[----:B------:R-:W-:-:S05]  /*ae9a0*/  IMAD.MOV.U32 R7, RZ, RZ, R21 ;  /* 0x000000ffff077224 */ /* 0x000fca00078e0015 */
[----:B------:R1:W-:Y:S02]  /*ae9b0*/  LDGSTS.E [R4+0x5e80], desc[UR34][R6.64], P0 ;  /* 0x05e8000006047fae */ /* 0x0003e400081a1022 */
[----:B-1----:R-:W-:Y:S02]  /*ae9c0*/  IMAD.MOV.U32 R6, RZ, RZ, R19 ;  /* 0x000000ffff067224 */ /* 0x002fe400078e0013 */
[----:B------:R-:W-:-:S05]  /*ae9d0*/  IMAD.MOV.U32 R7, RZ, RZ, R20 ;  /* 0x000000ffff077224 */ /* 0x000fca00078e0014 */
[----:B------:R1:W-:Y:S02]  /*ae9e0*/  LDGSTS.E [R4+0x6280], desc[UR34][R6.64], P0 ;  /* 0x0628000006047fae */ /* 0x0003e400081a1022 */
[----:B-1----:R-:W-:Y:S01]  /*ae9f0*/  IMAD.MOV.U32 R6, RZ, RZ, R15 ;  /* 0x000000ffff067224 */ /* 0x002fe200078e000f */
[----:B--2---:R-:W-:-:S05]  /*aea00*/  IADD3 R5, P1, PT, R5, R69, RZ ;  /* 0x0000004505057210 */ /* 0x004fca0007f3e0ff */
[----:B------:R-:W-:Y:S01]  /*aea10*/  STL [R1+0x4664], R5 ;  /* 0x0046640501007387 */ /* 0x000fe20000100800 */
[----:B----4-:R-:W-:-:S05]  /*aea20*/  IMAD.X R18, R18, 0x1, R2, P2 ;  /* 0x0000000112127824 */ /* 0x010fca00010e0602 */
[----:B------:R1:W-:Y:S01]  /*aea30*/  STL [R1+0x45e0], R18 ;  /* 0x0045e01201007387 */ /* 0x0003e20000100800 */
[--C-:B---3--:R-:W-:Y:S02]  /*aea40*/  IMAD.X R14, R14, 0x1, R2.reuse, P3 ;  /* 0x000000010e0e7824 */ /* 0x108fe400018e0602 */
[----:B------:R-:W-:-:S03]  /*aea50*/  IMAD.X R11, R11, 0x1, R2, P1 ;  /* 0x000000010b0b7824 */ /* 0x000fc600008e0602 */
[----:B------:R2:W-:Y:S04]  /*aea60*/  STL [R1+0x4620], R14 ;  /* 0x0046200e01007387 */ /* 0x0005e80000100800 */
[----:B------:R3:W-:Y:S01]  /*aea70*/  STL [R1+0x4660], R11 ;  /* 0x0046600b01007387 */ /* 0x0007e20000100800 */
[----:B------:R-:W-:Y:S02]  /*aea80*/  IMAD.MOV.U32 R83, RZ, RZ, R10 ;  /* 0x000000ffff537224 */ /* 0x000fe400078e000a */
[----:B------:R-:W-:Y:S02]  /*aea90*/  IMAD.MOV.U32 R82, RZ, RZ, R9 ;  /* 0x000000ffff527224 */ /* 0x000fe400078e0009 */
[----:B------:R-:W-:Y:S02]  /*aeaa0*/  IMAD.MOV.U32 R81, RZ, RZ, R68 ;  /* 0x000000ffff517224 */ /* 0x000fe400078e0044 */
[----:B------:R-:W-:-:S02]  /*aeab0*/  IMAD.MOV.U32 R80, RZ, RZ, R8 ;  /* 0x000000ffff507224 */ /* 0x000fc400078e0008 */
[----:B------:R-:W-:Y:S02]  /*aeac0*/  IMAD.MOV.U32 R7, RZ, RZ, R18 ;  /* 0x000000ffff077224 */ /* 0x000fe400078e0012 */
[----:B------:R-:W-:-:S03]  /*aead0*/  IMAD.MOV.U32 R79, RZ, RZ, R240 ;  /* 0x000000ffff4f7224 */ /* 0x000fc600078e00f0 */
[----:B------:R4:W-:Y:S01]  /*aeae0*/  LDGSTS.E [R4+0x6680], desc[UR34][R6.64], P0 ;  /* 0x0668000006047fae */ /* 0x0009e200081a1022 */
[-C--:B------:R-:W-:Y:S02]  /*aeaf0*/  IADD3 R16, P1, PT, R16, R69.reuse, RZ ;  /* 0x0000004510107210 */ /* 0x080fe40007f3e0ff */
[----:B------:R-:W-:-:S03]  /*aeb00*/  IADD3 R12, P2, PT, R12, R69, RZ ;  /* 0x000000450c0c7210 */ /* 0x000fc60007f5e0ff */
[----:B------:R-:W-:Y:S04]  /*aeb10*/  STL [R1+0x3fac], R16 ;  /* 0x003fac1001007387 */ /* 0x000fe80000100800 */
[----:B------:R-:W3:Y:S01]  /*aeb20*/  LDL.LU R10, [R1+0xd20] ;  /* 0x000d2000010a7983 */ /* 0x000ee20000300800 */
[----:B------:R-:W-:-:S03]  /*aeb30*/  IMAD.X R17, R17, 0x1, R2, P1 ;  /* 0x0000000111117824 */ /* 0x000fc600008e0602 */
[----:B------:R-:W3:Y:S04]  /*aeb40*/  LDL.LU R9, [R1+0xd24] ;  /* 0x000d240001097983 */ /* 0x000ee80000300800 */
[----:B------:R-:W3:Y:S04]  /*aeb50*/  LDL.LU R68, [R1+0xd18] ;  /* 0x000d180001447983 */ /* 0x000ee80000300800 */
[----:B------:R-:W3:Y:S04]  /*aeb60*/  LDL.LU R8, [R1+0xd1c] ;  /* 0x000d1c0001087983 */ /* 0x000ee80000300800 */
[----:B------:R-:W-:Y:S04]  /*aeb70*/  STL [R1+0x3fec], R12 ;  /* 0x003fec0c01007387 */ /* 0x000fe80000100800 */
[----:B------:R-:W-:Y:S04]  /*aeb80*/  STL [R1+0x3fa8], R17 ;  /* 0x003fa81101007387 */ /* 0x000fe80000100800 */
        /* <DEDUP_REMOVED lines=21> */
[----:B----4-:R-:W-:-:S03]  /*aece0*/  IMAD.MOV.U32 R7, RZ, RZ, R14 ;  /* 0x000000ffff077224 */ /* 0x010fc600078e000e */
[----:B------:R-:W4:Y:S04]  /*aecf0*/  LDL.LU R15, [R1+0xad0] ;  /* 0x000ad000010f7983 */ /* 0x000f280000300800 */
[----:B--2---:R-:W2:Y:S01]  /*aed00*/  LDL.LU R14, [R1+0xbc4] ;  /* 0x000bc400010e7983 */ /* 0x004ea20000300800 */
[----:B------:R-:W-:-:S03]  /*aed10*/  IMAD.MOV.U32 R78, RZ, RZ, R242 ;  /* 0x000000ffff4e7224 */ /* 0x000fc600078e00f2 */
[----:B------:R-:W2:Y:S04]  /*aed20*/  LDL.LU R240, [R1+0xad4] ;  /* 0x000ad40001f07983 */ /* 0x000ea80000300800 */
[----:B------:R-:W4:Y:S01]  /*aed30*/  LDL.LU R242, [R1+0xbc8] ;  /* 0x000bc80001f27983 */ /* 0x000f220000300800 */
[----:B------:R-:W-:-:S03]  /*aed40*/  IMAD.MOV.U32 R6, RZ, RZ, R13 ;  /* 0x000000ffff067224 */ /* 0x000fc600078e000d */
[----:B------:R-:W-:Y:S04]  /*aed50*/  STL.64 [R1+0x35c0], R80 ;  /* 0x0035c05001007387 */ /* 0x000fe80000100a00 */
[----:B------:R-:W4:Y:S04]  /*aed60*/  LDL.LU R13, [R1+0xad8] ;  /* 0x000ad800010d7983 */ /* 0x000f280000300800 */
[----:B------:R1:W-:Y:S02]  /*aed70*/  LDGSTS.E [R4+0x6a80], desc[UR34][R6.64], P0 ;  /* 0x06a8000006047fae */ /* 0x0003e400081a1022 */
[----:B-1----:R-:W-:-:S02]  /*aed80*/  IMAD.MOV.U32 R7, RZ, RZ, R11 ;  /* 0x000000ffff077224 */ /* 0x002fc400078e000b */
[----:B---3--:R-:W3:Y:S01]  /*aed90*/  LDL.LU R11, [R1+0xbcc] ;  /* 0x000bcc00010b7983 */ /* 0x008ee20000300800 */
[----:B------:R-:W-:-:S03]  /*aeda0*/  IMAD.MOV.U32 R77, RZ, RZ, R10 ;  /* 0x000000ffff4d7224 */ /* 0x000fc600078e000a */
[----:B------:R-:W3:Y:S01]  /*aedb0*/  LDL.LU R10, [R1+0xadc] ;  /* 0x000adc00010a7983 */ /* 0x000ee20000300800 */
[----:B------:R-:W-:Y:S02]  /*aedc0*/  IMAD.MOV.U32 R76, RZ, RZ, R9 ;  /* 0x000000ffff4c7224 */ /* 0x000fe400078e0009 */
[----:B------:R-:W-:Y:S01]  /*aedd0*/  IMAD.MOV.U32 R75, RZ, RZ, R68 ;  /* 0x000000ffff4b7224 */ /* 0x000fe200078e0044 */
[----:B------:R-:W3:Y:S01]  /*aede0*/  LDL.LU R9, [R1+0xbf0] ;  /* 0x000bf00001097983 */ /* 0x000ee20000300800 */
[----:B------:R-:W-:-:S03]  /*aedf0*/  IMAD.MOV.U32 R74, RZ, RZ, R8 ;  /* 0x000000ffff4a7224 */ /* 0x000fc600078e0008 */
[----:B------:R-:W3:Y:S04]  /*aee00*/  LDL.LU R68, [R1+0xb00] ;  /* 0x000b000001447983 */ /* 0x000ee80000300800 */
[----:B------:R-:W3:Y:S04]  /*aee10*/  LDL.LU R8, [R1+0xbf4] ;  /* 0x000bf40001087983 */ /* 0x000ee80000300800 */
[----:B------:R-:W-:Y:S01]  /*aee20*/  STL.64 [R1+0x35b8], R78 ;  /* 0x0035b84e01007387 */ /* 0x000fe20000100a00 */
[----:B------:R-:W-:-:S03]  /*aee30*/  IMAD.MOV.U32 R67, RZ, RZ, R88 ;  /* 0x000000ffff437224 */ /* 0x000fc600078e0058 */
[----:B------:R-:W-:Y:S01]  /*aee40*/  STL.64 [R1+0x35b0], R76 ;  /* 0x0035b04c01007387 */ /* 0x000fe20000100a00 */
        /* <DEDUP_REMOVED lines=9> */
[----:B------:R-:W-:Y:S01]  /*aeee0*/  STL.64 [R1+0x3598], R70 ;  /* 0x0035984601007387 */ /* 0x000fe20000100a00 */
[----:B------:R-:W-:Y:S02]  /*aeef0*/  IMAD.MOV.U32 R58, RZ, RZ, R24 ;  /* 0x000000ffff3a7224 */ /* 0x000fe400078e0018 */
[----:B------:R-:W-:Y:S01]  /*aef00*/  IMAD.MOV.U32 R59, RZ, RZ, R84 ;  /* 0x000000ffff3b7224 */ /* 0x000fe200078e0054 */
[----:B------:R-:W-:Y:S01]  /*aef10*/  STL.64 [R1+0x3590], R66 ;  /* 0x0035904201007387 */ /* 0x000fe20000100a00 */
[----:B------:R-:W-:Y:S02]  /*aef20*/  IMAD.MOV.U32 R56, RZ, RZ, R22 ;  /* 0x000000ffff387224 */ /* 0x000fe400078e0016 */
[----:B------:R-:W-:Y:S01]  /*aef30*/  IMAD.MOV.U32 R57, RZ, RZ, R23 ;  /* 0x000000ffff397224 */ /* 0x000fe200078e0017 */
[----:B------:R-:W-:Y:S04]  /*aef40*/  STL.64 [R1+0x3588], R64 ;  /* 0x0035884001007387 */ /* 0x000fe80000100a00 */
[----:B------:R-:W-:Y:S04]  /*aef50*/  STL.64 [R1+0x3580], R62 ;  /* 0x0035803e01007387 */ /* 0x000fe80000100a00 */
[----:B------:R-:W-:Y:S04]  /*aef60*/  STL.64 [R1+0x3578], R60 ;  /* 0x0035783c01007387 */ /* 0x000fe80000100a00 */
[----:B------:R-:W-:Y:S04]  /*aef70*/  STL.64 [R1+0x3570], R58 ;  /* 0x0035703a01007387 */ /* 0x000fe80000100a00 */
[----:B------:R-:W-:Y:S01]  /*aef80*/  STL.64 [R1+0x3568], R56 ;  /* 0x0035683801007387 */ /* 0x000fe20000100a00 */
[----:B--2---:R-:W-:-:S02]  /*aef90*/  IMAD.MOV.U32 R51, RZ, RZ, R240 ;  /* 0x000000ffff337224 */ /* 0x004fc400078e00f0 */
[----:B----4-:R-:W-:Y:S01]  /*aefa0*/  IMAD.MOV.U32 R50, RZ, RZ, R242 ;  /* 0x000000ffff327224 */ /* 0x010fe200078e00f2 */
[----:B------:R-:W2:Y:S04]  /*aefb0*/  LDL.LU R240, [R1+0xb04] ;  /* 0x000b040001f07983 */ /* 0x000ea80000300800 */
[----:B------:R-:W4:Y:S01]  /*aefc0*/  LDL.LU R242, [R1+0xbf8] ;  /* 0x000bf80001f27983 */ /* 0x000f220000300800 */
[----:B------:R-:W-:Y:S02]  /*aefd0*/  IMAD.MOV.U32 R54, RZ, RZ, R20 ;  /* 0x000000ffff367224 */ /* 0x000fe400078e0014 */
[----:B------:R-:W-:Y:S02]  /*aefe0*/  IMAD.MOV.U32 R55, RZ, RZ, R21 ;  /* 0x000000ffff377224 */ /* 0x000fe400078e0015 */
[----:B------:R-:W-:-:S02]  /*aeff0*/  IMAD.MOV.U32 R52, RZ, RZ, R18 ;  /* 0x000000ffff347224 */ /* 0x000fc400078e0012 */
        /* <DEDUP_REMOVED lines=8> */
[----:B------:R-:W4:Y:S01]  /*af080*/  LDL.LU R92, [R1+0xb0c] ;  /* 0x000b0c00015c7983 */ /* 0x000f220000300800 */
[----:B---3--:R-:W-:-:S03]  /*af090*/  IMAD.MOV.U32 R14, RZ, RZ, R11 ;  /* 0x000000ffff0e7224 */ /* 0x008fc600078e000b */
[----:B------:R-:W3:Y:S04]  /*af0a0*/  LDL.LU R32, [R1+0xc00] ;  /* 0x000c000001207983 */ /* 0x000ee80000300800 */
[----:B------:R-:W3:Y:S01]  /*af0b0*/  LDL.LU R11, [R1+0xb20] ;  /* 0x000b2000010b7983 */ /* 0x000ee20000300800 */
[----:B------:R-:W-:Y:S02]  /*af0c0*/  IMAD.MOV.U32 R15, RZ, RZ, R13 ;  /* 0x000000ffff0f7224 */ /* 0x000fe400078e000d */
[----:B------:R-:W-:Y:S02]  /*af0d0*/  IMAD.MOV.U32 R49, RZ, RZ, R10 ;  /* 0x000000ffff317224 */ /* 0x000fe400078e000a */
        /* <DEDUP_REMOVED lines=22> */
[----:B------:R-:W3:Y:S04]  /*af240*/  LDL.LU R84, [R1+0xb88] ;  /* 0x000b880001547983 */ /* 0x000ee80000300800 */
[----:B------:R-:W3:Y:S01]  /*af250*/  LDL.LU R24, [R1+0xc6c] ;  /* 0x000c6c0001187983 */ /* 0x000ee20000300800 */
[----:B------:R-:W-:-:S03]  /*af260*/  IMAD.MOV.U32 R47, RZ, RZ, R68 ;  /* 0x000000ffff2f7224 */ /* 0x000fc600078e0044 */
[----:B------:R-:W3:Y:S04]  /*af270*/  LDL.LU R13, [R1+0xb8c] ;  /* 0x000b8c00010d7983 */ /* 0x000ee80000300800 */
[----:B------:R-:W3:Y:S01]  /*af280*/  LDL.LU R68, [R1+0xce0] ;  /* 0x000ce00001447983 */ /* 0x000ee20000300800 */
[----:B--2---:R-:W-:Y:S02]  /*af290*/  IMAD.MOV.U32 R45, RZ, RZ, R240 ;  /* 0x000000ffff2d7224 */ /* 0x004fe400078e00f0 */
[----:B----4-:R-:W-:Y:S01]  /*af2a0*/  IMAD.MOV.U32 R44, RZ, RZ, R242 ;  /* 0x000000ffff2c7224 */ /* 0x010fe200078e00f2 */
[----:B------:R-:W2:Y:S04]  /*af2b0*/  LDL.LU R240, [R1+0xbb0] ;  /* 0x000bb00001f07983 */ /* 0x000ea80000300800 */
[----:B------:R-:W4:Y:S01]  /*af2c0*/  LDL.LU R242, [R1+0xce4] ;  /* 0x000ce40001f27983 */ /* 0x000f220000300800 */
[----:B------:R-:W-:-:S03]  /*af2d0*/  IMAD.MOV.U32 R6, RZ, RZ, R5 ;  /* 0x000000ffff067224 */ /* 0x000fc600078e0005 */
[----:B------:R1:W-:Y:S04]  /*af2e0*/  STL.64 [R1+0x3540], R14 ;  /* 0x0035400e01007387 */ /* 0x0003e80000100a00 */
[----:B------:R-:W-:Y:S04]  /*af2f0*/  STL.64 [R1+0x3538], R48 ;  /* 0x0035383001007387 */ /* 0x000fe80000100a00 */
[----:B------:R2:W-:Y:S04]  /*af300*/  LDGSTS.E [R4+0x6e80], desc[UR34][R6.64], P0 ;  /* 0x06e8000006047fae */ /* 0x0005e800081a1022 */
[----:B------:R-:W-:Y:S04]  /*af310*/  STL.64 [R1+0x3530], R46 ;  /* 0x0035302e01007387 */ /* 0x000fe80000100a00 */
[----:B------:R-:W-:Y:S04]  /*af320*/  LDGSTS.E [R4+0x7280], desc[UR34][R82.64], P0 ;  /* 0x0728000052047fae */ /* 0x000fe800081a1022 */
[----:B------:R-:W-:Y:S04]  /*af330*/  STL.64 [R1+0x3528], R44 ;  /* 0x0035282c01007387 */ /* 0x000fe80000100a00 */
[----:B------:R-:W-:Y:S01]  /*af340*/  LDGSTS.E [R4+0x7680], desc[UR34][R80.64], P0 ;  /* 0x0768000050047fae */ /* 0x000fe200081a1022 */
[----:B------:R-:W-:-:S02]  /*af350*/  IMAD.MOV.U32 R43, RZ, RZ, R92 ;  /* 0x000000ffff2b7224 */ /* 0x000fc400078e005c */
[----:B---3--:R-:W-:Y:S01]  /*af360*/  IMAD.MOV.U32 R42, RZ, RZ, R32 ;  /* 0x000000ffff2a7224 */ /* 0x008fe200078e0020 */
[----:B------:R3:W-:Y:S04]  /*af370*/  STL.64 [R1+0x3520], R22 ;  /* 0x0035201601007387 */ /* 0x0007e80000100a00 */
        /* <DEDUP_REMOVED lines=22> */
[----:B------:R-:W-:-:S02]  /*af4e0*/  IMAD.MOV.U32 R41, RZ, RZ, R91 ;  /* 0x000000ffff297224 */ /* 0x000fc400078e005b */
[----:B------:R-:W-:Y:S02]  /*af4f0*/  IMAD.MOV.U32 R40, RZ, RZ, R31 ;  /* 0x000000ffff287224 */ /* 0x000fe400078e001f */
[----:B------:R-:W-:Y:S02]  /*af500*/  IMAD.MOV.U32 R39, RZ, RZ, R90 ;  /* 0x000000ffff277224 */ /* 0x000fe400078e005a */
[----:B------:R-:W-:Y:S01]  /*af510*/  IMAD.MOV.U32 R38, RZ, RZ, R30 ;  /* 0x000000ffff267224 */ /* 0x000fe200078e001e */
[----:B------:R1:W-:Y:S04]  /*af520*/  STL.64 [R1+0x3510], R10 ;  /* 0x0035100a01007387 */ /* 0x0003e80000100a00 */
[----:B------:R-:W-:Y:S01]  /*af530*/  STL.64 [R1+0x3508], R40 ;  /* 0x0035082801007387 */ /* 0x000fe20000100a00 */
[----:B------:R-:W-:-:S02]  /*af540*/  IMAD.MOV.U32 R36, RZ, RZ, R29 ;  /* 0x000000ffff247224 */ /* 0x000fc400078e001d */
[----:B------:R-:W-:Y:S02]  /*af550*/  IMAD.MOV.U32 R37, RZ, RZ, R89 ;  /* 0x000000ffff257224 */ /* 0x000fe400078e0059 */
[----:B------:R-:W-:Y:S02]  /*af560*/  IMAD.MOV.U32 R35, RZ, RZ, R88 ;  /* 0x000000ffff237224 */ /* 0x000fe400078e0058 */
[----:B------:R-:W-:Y:S01]  /*af570*/  IMAD.MOV.U32 R34, RZ, RZ, R28 ;  /* 0x000000ffff227224 */ /* 0x000fe200078e001c */
[----:B------:R-:W-:Y:S04]  /*af580*/  STL.64 [R1+0x3500], R38 ;  /* 0x0035002601007387 */ /* 0x000fe80000100a00 */
[----:B------:R1:W-:Y:S01]  /*af590*/  STL.64 [R1+0x34f8], R8 ;  /* 0x0034f80801007387 */ /* 0x0003e20000100a00 */
[----:B------:R-:W-:-:S02]  /*af5a0*/  IMAD.MOV.U32 R32, RZ, RZ, R27 ;  /* 0x000000ffff207224 */ /* 0x000fc400078e001b */
        /* <DEDUP_REMOVED lines=9> */
[----:B------:R1:W-:Y:S01]  /*af640*/  STL.64 [R1+0x34e0], R18 ;  /* 0x0034e01201007387 */ /* 0x0003e20000100a00 */
[----:B------:R-:W-:Y:S02]  /*af650*/  IMAD.MOV.U32 R24, RZ, RZ, R68 ;  /* 0x000000ffff187224 */ /* 0x000fe400078e0044 */
[----:B------:R-:W-:Y:S01]  /*af660*/  IMAD.MOV.U32 R25, RZ, RZ, R13 ;  /* 0x000000ffff197224 */ /* 0x000fe200078e000d */
[----:B------:R-:W-:Y:S04]  /*af670*/  STL.64 [R1+0x34d8], R32 ;  /* 0x0034d82001007387 */ /* 0x000fe80000100a00 */
[----:B------:R-:W-:Y:S04]  /*af680*/  STL.64 [R1+0x34d0], R30 ;  /* 0x0034d01e01007387 */ /* 0x000fe80000100a00 */
[----:B------:R-:W-:Y:S01]  /*af690*/  STL.64 [R1+0x34c8], R28 ;  /* 0x0034c81c01007387 */ /* 0x000fe20000100a00 */
[----:B--2---:R-:W-:-:S02]  /*af6a0*/  IMAD.MOV.U32 R7, RZ, RZ, R240 ;  /* 0x000000ffff077224 */ /* 0x004fc400078e00f0 */
[----:B----4-:R-:W-:Y:S01]  /*af6b0*/  IMAD.MOV.U32 R6, RZ, RZ, R242 ;  /* 0x000000ffff067224 */ /* 0x010fe200078e00f2 */
[----:B------:R-:W-:Y:S04]  /*af6c0*/  STL.64 [R1+0x34c0], R26 ;  /* 0x0034c01a01007387 */ /* 0x000fe80000100a00 */
[----:B------:R-:W-:Y:S04]  /*af6d0*/  STL.64 [R1+0x34b8], R24 ;  /* 0x0034b81801007387 */ /* 0x000fe80000100a00 */
[----:B------:R-:W-:Y:S04]  /*af6e0*/  LDGSTS.E [R4+0xce80], desc[UR34][R10.64], P0 ;  /* 0x0ce800000a047fae */ /* 0x000fe800081a1022 */
[----:B------:R2:W-:Y:S04]  /*af6f0*/  STL.64 [R1+0x34b0], R6 ;  /* 0x0034b00601007387 */ /* 0x0005e80000100a00 */
[----:B-1----:R-:W4:Y:S04]  /*af700*/  LDL.LU R21, [R1+0x402c] ;  /* 0x00402c0001157983 */ /* 0x002f280000300800 */
[----:B------:R-:W4:Y:S04]  /*af710*/  LDL.LU R15, [R1+0x3fe8] ;  /* 0x003fe800010f7983 */ /* 0x000f280000300800 */
[----:B------:R-:W4:Y:S04]  /*af720*/  LDL.LU R13, [R1+0x406c] ;  /* 0x00406c00010d7983 */ /* 0x000f280000300800 */
[----:B---3--:R-:W3:Y:S04]  /*af730*/  LDL.LU R22, [R1+0x4028] ;  /* 0x0040280001167983 */ /* 0x008ee80000300800 */
[----:B------:R-:W-:Y:S04]  /*af740*/  LDGSTS.E [R4+0xd280], desc[UR34][R40.64], P0 ;  /* 0x0d28000028047fae */ /* 0x000fe800081a1022 */
[----:B------:R-:W-:Y:S04]  /*af750*/  LDGSTS.E [R4+0xd680], desc[UR34][R38.64], P0 ;  /* 0x0d68000026047fae */ /* 0x000fe800081a1022 */
[----:B------:R-:W-:Y:S04]  /*af760*/  LDGSTS.E [R4+0xda80], desc[UR34][R8.64], P0 ;  /* 0x0da8000008047fae */ /* 0x000fe800081a1022 */
[----:B------:R-:W-:Y:S04]  /*af770*/  LDGSTS.E [R4+0xde80], desc[UR34][R36.64], P0 ;  /* 0x0de8000024047fae */ /* 0x000fe800081a1022 */
[----:B------:R-:W-:Y:S04]  /*af780*/  LDGSTS.E [R4+0xe280], desc[UR34][R34.64], P0 ;  /* 0x0e28000022047fae */ /* 0x000fe800081a1022 */
[----:B------:R-:W3:Y:S04]  /*af790*/  LDL.LU R10, [R1+0x40ac] ;  /* 0x0040ac00010a7983 */ /* 0x000ee80000300800 */
[----:B------:R-:W3:Y:S04]  /*af7a0*/  LDL.LU R20, [R1+0x4068] ;  /* 0x0040680001147983 */ /* 0x000ee80000300800 */
[----:B------:R-:W-:Y:S01]  /*af7b0*/  LDGSTS.E [R4+0xe680], desc[UR34][R18.64], P0 ;  /* 0x0e68000012047fae */ /* 0x000fe200081a1022 */
[----:B------:R-:W-:-:S03]  /*af7c0*/  IMAD.SHL.U32 R243, R243, 0x4, RZ ;  /* 0x00000004f3f37824 */ /* 0x000fc600078e00ff */
[----:B------:R-:W-:Y:S04]  /*af7d0*/  LDGSTS.E [R4+0xea80], desc[UR34][R32.64], P0 ;  /* 0x0ea8000020047fae */ /* 0x000fe800081a1022 */
[----:B------:R-:W-:Y:S04]  /*af7e0*/  LDGSTS.E [R4+0xee80], desc[UR34][R30.64], P0 ;  /* 0x0ee800001e047fae */ /* 0x000fe800081a1022 */
[----:B------:R-:W-:Y:S04]  /*af7f0*/  LDGSTS.E [R4+0xf280], desc[UR34][R28.64], P0 ;  /* 0x0f2800001c047fae */ /* 0x000fe800081a1022 */
[----:B------:R-:W-:Y:S04]  /*af800*/  LDGSTS.E [R4+0xf680], desc[UR34][R26.64], P0 ;  /* 0x0f6800001a047fae */ /* 0x000fe800081a1022 */
[----:B------:R-:W3:Y:S01]  /*af810*/  LDL.LU R8, [R1+0x40ec] ;  /* 0x0040ec0001087983 */ /* 0x000ee20000300800 */
[----:B------:R-:W-:-:S03]  /*af820*/  LOP3.LUT R243, R243, 0x60, RZ, 0x3c, !PT ;  /* 0x00000060f3f37812 */ /* 0x000fc600078e3cff */
[----:B------:R-:W-:Y:S04]  /*af830*/  LDGSTS.E [R4+0xfa80], desc[UR34][R24.64], P0 ;  /* 0x0fa8000018047fae */ /* 0x000fe800081a1022 */
[----:B------:R-:W3:Y:S04]  /*af840*/  LDL.LU R18, [R1+0x40a8] ;  /* 0x0040a80001127983 */ /* 0x000ee80000300800 */
[----:B------:R-:W3:Y:S04]  /*af850*/  LDL.LU R11, [R1+0x412c] ;  /* 0x00412c00010b7983 */ /* 0x000ee80000300800 */
[----:B------:R-:W3:Y:S04]  /*af860*/  LDL.LU R14, [R1+0x40e8] ;  /* 0x0040e800010e7983 */ /* 0x000ee80000300800 */
[----:B------:R-:W3:Y:S04]  /*af870*/  LDL.LU R9, [R1+0x416c] ;  /* 0x00416c0001097983 */ /* 0x000ee80000300800 */
[----:B------:R-:W3:Y:S04]  /*af880*/  LDL.LU R19, [R1+0x4128] ;  /* 0x0041280001137983 */ /* 0x000ee80000300800 */
[----:B------:R2:W-:Y:S01]  /*af890*/  LDGSTS.E [R4+0xfe80], desc[UR34][R6.64], P0 ;  /* 0x0fe8000006047fae */ /* 0x0005e200081a1022 */
[----:B------:R-:W-:-:S02]  /*af8a0*/  VIADD R5, R243, UR7 ;  /* 0x00000007f3057c36 */ /* 0x000fc40008000000 */
[----:B--2---:R-:W-:Y:S02]  /*af8b0*/  IMAD.MOV.U32 R6, RZ, RZ, R16 ;  /* 0x000000ffff067224 */ /* 0x004fe400078e0010 */
[----:B------:R-:W-:Y:S01]  /*af8c0*/  IMAD.MOV.U32 R7, RZ, RZ, R17 ;  /* 0x000000ffff077224 */ /* 0x000fe200078e0011 */
[----:B------:R-:W2:Y:S04]  /*af8d0*/  LDL.LU R16, [R1+0x41ac] ;  /* 0x0041ac0001107983 */ /* 0x000ea80000300800 */
[----:B------:R1:W-:Y:S02]  /*af8e0*/  LDGSTS.E [R5+0x300], desc[UR34][R6.64], P0 ;  /* 0x0030000006057fae */ /* 0x0003e400081a1022 */
[----:B-1----:R-:W-:Y:S01]  /*af8f0*/  IMAD.MOV.U32 R6, RZ, RZ, R12 ;  /* 0x000000ffff067224 */ /* 0x002fe200078e000c */
[-C--:B----4-:R-:W-:Y:S01]  /*af900*/  IADD3 R21, P1, PT, R21, R69.reuse, RZ ;  /* 0x0000004515157210 */ /* 0x090fe20007f3e0ff */
[----:B------:R-:W-:Y:S01]  /*af910*/  IMAD.X R15, R15, 0x1, R2, P2 ;  /* 0x000000010f0f7824 */ /* 0x000fe200010e0602 */
[----:B------:R-:W-:-:S03]  /*af920*/  IADD3 R13, P2, PT, R13, R69, RZ ;  /* 0x000000450d0d7210 */ /* 0x000fc60007f5e0ff */
[----:B------:R-:W-:Y:S02]  /*af930*/  IMAD.MOV.U32 R7, RZ, RZ, R15 ;  /* 0x000000ffff077224 */ /* 0x000fe400078e000f */
[--C-:B---3--:R-:W-:Y:S01]  /*af940*/  IMAD.X R22, R22, 0x1, R2.reuse, P1 ;  /* 0x0000000116167824 */ /* 0x108fe200008e0602 */
[----:B------:R-:W-:Y:S04]  /*af950*/  STL [R1+0x402c], R21 ;  /* 0x00402c1501007387 */ /* 0x000fe80000100800 */
[----:B------:R1:W-:Y:S04]  /*af960*/  STL [R1+0x3fe8], R15 ;  /* 0x003fe80f01007387 */ /* 0x0003e80000100800 */
[----:B------:R3:W-:Y:S01]  /*af970*/  LDGSTS.E [R5+0x700], desc[UR34][R6.64], P0 ;  /* 0x0070000006057fae */ /* 0x0007e200081a1022 */
[----:B------:R-:W-:Y:S01]  /*af980*/  IADD3 R10, P1, PT, R10, R69, RZ ;  /* 0x000000450a0a7210 */ /* 0x000fe20007f3e0ff */
[----:B------:R-:W-:-:S02]  /*af990*/  IMAD.X R20, R20, 0x1, R2, P2 ;  /* 0x0000000114147824 */ /* 0x000fc400010e0602 */
[----:B-1----:R-:W4:Y:S04]  /*af9a0*/  LDL.LU R15, [R1+0x4168] ;  /* 0x00416800010f7983 */ /* 0x002f280000300800 */
[----:B------:R-:W-:Y:S01]  /*af9b0*/  STL [R1+0x406c], R13 ;  /* 0x00406c0d01007387 */ /* 0x000fe20000100800 */
[----:B---3--:R-:W-:Y:S02]  /*af9c0*/  IMAD.MOV.U32 R6, RZ, RZ, R21 ;  /* 0x000000ffff067224 */ /* 0x008fe400078e0015 */
[----:B------:R-:W-:Y:S01]  /*af9d0*/  IMAD.MOV.U32 R7, RZ, RZ, R22 ;  /* 0x000000ffff077224 */ /* 0x000fe200078e0016 */
[----:B------:R-:W-:Y:S04]  /*af9e0*/  STL [R1+0x4028], R22 ;  /* 0x0040281601007387 */ /* 0x000fe80000100800 */
[----:B------:R-:W3:Y:S04]  /*af9f0*/  LDL.LU R17, [R1+0x41a8] ;  /* 0x0041a80001117983 */ /* 0x000ee80000300800 */
[----:B------:R-:W3:Y:S01]  /*afa00*/  LDL.LU R12, [R1+0x41ec] ;  /* 0x0041ec00010c7983 */ /* 0x000ee20000300800 */
[----:B------:R-:W-:-:S03]  /*afa10*/  IADD3 R8, P2, PT, R8, R69, RZ ;  /* 0x0000004508087210 */ /* 0x000fc60007f5e0ff */
[----:B------:R1:W-:Y:S04]  /*afa20*/  LDGSTS.E [R5+0xb00], desc[UR34][R6.64], P0 ;  /* 0x00b0000006057fae */ /* 0x0003e800081a1022 */
[----:B------:R-:W3:Y:S01]  /*afa30*/  LDL.LU R4, [R1+0x422c] ;  /* 0x00422c0001047983 */ /* 0x000ee20000300800 */
[----:B------:R-:W-:-:S03]  /*afa40*/  IMAD.X R18, R18, 0x1, R2, P1 ;  /* 0x0000000112127824 */ /* 0x000fc600008e0602 */
[----:B------:R-:W-:Y:S04]  /*afa50*/  STL [R1+0x40ac], R10 ;  /* 0x0040ac0a01007387 */ /* 0x000fe80000100800 */
[----:B------:R1:W-:Y:S01]  /*afa60*/  STL [R1+0x4068], R20 ;  /* 0x0040681401007387 */ /* 0x0003e20000100800 */
[-C--:B------:R-:W-:Y:S01]  /*afa70*/  IADD3 R11, P1, PT, R11, R69.reuse, RZ ;  /* 0x000000450b0b7210 */ /* 0x080fe20007f3e0ff */
[----:B-1----:R-:W-:Y:S02]  /*afa80*/  IMAD.MOV.U32 R6, RZ, RZ, R13 ;  /* 0x000000ffff067224 */ /* 0x002fe400078e000d */
[----:B------:R-:W-:Y:S02]  /*afa90*/  IMAD.MOV.U32 R7, RZ, RZ, R20 ;  /* 0x000000ffff077224 */ /* 0x000fe400078e0014 */
[----:B------:R-:W3:Y:S04]  /*afaa0*/  LDL.LU R20, [R1+0x41e8] ;  /* 0x0041e80001147983 */ /* 0x000ee80000300800 */
[----:B------:R-:W-:Y:S04]  /*afab0*/  STL [R1+0x40ec], R8 ;  /* 0x0040ec0801007387 */ /* 0x000fe80000100800 */
[----:B------:R1:W-:Y:S04]  /*afac0*/  STL [R1+0x40a8], R18 ;  /* 0x0040a81201007387 */ /* 0x0003e80000100800 */
[----:B------:R1:W-:Y:S04]  /*afad0*/  LDGSTS.E [R5+0xf00], desc[UR34][R6.64], P0 ;  /* 0x00f0000006057fae */ /* 0x0003e800081a1022 */
[----:B------:R-:W3:Y:S01]  /*afae0*/  LDL.LU R13, [R1+0x426c] ;  /* 0x00426c00010d7983 */ /* 0x000ee20000300800 */
[--C-:B------:R-:W-:Y:S01]  /*afaf0*/  IMAD.X R14, R14, 0x1, R2.reuse, P2 ;  /* 0x000000010e0e7824 */ /* 0x100fe200010e0602 */
[----:B------:R-:W-:Y:S01]  /*afb00*/  IADD3 R9, P2, PT, R9, R69, RZ ;  /* 0x0000004509097210 */ /* 0x000fe20007f5e0ff */
[----:B------:R-:W-:-:S02]  /*afb10*/  IMAD.X R19, R19, 0x1, R2, P1 ;  /* 0x0000000113137824 */ /* 0x000fc400008e0602 */
[----:B-1----:R-:W-:Y:S02]  /*afb20*/  IMAD.MOV.U32 R7, RZ, RZ, R18 ;  /* 0x000000ffff077224 */ /* 0x002fe400078e0012 */
[----:B------:R-:W-:Y:S01]  /*afb30*/  IMAD.MOV.U32 R6, RZ, RZ, R10 ;  /* 0x000000ffff067224 */ /* 0x000fe200078e000a */
[----:B------:R-:W3:Y:S04]  /*afb40*/  LDL.LU R18, [R1+0x4228] ;  /* 0x0042280001127983 */ /* 0x000ee80000300800 */
[----:B------:R-:W-:Y:S04]  /*afb50*/  STL [R1+0x412c], R11 ;  /* 0x00412c0b01007387 */ /* 0x000fe80000100800 */
[----:B------:R1:W-:Y:S04]  /*afb60*/  STL [R1+0x40e8], R14 ;  /* 0x0040e80e01007387 */ /* 0x0003e80000100800 */
[----:B------:R-:W3:Y:S04]  /*afb70*/  LDL.LU R10, [R1+0x42ac] ;  /* 0x0042ac00010a7983 */ /* 0x000ee80000300800 */
[----:B------:R1:W-:Y:S02]  /*afb80*/  LDGSTS.E [R5+0x1300], desc[UR34][R6.64], P0 ;  /* 0x0130000006057fae */ /* 0x0003e400081a1022 */
[----:B-1----:R-:W-:-:S02]  /*afb90*/  IMAD.MOV.U32 R7, RZ, RZ, R14 ;  /* 0x000000ffff077224 */ /* 0x002fc400078e000e */
[----:B------:R-:W3:Y:S04]  /*afba0*/  LDL.LU R14, [R1+0x4268] ;  /* 0x00426800010e7983 */ /* 0x000ee80000300800 */
[----:B------:R-:W-:Y:S04]  /*afbb0*/  STL [R1+0x416c], R9 ;  /* 0x00416c0901007387 */ /* 0x000fe80000100800 */
[----:B------:R-:W-:Y:S01]  /*afbc0*/  STL [R1+0x4128], R19 ;  /* 0x0041281301007387 */ /* 0x000fe20000100800 */
[----:B------:R-:W-:-:S03]  /*afbd0*/  IMAD.MOV.U32 R6, RZ, RZ, R8 ;  /* 0x000000ffff067224 */ /* 0x000fc600078e0008 */
[----:B------:R-:W3:Y:S04]  /*afbe0*/  LDL.LU R21, [R1+0x42a8] ;  /* 0x0042a80001157983 */ /* 0x000ee80000300800 */
[----:B------:R-:W3:Y:S04]  /*afbf0*/  LDL.LU R8, [R1+0x42ec] ;  /* 0x0042ec0001087983 */ /* 0x000ee80000300800 */
[----:B------:R1:W-:Y:S01]  /*afc00*/  LDGSTS.E [R5+0x1700], desc[UR34][R6.64], P0 ;  /* 0x0170000006057fae */ /* 0x0003e200081a1022 */
[----:B--2---:R-:W-:Y:S01]  /*afc10*/  IADD3 R16, P1, PT, R16, R69, RZ ;  /* 0x0000004510107210 */ /* 0x004fe20007f3e0ff */
[----:B-1----:R-:W-:-:S02]  /*afc20*/  IMAD.MOV.U32 R6, RZ, RZ, R11 ;  /* 0x000000ffff067224 */ /* 0x002fc400078e000b */
[----:B------:R-:W-:Y:S01]  /*afc30*/  IMAD.MOV.U32 R7, RZ, RZ, R19 ;  /* 0x000000ffff077224 */ /* 0x000fe200078e0013 */
[----:B------:R-:W2:Y:S04]  /*afc40*/  LDL.LU R11, [R1+0x432c] ;  /* 0x00432c00010b7983 */ /* 0x000ea80000300800 */
[----:B------:R-:W-:Y:S04]  /*afc50*/  STL [R1+0x41ac], R16 ;  /* 0x0041ac1001007387 */ /* 0x000fe80000100800 */
[----:B------:R1:W-:Y:S02]  /*afc60*/  LDGSTS.E [R5+0x1b00], desc[UR34][R6.64], P0 ;  /* 0x01b0000006057fae */ /* 0x0003e400081a1022 */
[----:B-1----:R-:W-:-:S02]  /*afc70*/  IMAD.MOV.U32 R6, RZ, RZ, R9 ;  /* 0x000000ffff067224 */ /* 0x002fc400078e0009 */
[----:B----4-:R-:W-:-:S04]  /*afc80*/  IMAD.X R15, R15, 0x1, R2, P2 ;  /* 0x000000010f0f7824 */ /* 0x010fc800010e0602 */
[----:B------:R-:W-:Y:S02]  /*afc90*/  IMAD.MOV.U32 R7, RZ, RZ, R15 ;  /* 0x000000ffff077224 */ /* 0x000fe400078e000f */
[----:B---3--:R-:W-:Y:S01]  /*afca0*/  IMAD.X R17, R17, 0x1, R2, P1 ;  /* 0x0000000111117824 */ /* 0x008fe200008e0602 */
[-C--:B------:R-:W-:Y:S01]  /*afcb0*/  IADD3 R12, P2, PT, R12, R69.reuse, RZ ;  /* 0x000000450c0c7210 */ /* 0x080fe20007f5e0ff */
[----:B------:R1:W-:Y:S04]  /*afcc0*/  STL [R1+0x4168], R15 ;  /* 0x0041680f01007387 */ /* 0x0003e80000100800 */
[----:B------:R3:W-:Y:S01]  /*afcd0*/  LDGSTS.E [R5+0x1f00], desc[UR34][R6.64], P0 ;  /* 0x01f0000006057fae */ /* 0x0007e200081a1022 */
[----:B------:R-:W-:-:S03]  /*afce0*/  IADD3 R4, P1, PT, R4, R69, RZ ;  /* 0x0000004504047210 */ /* 0x000fc60007f3e0ff */
[----:B-1----:R-:W4:Y:S04]  /*afcf0*/  LDL.LU R15, [R1+0x42e8] ;  /* 0x0042e800010f7983 */ /* 0x002f280000300800 */
[----:B------:R-:W-:Y:S04]  /*afd00*/  STL [R1+0x41ec], R12 ;  /* 0x0041ec0c01007387 */ /* 0x000fe80000100800 */
[----:B------:R1:W-:Y:S01]  /*afd10*/  STL [R1+0x41a8], R17 ;  /* 0x0041a81101007387 */ /* 0x0003e20000100800 */
[----:B---3--:R-:W-:Y:S02]  /*afd20*/  IMAD.MOV.U32 R6, RZ, RZ, R16 ;  /* 0x000000ffff067224 */ /* 0x008fe400078e0010 */
[----:B------:R-:W-:Y:S01]  /*afd30*/  IMAD.MOV.U32 R7, RZ, RZ, R17 ;  /* 0x000000ffff077224 */ /* 0x000fe200078e0011 */
[----:B------:R-:W3:Y:S01]  /*afd40*/  LDL.LU R19, [R1+0x4328] ;  /* 0x0043280001137983 */ /* 0x000ee20000300800 */
[----:B------:R-:W-:-:S03]  /*afd50*/  IMAD.X R20, R20, 0x1, R2, P2 ;  /* 0x0000000114147824 */ /* 0x000fc600010e0602 */
[----:B------:R-:W3:Y:S04]  /*afd60*/  LDL.LU R9, [R1+0x436c] ;  /* 0x00436c0001097983 */ /* 0x000ee80000300800 */
[----:B------:R-:W3:Y:S04]  /*afd70*/  LDL.LU R16, [R1+0x4368] ;  /* 0x0043680001107983 */ /* 0x000ee80000300800 */
[----:B------:R-:W-:Y:S01]  /*afd80*/  STL [R1+0x422c], R4 ;  /* 0x00422c0401007387 */ /* 0x000fe20000100800 */
[----:B------:R-:W-:-:S03]  /*afd90*/  IADD3 R13, P2, PT, R13, R69, RZ ;  /* 0x000000450d0d7210 */ /* 0x000fc60007f5e0ff */
[----:B------:R1:W-:Y:S04]  /*afda0*/  STL [R1+0x41e8], R20 ;  /* 0x0041e81401007387 */ /* 0x0003e80000100800 */
[----:B------:R1:W-:Y:S04]  /*afdb0*/  LDGSTS.E [R5+0x2300], desc[UR34][R6.64], P0 ;  /* 0x0230000006057fae */ /* 0x0003e800081a1022 */
[----:B-1----:R-:W3:Y:S01]  /*afdc0*/  LDL.LU R17, [R1+0x43ac] ;  /* 0x0043ac0001117983 */ /* 0x002ee20000300800 */
[----:B------:R-:W-:Y:S02]  /*afdd0*/  IMAD.X R18, R18, 0x1, R2, P1 ;  /* 0x0000000112127824 */ /* 0x000fe400008e0602 */
[----:B------:R-:W-:-:S02]  /*afde0*/  IMAD.MOV.U32 R6, RZ, RZ, R12 ;  /* 0x000000ffff067224 */ /* 0x000fc400078e000c */
[----:B------:R-:W-:Y:S02]  /*afdf0*/  IMAD.MOV.U32 R7, RZ, RZ, R20 ;  /* 0x000000ffff077224 */ /* 0x000fe400078e0014 */
[----:B------:R-:W3:Y:S04]  /*afe00*/  LDL.LU R20, [R1+0x43a8] ;  /* 0x0043a80001147983 */ /* 0x000ee80000300800 */
[----:B------:R-:W-:Y:S04]  /*afe10*/  STL [R1+0x426c], R13 ;  /* 0x00426c0d01007387 */ /* 0x000fe80000100800 */
[----:B------:R-:W-:Y:S04]  /*afe20*/  STL [R1+0x4228], R18 ;  /* 0x0042281201007387 */ /* 0x000fe80000100800 */
[----:B------:R-:W3:Y:S04]  /*afe30*/  LDL.LU R12, [R1+0x43ec] ;  /* 0x0043ec00010c7983 */ /* 0x000ee80000300800 */
[----:B------:R1:W-:Y:S01]  /*afe40*/  LDGSTS.E [R5+0x2700], desc[UR34][R6.64], P0 ;  /* 0x0270000006057fae */ /* 0x0003e200081a1022 */
[----:B------:R-:W-:Y:S01]  /*afe50*/  IADD3 R10, P1, PT, R10, R69, RZ ;  /* 0x000000450a0a7210 */ /* 0x000fe20007f3e0ff */
[----:B------:R-:W-:-:S02]  /*afe60*/  IMAD.X R14, R14, 0x1, R2, P2 ;  /* 0x000000010e0e7824 */ /* 0x000fc400010e0602 */
[----:B-1----:R-:W-:Y:S02]  /*afe70*/  IMAD.MOV.U32 R6, RZ, RZ, R4 ;  /* 0x000000ffff067224 */ /* 0x002fe400078e0004 */
[----:B------:R-:W-:Y:S01]  /*afe80*/  IMAD.MOV.U32 R7, RZ, RZ, R18 ;  /* 0x000000ffff077224 */ /* 0x000fe200078e0012 */
[----:B------:R-:W3:Y:S01]  /*afe90*/  LDL.LU R4, [R1+0x442c] ;  /* 0x00442c0001047983 */ /* 0x000ee20000300800 */
[----:B------:R-:W-:-:S03]  /*afea0*/  IADD3 R8, P2, PT, R8, R69, RZ ;  /* 0x0000004508087210 */ /* 0x000fc60007f5e0ff */
[----:B------:R-:W-:Y:S01]  /*afeb0*/  STL [R1+0x42ac], R10 ;  /* 0x0042ac0a01007387 */ /* 0x000fe20000100800 */
[----:B------:R-:W-:-:S03]  /*afec0*/  IMAD.X R21, R21, 0x1, R2, P1 ;  /* 0x0000000115157824 */ /* 0x000fc600008e0602 */
[----:B------:R1:W-:Y:S04]  /*afed0*/  LDGSTS.E [R5+0x2b00], desc[UR34][R6.64], P0 ;  /* 0x02b0000006057fae */ /* 0x0003e800081a1022 */
[----:B------:R2:W-:Y:S01]  /*afee0*/  STL [R1+0x4268], R14 ;  /* 0x0042680e01007387 */ /* 0x0005e20000100800 */
[----:B-1----:R-:W-:-:S03]  /*afef0*/  IMAD.MOV.U32 R7, RZ, RZ, R14 ;  /* 0x000000ffff077224 */ /* 0x002fc600078e000e */
[----:B--2---:R-:W2:Y:S04]  /*aff00*/  LDL.LU R14, [R1+0x43e8] ;  /* 0x0043e800010e7983 */ /* 0x004ea80000300800 */
[----:B------:R-:W-:Y:S04]  /*aff10*/  STL [R1+0x42ec], R8 ;  /* 0x0042ec0801007387 */ /* 0x000fe80000100800 */
[----:B------:R-:W-:Y:S01]  /*aff20*/  STL [R1+0x42a8], R21 ;  /* 0x0042a81501007387 */ /* 0x000fe20000100800 */
[----:B------:R-:W-:-:S03]  /*aff30*/  IMAD.MOV.U32 R6, RZ, RZ, R13 ;  /* 0x000000ffff067224 */ /* 0x000fc600078e000d */
[----:B------:R-:W2:Y:S04]  /*aff40*/  LDL.LU R18, [R1+0x4428] ;  /* 0x0044280001127983 */ /* 0x000ea80000300800 */
[----:B------:R-:W2:Y:S04]  /*aff50*/  LDL.LU R13, [R1+0x446c] ;  /* 0x00446c00010d7983 */ /* 0x000ea80000300800 */
[----:B------:R1:W-:Y:S01]  /*aff60*/  LDGSTS.E [R5+0x2f00], desc[UR34][R6.64], P0 ;  /* 0x02f0000006057fae */ /* 0x0003e200081a1022 */
[----:B------:R-:W-:Y:S01]  /*aff70*/  IADD3 R11, P1, PT, R11, R69, RZ ;  /* 0x000000450b0b7210 */ /* 0x000fe20007f3e0ff */
        /* <DEDUP_REMOVED lines=8> */
[--C-:B---3--:R-:W-:Y:S01]  /*b0000*/  IMAD.X R19, R19, 0x1, R2.reuse, P1 ;  /* 0x0000000113137824 */ /* 0x108fe200008e0602 */
[-C--:B------:R-:W-:Y:S01]  /*b0010*/  IADD3 R9, P2, PT, R9, R69.reuse, RZ ;  /* 0x0000004509097210 */ /* 0x080fe20007f5e0ff */
[----:B------:R1:W-:Y:S04]  /*b0020*/  STL [R1+0x42e8], R15 ;  /* 0x0042e80f01007387 */ /* 0x0003e80000100800 */
[----:B------:R3:W-:Y:S01]  /*b0030*/  LDGSTS.E [R5+0x3700], desc[UR34][R6.64], P0 ;  /* 0x0370000006057fae */ /* 0x0007e200081a1022 */
[----:B------:R-:W-:Y:S01]  /*b0040*/  IMAD.X R16, R16, 0x1, R2, P2 ;  /* 0x0000000110107824 */ /* 0x000fe200010e0602 */
[----:B------:R-:W-:-:S02]  /*b0050*/  IADD3 R17, P1, PT, R17, R69, RZ ;  /* 0x0000004511117210 */ /* 0x000fc40007f3e0ff */
[----:B-1----:R-:W4:Y:S04]  /*b0060*/  LDL.LU R15, [R1+0x4468] ;  /* 0x00446800010f7983 */ /* 0x002f280000300800 */
[----:B------:R1:W-:Y:S01]  /*b0070*/  STL [R1+0x436c], R9 ;  /* 0x00436c0901007387 */ /* 0x0003e20000100800 */
[----:B---3--:R-:W-:Y:S02]  /*b0080*/  IMAD.MOV.U32 R6, RZ, RZ, R11 ;  /* 0x000000ffff067224 */ /* 0x008fe400078e000b */
[----:B------:R-:W-:Y:S01]  /*b0090*/  IMAD.MOV.U32 R7, RZ, RZ, R19 ;  /* 0x000000ffff077224 */ /* 0x000fe200078e0013 */
[----:B------:R-:W-:Y:S04]  /*b00a0*/  STL [R1+0x4328], R19 ;  /* 0x0043281301007387 */ /* 0x000fe80000100800 */
        /* <DEDUP_REMOVED lines=8> */
[----:B-1----:R-:W-:-:S02]  /*b0130*/  IMAD.MOV.U32 R6, RZ, RZ, R9 ;  /* 0x000000ffff067224 */ /* 0x002fc400078e0009 */
[----:B------:R-:W-:Y:S01]  /*b0140*/  IMAD.MOV.U32 R7, RZ, RZ, R16 ;  /* 0x000000ffff077224 */ /* 0x000fe200078e0010 */
[----:B------:R-:W3:Y:S04]  /*b0150*/  LDL.LU R9, [R1+0x44e8] ;  /* 0x0044e80001097983 */ /* 0x000ee80000300800 */
[----:B------:R-:W-:Y:S04]  /*b0160*/  STL [R1+0x43ec], R12 ;  /* 0x0043ec0c01007387 */ /* 0x000fe80000100800 */
[----:B------:R1:W-:Y:S04]  /*b0170*/  STL [R1+0x43a8], R20 ;  /* 0x0043a81401007387 */ /* 0x0003e80000100800 */
[----:B------:R-:W3:Y:S04]  /*b0180*/  LDL.LU R16, [R1+0x4528] ;  /* 0x0045280001107983 */ /* 0x000ee80000300800 */
[----:B------:R-:W3:Y:S01]  /*b0190*/  LDL.LU R19, [R1+0x456c] ;  /* 0x00456c0001137983 */ /* 0x000ee20000300800 */
[----:B------:R-:W-:-:S03]  /*b01a0*/  IADD3 R4, P1, PT, R4, R69, RZ ;  /* 0x0000004504047210 */ /* 0x000fc60007f3e0ff */
[----:B------:R1:W-:Y:S02]  /*b01b0*/  LDGSTS.E [R5+0x3f00], desc[UR34][R6.64], P0 ;  /* 0x03f0000006057fae */ /* 0x0003e400081a1022 */
[----:B-1----:R-:W-:Y:S02]  /*b01c0*/  IMAD.MOV.U32 R6, RZ, RZ, R17 ;  /* 0x000000ffff067224 */ /* 0x002fe400078e0011 */
[----:B------:R-:W3:Y:S01]  /*b01d0*/  LDL.LU R17, [R1+0x45ac] ;  /* 0x0045ac0001117983 */ /* 0x000ee20000300800 */
[----:B--2---:R-:W-:-:S03]  /*b01e0*/  IMAD.X R14, R14, 0x1, R2, P2 ;  /* 0x000000010e0e7824 */ /* 0x004fc600010e0602 */
[----:B------:R-:W-:Y:S01]  /*b01f0*/  STL [R1+0x442c], R4 ;  /* 0x00442c0401007387 */ /* 0x000fe20000100800 */
[----:B------:R-:W-:Y:S02]  /*b0200*/  IMAD.MOV.U32 R7, RZ, RZ, R20 ;  /* 0x000000ffff077224 */ /* 0x000fe400078e0014 */
[----:B------:R-:W-:Y:S01]  /*b0210*/  IMAD.X R18, R18, 0x1, R2, P1 ;  /* 0x0000000112127824 */ /* 0x000fe200008e0602 */
[----:B------:R1:W-:Y:S01]  /*b0220*/  STL [R1+0x43e8], R14 ;  /* 0x0043e80e01007387 */ /* 0x0003e20000100800 */
[----:B------:R-:W-:-:S03]  /*b0230*/  IADD3 R13, P2, PT, R13, R69, RZ ;  /* 0x000000450d0d7210 */ /* 0x000fc60007f5e0ff */
[----:B------:R-:W2:Y:S04]  /*b0240*/  LDL.LU R20, [R1+0x4568] ;  /* 0x0045680001147983 */ /* 0x000ea80000300800 */
[----:B------:R1:W-:Y:S04]  /*b0250*/  LDGSTS.E [R5+0x4300], desc[UR34][R6.64], P0 ;  /* 0x0430000006057fae */ /* 0x0003e800081a1022 */
[----:B------:R-:W-:Y:S04]  /*b0260*/  STL [R1+0x446c], R13 ;  /* 0x00446c0d01007387 */ /* 0x000fe80000100800 */
[----:B------:R1:W-:Y:S02]  /*b0270*/  STL [R1+0x4428], R18 ;  /* 0x0044281201007387 */ /* 0x0003e40000100800 */
[----:B-1----:R-:W-:-:S02]  /*b0280*/  IMAD.MOV.U32 R7, RZ, RZ, R14 ;  /* 0x000000ffff077224 */ /* 0x002fc400078e000e */
[----:B------:R-:W2:Y:S01]  /*b0290*/  LDL.LU R14, [R1+0x45ec] ;  /* 0x0045ec00010e7983 */ /* 0x000ea20000300800 */
[----:B------:R-:W-:Y:S01]  /*b02a0*/  IMAD.MOV.U32 R6, RZ, RZ, R12 ;  /* 0x000000ffff067224 */ /* 0x000fe200078e000c */
[----:B------:R-:W-:Y:S02]  /*b02b0*/  IADD3 R10, P1, PT, R10, R69, RZ ;  /* 0x000000450a0a7210 */ /* 0x000fe40007f3e0ff */
[----:B------:R-:W2:Y:S04]  /*b02c0*/  LDL.LU R12, [R1+0x462c] ;  /* 0x00462c00010c7983 */ /* 0x000ea80000300800 */
[----:B------:R1:W-:Y:S02]  /*b02d0*/  LDGSTS.E [R5+0x4700], desc[UR34][R6.64], P0 ;  /* 0x0470000006057fae */ /* 0x0003e400081a1022 */
[----:B-1----:R-:W-:-:S02]  /*b02e0*/  IMAD.MOV.U32 R6, RZ, RZ, R4 ;  /* 0x000000ffff067224 */ /* 0x002fc400078e0004 */
[----:B------:R-:W-:Y:S02]  /*b02f0*/  IMAD.MOV.U32 R7, RZ, RZ, R18 ;  /* 0x000000ffff077224 */ /* 0x000fe400078e0012 */
[----:B------:R-:W2:Y:S04]  /*b0300*/  LDL.LU R18, [R1+0x45a8] ;  /* 0x0045a80001127983 */ /* 0x000ea80000300800 */
[----:B------:R1:W-:Y:S04]  /*b0310*/  LDGSTS.E [R5+0x4b00], desc[UR34][R6.64], P0 ;  /* 0x04b0000006057fae */ /* 0x0003e800081a1022 */
[----:B------:R-:W-:Y:S01]  /*b0320*/  STL [R1+0x44ac], R10 ;  /* 0x0044ac0a01007387 */ /* 0x000fe20000100800 */
[----:B-1----:R-:W-:-:S02]  /*b0330*/  IMAD.MOV.U32 R6, RZ, RZ, R13 ;  /* 0x000000ffff067224 */ /* 0x002fc400078e000d */
[----:B----4-:R-:W-:-:S04]  /*b0340*/  IMAD.X R15, R15, 0x1, R2, P2 ;  /* 0x000000010f0f7824 */ /* 0x010fc800010e0602 */
[----:B------:R-:W-:Y:S01]  /*b0350*/  IMAD.MOV.U32 R7, RZ, RZ, R15 ;  /* 0x000000ffff077224 */ /* 0x000fe200078e000f */
[-C--:B---3--:R-:W-:Y:S01]  /*b0360*/  IADD3 R8, P2, PT, R8, R69.reuse, RZ ;  /* 0x0000004508087210 */ /* 0x088fe20007f5e0ff */
[----:B------:R-:W-:Y:S01]  /*b0370*/  IMAD.X R21, R21, 0x1, R2, P1 ;  /* 0x0000000115157824 */ /* 0x000fe200008e0602 */
[----:B------:R1:W-:Y:S04]  /*b0380*/  STL [R1+0x4468], R15 ;  /* 0x0044680f01007387 */ /* 0x0003e80000100800 */
[----:B------:R-:W3:Y:S04]  /*b0390*/  LDL.LU R4, [R1+0x466c] ;  /* 0x00466c0001047983 */ /* 0x000ee80000300800 */
[----:B------:R4:W-:Y:S01]  /*b03a0*/  LDGSTS.E [R5+0x4f00], desc[UR34][R6.64], P0 ;  /* 0x04f0000006057fae */ /* 0x0009e200081a1022 */
[----:B------:R-:W-:-:S03]  /*b03b0*/  IADD3 R11, P1, PT, R11, R69, RZ ;  /* 0x000000450b0b7210 */ /* 0x000fc60007f3e0ff */
[----:B-1----:R-:W3:Y:S04]  /*b03c0*/  LDL.LU R15, [R1+0x45e8] ;  /* 0x0045e800010f7983 */ /* 0x002ee80000300800 */
[----:B------:R-:W-:Y:S01]  /*b03d0*/  STL [R1+0x44ec], R8 ;  /* 0x0044ec0801007387 */ /* 0x000fe20000100800 */
[----:B----4-:R-:W-:Y:S02]  /*b03e0*/  IMAD.MOV.U32 R6, RZ, RZ, R10 ;  /* 0x000000ffff067224 */ /* 0x010fe400078e000a */
[----:B------:R-:W-:Y:S01]  /*b03f0*/  IMAD.MOV.U32 R7, RZ, RZ, R21 ;  /* 0x000000ffff077224 */ /* 0x000fe200078e0015 */
[----:B------:R-:W-:Y:S04]  /*b0400*/  STL [R1+0x44a8], R21 ;  /* 0x0044a81501007387 */ /* 0x000fe80000100800 */
[----:B------:R-:W4:Y:S01]  /*b0410*/  LDL.LU R13, [R1+0x4628] ;  /* 0x00462800010d7983 */ /* 0x000f220000300800 */
[----:B------:R-:W-:-:S03]  /*b0420*/  IMAD.X R9, R9, 0x1, R2, P2 ;  /* 0x0000000109097824 */ /* 0x000fc600010e0602 */
[----:B------:R-:W4:Y:S01]  /*b0430*/  LDL.LU R10, [R1+0x4668] ;  /* 0x00466800010a7983 */ /* 0x000f220000300800 */
[----:B------:R-:W-:-:S03]  /*b0440*/  IMAD.X R16, R16, 0x1, R2, P1 ;  /* 0x0000000110107824 */ /* 0x000fc600008e0602 */
[----:B------:R1:W-:Y:S01]  /*b0450*/  LDGSTS.E [R5+0x5300], desc[UR34][R6.64], P0 ;  /* 0x0530000006057fae */ /* 0x0003e200081a1022 */
[----:B------:R-:W-:-:S03]  /*b0460*/  IADD3 R19, P2, PT, R19, R69, RZ ;  /* 0x0000004513137210 */ /* 0x000fc60007f5e0ff */
[----:B------:R-:W-:Y:S04]  /*b0470*/  STL [R1+0x452c], R11 ;  /* 0x00452c0b01007387 */ /* 0x000fe80000100800 */
[----:B------:R1:W-:Y:S02]  /*b0480*/  STL [R1+0x44e8], R9 ;  /* 0x0044e80901007387 */ /* 0x0003e40000100800 */
[----:B-1----:R-:W-:Y:S02]  /*b0490*/  IMAD.MOV.U32 R7, RZ, RZ, R9 ;  /* 0x000000ffff077224 */ /* 0x002fe400078e0009 */
[----:B------:R-:W4:Y:S04]  /*b04a0*/  LDL.LU R9, [R1+0xe54] ;  /* 0x000e540001097983 */ /* 0x000f280000300800 */
[----:B------:R-:W-:Y:S04]  /*b04b0*/  STL [R1+0x456c], R19 ;  /* 0x00456c1301007387 */ /* 0x000fe80000100800 */
[----:B------:R1:W-:Y:S01]  /*b04c0*/  STL [R1+0x4528], R16 ;  /* 0x0045281001007387 */ /* 0x0003e20000100800 */
[----:B------:R-:W-:Y:S01]  /*b04d0*/  IADD3 R17, P1, PT, R17, R69, RZ ;  /* 0x0000004511117210 */ /* 0x000fe20007f3e0ff */
[----:B------:R-:W-:-:S02]  /*b04e0*/  IMAD.MOV.U32 R6, RZ, RZ, R8 ;  /* 0x000000ffff067224 */ /* 0x000fc400078e0008 */
[----:B------:R-:W4:Y:S04]  /*b04f0*/  LDL.LU R68, [R1+0xe5c] ;  /* 0x000e5c0001447983 */ /* 0x000f280000300800 */
[----:B------:R-:W4:Y:S04]  /*b0500*/  LDL.LU R8, [R1+0xe4c] ;  /* 0x000e4c0001087983 */ /* 0x000f280000300800 */
[----:B------:R-:W4:Y:S04]  /*b0510*/  LDL.LU R240, [R1+0xe58] ;  /* 0x000e580001f07983 */ /* 0x000f280000300800 */
[----:B------:R-:W4:Y:S01]  /*b0520*/  LDL.LU R242, [R1+0xe44] ;  /* 0x000e440001f27983 */ /* 0x000f220000300800 */
[----:B--2---:R-:W-:-:S03]  /*b0530*/  IMAD.X R20, R20, 0x1, R2, P2 ;  /* 0x0000000114147824 */ /* 0x004fc600010e0602 */
[----:B------:R-:W-:Y:S04]  /*b0540*/  STL [R1+0x45ac], R17 ;  /* 0x0045ac1101007387 */ /* 0x000fe80000100800 */
[----:B------:R2:W-:Y:S04]  /*b0550*/  LDGSTS.E [R5+0x5700], desc[UR34][R6.64], P0 ;  /* 0x0570000006057fae */ /* 0x0005e800081a1022 */
[----:B------:R1:W-:Y:S04]  /*b0560*/  STL [R1+0x4568], R20 ;  /* 0x0045681401007387 */ /* 0x0003e80000100800 */
[----:B------:R-:W4:Y:S01]  /*b0570*/  LDL.LU R243, [R1+0xe50] ;  /* 0x000e500001f37983 */ /* 0x000f220000300800 */
[----:B--2---:R-:W-:-:S03]  /*b0580*/  IMAD.MOV.U32 R7, RZ, RZ, R16 ;  /* 0x000000ffff077224 */ /* 0x004fc600078e0010 */
[----:B-1----:R-:W2:Y:S01]  /*b0590*/  LDL.LU R16, [R1+0x3fb4] ;  /* 0x003fb40001107983 */ /* 0x002ea20000300800 */
[-C--:B------:R-:W-:Y:S01]  /*b05a0*/  IADD3 R14, P2, PT, R14, R69.reuse, RZ ;  /* 0x000000450e0e7210 */ /* 0x080fe20007f5e0ff */
[----:B------:R-:W-:Y:S02]  /*b05b0*/  IMAD.MOV.U32 R6, RZ, RZ, R11 ;  /* 0x000000ffff067224 */ /* 0x000fe400078e000b */
[----:B------:R-:W2:Y:S04]  /*b05c0*/  LDL.LU R11, [R1+0x3ff4] ;  /* 0x003ff400010b7983 */ /* 0x000ea80000300800 */
[----:B------:R-:W-:Y:S04]  /*b05d0*/  STL [R1+0x45ec], R14 ;  /* 0x0045ec0e01007387 */ /* 0x000fe80000100800 */
[----:B------:R-:W2:Y:S01]  /*b05e0*/  LDL.LU R22, [R1+0x3fb0] ;  /* 0x003fb00001167983 */ /* 0x000ea20000300800 */
[----:B------:R-:W-:-:S03]  /*b05f0*/  IADD3 R12, P3, PT, R12, R69, RZ ;  /* 0x000000450c0c7210 */ /* 0x000fc60007f7e0ff */
[----:B------:R1:W-:Y:S01]  /*b0600*/  LDGSTS.E [R5+0x5b00], desc[UR34][R6.64], P0 ;  /* 0x05b0000006057fae */ /* 0x0003e200081a1022 */
[----:B------:R-:W-:-:S05]  /*b0610*/  IMAD.X R18, R18, 0x1, R2, P1 ;  /* 0x0000000112127824 */ /* 0x000fca00008e0602 */
[----:B------:R2:W-:Y:S04]  /*b0620*/  STL [R1+0x45a8], R18 ;  /* 0x0045a81201007387 */ /* 0x0005e80000100800 */
[----:B------:R-:W-:Y:S01]  /*b0630*/  STL [R1+0x462c], R12 ;  /* 0x00462c0c01007387 */ /* 0x000fe20000100800 */
[----:B-1----:R-:W-:Y:S02]  /*b0640*/  IMAD.MOV.U32 R6, RZ, RZ, R19 ;  /* 0x000000ffff067224 */ /* 0x002fe400078e0013 */
[----:B------:R-:W-:-:S05]  /*b0650*/  IMAD.MOV.U32 R7, RZ, RZ, R20 ;  /* 0x000000ffff077224 */ /* 0x000fca00078e0014 */
[----:B------:R1:W-:Y:S02]  /*b0660*/  LDGSTS.E [R5+0x5f00], desc[UR34][R6.64], P0 ;  /* 0x05f0000006057fae */ /* 0x0003e400081a1022 */
[----:B-1----:R-:W-:Y:S02]  /*b0670*/  IMAD.MOV.U32 R6, RZ, RZ, R17 ;  /* 0x000000ffff067224 */ /* 0x002fe400078e0011 */
[----:B------:R-:W-:-:S05]  /*b0680*/  IMAD.MOV.U32 R7, RZ, RZ, R18 ;  /* 0x000000ffff077224 */ /* 0x000fca00078e0012 */
[----:B------:R1:W-:Y:S02]  /*b0690*/  LDGSTS.E [R5+0x6300], desc[UR34][R6.64], P0 ;  /* 0x0630000006057fae */ /* 0x0003e400081a1022 */
[----:B-1----:R-:W-:Y:S01]  /*b06a0*/  IMAD.MOV.U32 R6, RZ, RZ, R14 ;  /* 0x000000ffff067224 */ /* 0x002fe200078e000e */
[----:B---3--:R-:W-:-:S05]  /*b06b0*/  IADD3 R4, P1, PT, R4, R69, RZ ;  /* 0x0000004504047210 */ /* 0x008fca0007f3e0ff */
[----:B------:R-:W-:Y:S01]  /*b06c0*/  STL [R1+0x466c], R4 ;  /* 0x00466c0401007387 */ /* 0x000fe20000100800 */
[--C-:B------:R-:W-:Y:S02]  /*b06d0*/  IMAD.X R15, R15, 0x1, R2.reuse, P2 ;  /* 0x000000010f0f7824 */ /* 0x100fe400010e0602 */
[--C-:B----4-:R-:W-:Y:S02]  /*b06e0*/  IMAD.X R13, R13, 0x1, R2.reuse, P3 ;  /* 0x000000010d0d7824 */ /* 0x110fe400018e0602 */
[----:B------:R-:W-:Y:S01]  /*b06f0*/  IMAD.X R10, R10, 0x1, R2, P1 ;  /* 0x000000010a0a7824 */ /* 0x000fe200008e0602 */
[----:B------:R1:W-:Y:S04]  /*b0700*/  STL [R1+0x45e8], R15 ;  /* 0x0045e80f01007387 */ /* 0x0003e80000100800 */
[----:B------:R3:W-:Y:S04]  /*b0710*/  STL [R1+0x4628], R13 ;  /* 0x0046280d01007387 */ /* 0x0007e80000100800 */
[----:B------:R4:W-:Y:S01]  /*b0720*/  STL [R1+0x4668], R10 ;  /* 0x0046680a01007387 */ /* 0x0009e20000100800 */
[----:B------:R-:W-:-:S02]  /*b0730*/  IMAD.MOV.U32 R85, RZ, RZ, R9 ;  /* 0x000000ffff557224 */ /* 0x000fc400078e0009 */
[----:B------:R-:W-:Y:S02]  /*b0740*/  IMAD.MOV.U32 R84, RZ, RZ, R68 ;  /* 0x000000ffff547224 */ /* 0x000fe400078e0044 */
[----:B------:R-:W-:Y:S01]  /*b0750*/  IMAD.MOV.U32 R82, RZ, RZ, R240 ;  /* 0x000000ffff527224 */ /* 0x000fe200078e00f0 */
[-C--:B--2---:R-:W-:Y:S02]  /*b0760*/  IADD3 R16, P1, PT, R16, R69.reuse, RZ ;  /* 0x0000004510107210 */ /* 0x084fe40007f3e0ff */
[----:B------:R-:W-:-:S03]  /*b0770*/  IADD3 R11, P2, PT, R11, R69, RZ ;  /* 0x000000450b0b7210 */ /* 0x000fc60007f5e0ff */
[----:B------:R-:W-:Y:S01]  /*b0780*/  IMAD.X R22, R22, 0x1, R2, P1 ;  /* 0x0000000116167824 */ /* 0x000fe200008e0602 */
[----:B------:R-:W-:Y:S04]  /*b0790*/  STL [R1+0x3fb4], R16 ;  /* 0x003fb41001007387 */ /* 0x000fe80000100800 */
[----:B------:R-:W-:Y:S04]  /*b07a0*/  STL [R1+0x3ff4], R11 ;  /* 0x003ff40b01007387 */ /* 0x000fe80000100800 */
[----:B------:R-:W-:Y:S04]  /*b07b0*/  STL [R1+0x3fb0], R22 ;  /* 0x003fb01601007387 */ /* 0x000fe80000100800 */
        /* <DEDUP_REMOVED lines=23> */
[----:B------:R1:W-:Y:S04]  /*b0930*/  LDGSTS.E [R5+0x6700], desc[UR34][R6.64], P0 ;  /* 0x0670000006057fae */ /* 0x0003e800081a1022 */
[----:B------:R-:W2:Y:S04]  /*b0940*/  LDL.LU R18, [R1+0xdb0] ;  /* 0x000db00001127983 */ /* 0x000ea80000300800 */
[----:B------:R-:W2:Y:S04]  /*b0950*/  LDL.LU R17, [R1+0xd4c] ;  /* 0x000d4c0001117983 */ /* 0x000ea80000300800 */
[----:B-1----:R-:W2:Y:S01]  /*b0960*/  LDL.LU R15, [R1+0xdb4] ;  /* 0x000db400010f7983 */ /* 0x002ea20000300800 */
[----:B------:R-:W-:-:S03]  /*b0970*/  IMAD.MOV.U32 R83, RZ, RZ, R8 ;  /* 0x000000ffff537224 */ /* 0x000fc600078e0008 */
[----:B------:R-:W2:Y:S04]  /*b0980*/  LDL.LU R9, [R1+0xd50] ;  /* 0x000d500001097983 */ /* 0x000ea80000300800 */
[----:B------:R-:W2:Y:S04]  /*b0990*/  LDL.LU R8, [R1+0xdb8] ;  /* 0x000db80001087983 */ /* 0x000ea80000300800 */
[----:B------:R-:W2:Y:S01]  /*b09a0*/  LDL.LU R14, [R1+0xd54] ;  /* 0x000d5400010e7983 */ /* 0x000ea20000300800 */
[----:B------:R-:W-:Y:S02]  /*b09b0*/  IMAD.MOV.U32 R6, RZ, RZ, R12 ;  /* 0x000000ffff067224 */ /* 0x000fe400078e000c */
[----:B------:R-:W-:-:S02]  /*b09c0*/  IMAD.MOV.U32 R7, RZ, RZ, R13 ;  /* 0x000000ffff077224 */ /* 0x000fc400078e000d */
[----:B---3--:R-:W3:Y:S04]  /*b09d0*/  LDL.LU R13, [R1+0xdbc] ;  /* 0x000dbc00010d7983 */ /* 0x008ee80000300800 */
[----:B------:R1:W-:Y:S04]  /*b09e0*/  LDGSTS.E [R5+0x6b00], desc[UR34][R6.64], P0 ;  /* 0x06b0000006057fae */ /* 0x0003e800081a1022 */
[----:B------:R-:W3:Y:S01]  /*b09f0*/  LDL.LU R12, [R1+0xd58] ;  /* 0x000d5800010c7983 */ /* 0x000ee20000300800 */
[----:B------:R-:W-:Y:S02]  /*b0a00*/  IMAD.MOV.U32 R81, RZ, RZ, R242 ;  /* 0x000000ffff517224 */ /* 0x000fe400078e00f2 */
[----:B------:R-:W-:-:S02]  /*b0a10*/  IMAD.MOV.U32 R80, RZ, RZ, R243 ;  /* 0x000000ffff507224 */ /* 0x000fc400078e00f3 */
[----:B-1----:R-:W-:Y:S02]  /*b0a20*/  IMAD.MOV.U32 R7, RZ, RZ, R10 ;  /* 0x000000ffff077224 */ /* 0x002fe400078e000a */
[----:B----4-:R-:W4:Y:S04]  /*b0a30*/  LDL.LU R10, [R1+0xdc0] ;  /* 0x000dc000010a7983 */ /* 0x010f280000300800 */
[----:B------:R-:W3:Y:S04]  /*b0a40*/  LDL.LU R242, [R1+0xd5c] ;  /* 0x000d5c0001f27983 */ /* 0x000ee80000300800 */
[----:B------:R-:W4:Y:S04]  /*b0a50*/  LDL.LU R243, [R1+0xdc4] ;  /* 0x000dc40001f37983 */ /* 0x000f280000300800 */
[----:B------:R-:W-:Y:S01]  /*b0a60*/  STL.64 [R1+0x34a0], R82 ;  /* 0x0034a05201007387 */ /* 0x000fe20000100a00 */
[----:B--2---:R-:W-:-:S02]  /*b0a70*/  IMAD.MOV.U32 R79, RZ, RZ, R77 ;  /* 0x000000ffff4f7224 */ /* 0x004fc400078e004d */
[----:B------:R-:W-:Y:S02]  /*b0a80*/  IMAD.MOV.U32 R78, RZ, RZ, R76 ;  /* 0x000000ffff4e7224 */ /* 0x000fe400078e004c */
[----:B------:R-:W-:Y:S02]  /*b0a90*/  IMAD.MOV.U32 R77, RZ, RZ, R68 ;  /* 0x000000ffff4d7224 */ /* 0x000fe400078e0044 */
[----:B------:R-:W-:Y:S01]  /*b0aa0*/  IMAD.MOV.U32 R76, RZ, RZ, R240 ;  /* 0x000000ffff4c7224 */ /* 0x000fe200078e00f0 */
[----:B------:R-:W2:Y:S04]  /*b0ab0*/  LDL.LU R68, [R1+0xd60] ;  /* 0x000d600001447983 */ /* 0x000ea80000300800 */
[----:B------:R-:W2:Y:S04]  /*b0ac0*/  LDL.LU R240, [R1+0xdc8] ;  /* 0x000dc80001f07983 */ /* 0x000ea80000300800 */
[----:B------:R-:W-:Y:S04]  /*b0ad0*/  STL.64 [R1+0x3498], R80 ;  /* 0x0034985001007387 */ /* 0x000fe80000100a00 */
        /* <DEDUP_REMOVED lines=25> */
[----:B------:R-:W-:Y:S01]  /*b0c70*/  STL.64 [R1+0x3438], R54 ;  /* 0x0034383601007387 */ /* 0x000fe20000100a00 */
[----:B---3--:R-:W-:-:S02]  /*b0c80*/  IMAD.MOV.U32 R51, RZ, RZ, R242 ;  /* 0x000000ffff337224 */ /* 0x008fc400078e00f2 */
[----:B----4-:R-:W-:Y:S01]  /*b0c90*/  IMAD.MOV.U32 R50, RZ, RZ, R243 ;  /* 0x000000ffff327224 */ /* 0x010fe200078e00f3 */
[----:B------:R-:W3:Y:S04]  /*b0ca0*/  LDL.LU R242, [R1+0xd64] ;  /* 0x000d640001f27983 */ /* 0x000ee80000300800 */
[----:B------:R-:W4:Y:S04]  /*b0cb0*/  LDL.LU R243, [R1+0xdcc] ;  /* 0x000dcc0001f37983 */ /* 0x000f280000300800 */
        /* <DEDUP_REMOVED lines=27> */
[----:B------:R-:W4:Y:S01]  /*b0e70*/  LDL.LU R18, [R1+0xdfc] ;  /* 0x000dfc0001127983 */ /* 0x000f220000300800 */
[----:B------:R-:W-:-:S03]  /*b0e80*/  IMAD.MOV.U32 R12, RZ, RZ, R10 ;  /* 0x000000ffff0c7224 */ /* 0x000fc600078e000a */
[----:B------:R-:W4:Y:S04]  /*b0e90*/  LDL.LU R17, [R1+0xd98] ;  /* 0x000d980001117983 */ /* 0x000f280000300800 */
[----:B------:R-:W4:Y:S01]  /*b0ea0*/  LDL.LU R10, [R1+0xe00] ;  /* 0x000e0000010a7983 */ /* 0x000f220000300800 */
[----:B--2---:R-:W-:Y:S02]  /*b0eb0*/  IMAD.MOV.U32 R49, RZ, RZ, R68 ;  /* 0x000000ffff317224 */ /* 0x004fe400078e0044 */
[----:B------:R-:W-:Y:S01]  /*b0ec0*/  IMAD.MOV.U32 R48, RZ, RZ, R240 ;  /* 0x000000ffff307224 */ /* 0x000fe200078e00f0 */
[----:B------:R-:W2:Y:S04]  /*b0ed0*/  LDL.LU R68, [R1+0xd9c] ;  /* 0x000d9c0001447983 */ /* 0x000ea80000300800 */
[----:B------:R-:W2:Y:S04]  /*b0ee0*/  LDL.LU R240, [R1+0xe04] ;  /* 0x000e040001f07983 */ /* 0x000ea80000300800 */
[----:B------:R-:W-:Y:S01]  /*b0ef0*/  STL.64 [R1+0x3428], R52 ;  /* 0x0034283401007387 */ /* 0x000fe20000100a00 */
[----:B---3--:R-:W-:-:S02]  /*b0f00*/  IMAD.MOV.U32 R47, RZ, RZ, R242 ;  /* 0x000000ffff2f7224 */ /* 0x008fc400078e00f2 */
[----:B----4-:R-:W-:Y:S01]  /*b0f10*/  IMAD.MOV.U32 R46, RZ, RZ, R243 ;  /* 0x000000ffff2e7224 */ /* 0x010fe200078e00f3 */
[----:B------:R-:W3:Y:S04]  /*b0f20*/  LDL.LU R242, [R1+0xda0] ;  /* 0x000da00001f27983 */ /* 0x000ee80000300800 */
[----:B------:R-:W4:Y:S01]  /*b0f30*/  LDL.LU R243, [R1+0xe08] ;  /* 0x000e080001f37983 */ /* 0x000f220000300800 */
[----:B------:R-:W-:Y:S02]  /*b0f40*/  IMAD.MOV.U32 R6, RZ, RZ, R4 ;  /* 0x000000ffff067224 */ /* 0x000fe400078e0004 */
[----:B------:R-:W-:Y:S02]  /*b0f50*/  IMAD.MOV.U32 R44, RZ, RZ, R92 ;  /* 0x000000ffff2c7224 */ /* 0x000fe400078e005c */
[----:B------:R-:W-:Y:S01]  /*b0f60*/  IMAD.MOV.U32 R45, RZ, RZ, R33 ;  /* 0x000000ffff2d7224 */ /* 0x000fe200078e0021 */
[----:B------:R1:W-:Y:S04]  /*b0f70*/  STL.64 [R1+0x3420], R12 ;  /* 0x0034200c01007387 */ /* 0x0003e80000100a00 */
[----:B------:R3:W-:Y:S04]  /*b0f80*/  LDGSTS.E [R5+0x6f00], desc[UR34][R6.64], P0 ;  /* 0x06f0000006057fae */ /* 0x0007e800081a1022 */
[----:B------:R-:W-:Y:S01]  /*b0f90*/  STL.64 [R1+0x3418], R50 ;  /* 0x0034183201007387 */ /* 0x000fe20000100a00 */
[----:B------:R-:W-:-:S02]  /*b0fa0*/  IMAD.MOV.U32 R42, RZ, RZ, R91 ;  /* 0x000000ffff2a7224 */ /* 0x000fc400078e005b */
[----:B------:R-:W-:Y:S01]  /*b0fb0*/  IMAD.MOV.U32 R43, RZ, RZ, R32 ;  /* 0x000000ffff2b7224 */ /* 0x000fe200078e0020 */
[----:B------:R-:W-:Y:S01]  /*b0fc0*/  STL.64 [R1+0x3410], R48 ;  /* 0x0034103001007387 */ /* 0x000fe20000100a00 */
[----:B------:R-:W-:Y:S02]  /*b0fd0*/  IMAD.MOV.U32 R40, RZ, RZ, R90 ;  /* 0x000000ffff287224 */ /* 0x000fe400078e005a */
[----:B------:R-:W-:Y:S01]  /*b0fe0*/  IMAD.MOV.U32 R41, RZ, RZ, R31 ;  /* 0x000000ffff297224 */ /* 0x000fe200078e001f */
[----:B------:R-:W-:Y:S04]  /*b0ff0*/  LDGSTS.E [R5+0x7300], desc[UR34][R84.64], P0 ;  /* 0x0730000054057fae */ /* 0x000fe800081a1022 */
[----:B------:R-:W-:Y:S01]  /*b1000*/  STL.64 [R1+0x3408], R46 ;  /* 0x0034082e01007387 */ /* 0x000fe20000100a00 */
[----:B------:R-:W-:-:S02]  /*b1010*/  IMAD.MOV.U32 R38, RZ, RZ, R89 ;  /* 0x000000ffff267224 */ /* 0x000fc400078e0059 */
[----:B------:R-:W-:Y:S01]  /*b1020*/  IMAD.MOV.U32 R39, RZ, RZ, R30 ;  /* 0x000000ffff277224 */ /* 0x000fe200078e001e */
[----:B------:R-:W-:Y:S04]  /*b1030*/  LDGSTS.E [R5+0x7700], desc[UR34][R82.64], P0 ;  /* 0x0770000052057fae */ /* 0x000fe800081a1022 */
[----:B------:R-:W-:Y:S04]  /*b1040*/  STL.64 [R1+0x3400], R44 ;  /* 0x0034002c01007387 */ /* 0x000fe80000100a00 */
[----:B------:R-:W-:Y:S04]  /*b1050*/  LDGSTS.E [R5+0x7b00], desc[UR34][R80.64], P0 ;  /* 0x07b0000050057fae */ /* 0x000fe800081a1022 */
[----:B------:R1:W-:Y:S01]  /*b1060*/  STL.64 [R1+0x33f8], R20 ;  /* 0x0033f81401007387 */ /* 0x0003e20000100a00 */
[----:B------:R-:W-:-:S02]  /*b1070*/  IMAD.MOV.U32 R36, RZ, RZ, R88 ;  /* 0x000000ffff247224 */ /* 0x000fc400078e0058 */
[----:B------:R-:W-:Y:S01]  /*b1080*/  IMAD.MOV.U32 R37, RZ, RZ, R29 ;  /* 0x000000ffff257224 */ /* 0x000fe200078e001d */
[----:B------:R-:W-:Y:S04]  /*b1090*/  LDGSTS.E [R5+0x7f00], desc[UR34][R78.64], P0 ;  /* 0x07f000004e057fae */ /* 0x000fe800081a1022 */
        /* <DEDUP_REMOVED lines=8> */
[----:B------:R-:W-:Y:S01]  /*b1120*/  STL.64 [R1+0x33e0], R38 ;  /* 0x0033e02601007387 */ /* 0x000fe20000100a00 */
[----:B------:R-:W-:Y:S02]  /*b1130*/  IMAD.MOV.U32 R30, RZ, RZ, R25 ;  /* 0x000000ffff1e7224 */ /* 0x000fe400078e0019 */
[----:B------:R-:W-:Y:S01]  /*b1140*/  IMAD.MOV.U32 R31, RZ, RZ, R26 ;  /* 0x000000ffff1f7224 */ /* 0x000fe200078e001a */
        /* <DEDUP_REMOVED lines=42> */
[----:B--2---:R-:W-:-:S02]  /*b13f0*/  IMAD.MOV.U32 R25, RZ, RZ, R68 ;  /* 0x000000ffff197224 */ /* 0x004fc400078e0044 */
[----:B------:R-:W-:-:S05]  /*b1400*/  IMAD.MOV.U32 R24, RZ, RZ, R240 ;  /* 0x000000ffff187224 */ /* 0x000fca00078e00f0 */
[----:B------:R-:W-:Y:S01]  /*b1410*/  STL.64 [R1+0x3398], R24 ;  /* 0x0033981801007387 */ /* 0x000fe20000100a00 */
[----:B------:R-:W-:-:S03]  /*b1420*/  LOP3.LUT R4, R241, 0x70, RZ, 0x3c, !PT ;  /* 0x00000070f1047812 */ /* 0x000fc600078e3cff */
[----:B------:R-:W-:Y:S01]  /*b1430*/  LDGSTS.E [R5+0xfb00], desc[UR34][R24.64], P0 ;  /* 0x0fb0000018057fae */ /* 0x000fe200081a1022 */
[----:B---3--:R-:W-:Y:S02]  /*b1440*/  IMAD.MOV.U32 R7, RZ, RZ, R242 ;  /* 0x000000ffff077224 */ /* 0x008fe400078e00f2 */
[----:B----4-:R-:W-:-:S05]  /*b1450*/  IMAD.MOV.U32 R6, RZ, RZ, R243 ;  /* 0x000000ffff067224 */ /* 0x010fca00078e00f3 */
[----:B------:R2:W-:Y:S04]  /*b1460*/  STL.64 [R1+0x3390], R6 ;  /* 0x0033900601007387 */ /* 0x0005e80000100a00 */
[----:B-1----:R-:W3:Y:S04]  /*b1470*/  LDL.LU R8, [R1+0x4034] ;  /* 0x0040340001087983 */ /* 0x002ee80000300800 */
        /* <DEDUP_REMOVED lines=10> */
[----:B------:R2:W-:Y:S04]  /*b1520*/  LDGSTS.E [R5+0xff00], desc[UR34][R6.64], P0 ;  /* 0x0ff0000006057fae */ /* 0x0005e800081a1022 */
[----:B------:R-:W4:Y:S01]  /*b1530*/  LDL.LU R18, [R1+0x4130] ;  /* 0x0041300001127983 */ /* 0x000f220000300800 */
[----:B------:R-:W-:-:S02]  /*b1540*/  VIADD R4, R4, UR7 ;  /* 0x0000000704047c36 */ /* 0x000fc40008000000 */
[----:B--2---:R-:W-:Y:S02]  /*b1550*/  IMAD.MOV.U32 R6, RZ, RZ, R16 ;  /* 0x000000ffff067224 */ /* 0x004fe400078e0010 */
[----:B------:R-:W-:Y:S01]  /*b1560*/  IMAD.MOV.U32 R7, RZ, RZ, R22 ;  /* 0x000000ffff077224 */ /* 0x000fe200078e0016 */
[----:B------:R-:W2:Y:S04]  /*b1570*/  LDL.LU R16, [R1+0x4170] ;  /* 0x0041700001107983 */ /* 0x000ea80000300800 */
[----:B------:R1:W-:Y:S02]  /*b1580*/  LDGSTS.E [R4+0x380], desc[UR34][R6.64], P0 ;  /* 0x0038000006047fae */ /* 0x0003e400081a1022 */
[----:B-1----:R-:W-:Y:S01]  /*b1590*/  IMAD.MOV.U32 R6, RZ, RZ, R11 ;  /* 0x000000ffff067224 */ /* 0x002fe200078e000b */
[-C--:B---3--:R-:W-:Y:S01]  /*b15a0*/  IADD3 R8, P1, PT, R8, R69.reuse, RZ ;  /* 0x0000004508087210 */ /* 0x088fe20007f3e0ff */
[----:B----4-:R-:W-:Y:S01]  /*b15b0*/  IMAD.X R12, R12, 0x1, R2, P2 ;  /* 0x000000010c0c7824 */ /* 0x010fe200010e0602 */
[----:B------:R-:W-:-:S03]  /*b15c0*/  IADD3 R13, P2, PT, R13, R69, RZ ;  /* 0x000000450d0d7210 */ /* 0x000fc60007f5e0ff */
[----:B------:R-:W-:Y:S04]  /*b15d0*/  STL [R1+0x4034], R8 ;  /* 0x0040340801007387 */ /* 0x000fe80000100800 */
[----:B------:R1:W-:Y:S04]  /*b15e0*/  STL [R1+0x3ff0], R12 ;  /* 0x003ff00c01007387 */ /* 0x0003e80000100800 */
[----:B------:R-:W3:Y:S01]  /*b15f0*/  LDL.LU R5, [R1+0x41b4] ;  /* 0x0041b40001057983 */ /* 0x000ee20000300800 */
[----:B------:R-:W-:Y:S02]  /*b1600*/  IMAD.X R21, R21, 0x1, R2, P1 ;  /* 0x0000000115157824 */ /* 0x000fe400008e0602 */
[----:B------:R-:W-:Y:S01]  /*b1610*/  IMAD.MOV.U32 R7, RZ, RZ, R12 ;  /* 0x000000ffff077224 */ /* 0x000fe200078e000c */
[----:B------:R-:W-:Y:S01]  /*b1620*/  IADD3 R10, P1, PT, R10, R69, RZ ;  /* 0x000000450a0a7210 */ /* 0x000fe20007f3e0ff */
[----:B------:R-:W-:-:S03]  /*b1630*/  IMAD.X R14, R14, 0x1, R2, P2 ;  /* 0x000000010e0e7824 */ /* 0x000fc600010e0602 */
[----:B------:R4:W-:Y:S04]  /*b1640*/  LDGSTS.E [R4+0x780], desc[UR34][R6.64], P0 ;  /* 0x0078000006047fae */ /* 0x0009e800081a1022 */
[----:B-1----:R-:W3:Y:S04]  /*b1650*/  LDL.LU R12, [R1+0x41b0] ;  /* 0x0041b000010c7983 */ /* 0x002ee80000300800 */
[----:B------:R-:W-:Y:S04]  /*b1660*/  STL [R1+0x4074], R13 ;  /* 0x0040740d01007387 */ /* 0x000fe80000100800 */
[----:B------:R-:W-:Y:S04]  /*b1670*/  STL [R1+0x4030], R21 ;  /* 0x0040301501007387 */ /* 0x000fe80000100800 */
[----:B------:R-:W3:Y:S01]  /*b1680*/  LDL.LU R11, [R1+0x41f4] ;  /* 0x0041f400010b7983 */ /* 0x000ee20000300800 */
[----:B------:R-:W-:Y:S01]  /*b1690*/  IADD3 R9, P2, PT, R9, R69, RZ ;  /* 0x0000004509097210 */ /* 0x000fe20007f5e0ff */
[----:B------:R-:W-:-:S02]  /*b16a0*/  IMAD.X R20, R20, 0x1, R2, P1 ;  /* 0x0000000114147824 */ /* 0x000fc400008e0602 */
[----:B----4-:R-:W-:Y:S02]  /*b16b0*/  IMAD.MOV.U32 R6, RZ, RZ, R8 ;  /* 0x000000ffff067224 */ /* 0x010fe400078e0008 */
[----:B------:R-:W-:Y:S01]  /*b16c0*/  IMAD.MOV.U32 R7, RZ, RZ, R21 ;  /* 0x000000ffff077224 */ /* 0x000fe200078e0015 */
[----:B------:R-:W4:Y:S04]  /*b16d0*/  LDL.LU R8, [R1+0x4234] ;  /* 0x0042340001087983 */ /* 0x000f280000300800 */
[----:B------:R-:W-:Y:S04]  /*b16e0*/  STL [R1+0x40b4], R10 ;  /* 0x0040b40a01007387 */ /* 0x000fe80000100800 */
[----:B------:R1:W-:Y:S04]  /*b16f0*/  STL [R1+0x4070], R14 ;  /* 0x0040700e01007387 */ /* 0x0003e80000100800 */
[----:B------:R1:W-:Y:S01]  /*b1700*/  LDGSTS.E [R4+0xb80], desc[UR34][R6.64], P0 ;  /* 0x00b8000006047fae */ /* 0x0003e200081a1022 */
[----:B------:R-:W-:Y:S01]  /*b1710*/  IADD3 R17, P1, PT, R17, R69, RZ ;  /* 0x0000004511117210 */ /* 0x000fe20007f3e0ff */
[----:B------:R-:W-:-:S02]  /*b1720*/  IMAD.X R19, R19, 0x1, R2, P2 ;  /* 0x0000000113137824 */ /* 0x000fc400010e0602 */
[----:B-1----:R-:W-:Y:S02]  /*b1730*/  IMAD.MOV.U32 R6, RZ, RZ, R13 ;  /* 0x000000ffff067224 */ /* 0x002fe400078e000d */
[----:B------:R-:W-:Y:S02]  /*b1740*/  IMAD.MOV.U32 R7, RZ, RZ, R14 ;  /* 0x000000ffff077224 */ /* 0x000fe400078e000e */
[----:B------:R-:W4:Y:S04]  /*b1750*/  LDL.LU R14, [R1+0x41f0] ;  /* 0x0041f000010e7983 */ /* 0x000f280000300800 */
[----:B------:R-:W-:Y:S04]  /*b1760*/  STL [R1+0x40f4], R9 ;  /* 0x0040f40901007387 */ /* 0x000fe80000100800 */
[----:B------:R1:W-:Y:S04]  /*b1770*/  STL [R1+0x40b0], R20 ;  /* 0x0040b01401007387 */ /* 0x0003e80000100800 */
[----:B------:R1:W-:Y:S04]  /*b1780*/  LDGSTS.E [R4+0xf80], desc[UR34][R6.64], P0 ;  /* 0x00f8000006047fae */ /* 0x0003e800081a1022 */
[----:B------:R-:W4:Y:S01]  /*b1790*/  LDL.LU R13, [R1+0x4274] ;  /* 0x00427400010d7983 */ /* 0x000f220000300800 */
[----:B------:R-:W-:Y:S01]  /*b17a0*/  IADD3 R15, P2, PT, R15, R69, RZ ;  /* 0x000000450f0f7210 */ /* 0x000fe20007f5e0ff */
[----:B------:R-:W-:-:S02]  /*b17b0*/  IMAD.X R18, R18, 0x1, R2, P1 ;  /* 0x0000000112127824 */ /* 0x000fc400008e0602 */
[----:B-1----:R-:W-:Y:S02]  /*b17c0*/  IMAD.MOV.U32 R6, RZ, RZ, R10 ;  /* 0x000000ffff067224 */ /* 0x002fe400078e000a */
[----:B------:R-:W4:Y:S01]  /*b17d0*/  LDL.LU R10, [R1+0x4230] ;  /* 0x00423000010a7983 */ /* 0x000f220000300800 */
[----:B------:R-:W-:-:S03]  /*b17e0*/  IMAD.MOV.U32 R7, RZ, RZ, R20 ;  /* 0x000000ffff077224 */ /* 0x000fc600078e0014 */
[----:B------:R1:W-:Y:S04]  /*b17f0*/  STL [R1+0x4134], R17 ;  /* 0x0041341101007387 */ /* 0x0003e80000100800 */
[----:B------:R1:W-:Y:S04]  /*b1800*/  STL [R1+0x40f0], R19 ;  /* 0x0040f01301007387 */ /* 0x0003e80000100800 */
[----:B------:R-:W4:Y:S04]  /*b1810*/  LDL.LU R20, [R1+0x42b4] ;  /* 0x0042b40001147983 */ /* 0x000f280000300800 */
[----:B------:R-:W4:Y:S04]  /*b1820*/  LDL.LU R22, [R1+0x4270] ;  /* 0x0042700001167983 */ /* 0x000f280000300800 */
[----:B------:R1:W-:Y:S04]  /*b1830*/  LDGSTS.E [R4+0x1380], desc[UR34][R6.64], P0 ;  /* 0x0138000006047fae */ /* 0x0003e800081a1022 */
[----:B------:R-:W-:Y:S04]  /*b1840*/  STL [R1+0x4174], R15 ;  /* 0x0041740f01007387 */ /* 0x000fe80000100800 */
[----:B------:R3:W-:Y:S01]  /*b1850*/  STL [R1+0x4130], R18 ;  /* 0x0041301201007387 */ /* 0x0007e20000100800 */
[----:B--2---:R-:W-:-:S02]  /*b1860*/  IMAD.X R16, R16, 0x1, R2, P2 ;  /* 0x0000000110107824 */ /* 0x004fc400010e0602 */
[----:B-1----:R-:W-:Y:S02]  /*b1870*/  IMAD.MOV.U32 R6, RZ, RZ, R9 ;  /* 0x000000ffff067224 */ /* 0x002fe400078e0009 */
[----:B------:R-:W-:Y:S01]  /*b1880*/  IMAD.MOV.U32 R7, RZ, RZ, R19 ;  /* 0x000000ffff077224 */ /* 0x000fe200078e0013 */
[----:B------:R-:W2:Y:S04]  /*b1890*/  LDL.LU R9, [R1+0x42f4] ;  /* 0x0042f40001097983 */ /* 0x000ea80000300800 */
[----:B------:R-:W2:Y:S04]  /*b18a0*/  LDL.LU R21, [R1+0x42b0] ;  /* 0x0042b00001157983 */ /* 0x000ea80000300800 */
[----:B------:R1:W-:Y:S02]  /*b18b0*/  LDGSTS.E [R4+0x1780], desc[UR34][R6.64], P0 ;  /* 0x0178000006047fae */ /* 0x0003e400081a1022 */
[----:B-1----:R-:W-:-:S02]  /*b18c0*/  IMAD.MOV.U32 R6, RZ, RZ, R17 ;  /* 0x000000ffff067224 */ /* 0x002fc400078e0011 */
[----:B------:R-:W-:-:S05]  /*b18d0*/  IMAD.MOV.U32 R7, RZ, RZ, R18 ;  /* 0x000000ffff077224 */ /* 0x000fca00078e0012 */
[----:B------:R1:W-:Y:S02]  /*b18e0*/  LDGSTS.E [R4+0x1b80], desc[UR34][R6.64], P0 ;  /* 0x01b8000006047fae */ /* 0x0003e400081a1022 */
[----:B-1----:R-:W-:Y:S01]  /*b18f0*/  IMAD.MOV.U32 R6, RZ, RZ, R15 ;  /* 0x000000ffff067224 */ /* 0x002fe200078e000f */
[----:B---3--:R-:W-:-:S05]  /*b1900*/  IADD3 R5, P1, PT, R5, R69, RZ ;  /* 0x0000004505057210 */ /* 0x008fca0007f3e0ff */
[----:B------:R-:W-:Y:S04]  /*b1910*/  STL [R1+0x41b4], R5 ;  /* 0x0041b40501007387 */ /* 0x000fe80000100800 */
[----:B------:R1:W-:Y:S04]  /*b1920*/  STL [R1+0x4170], R16 ;  /* 0x0041701001007387 */ /* 0x0003e80000100800 */
[----:B------:R-:W3:Y:S04]  /*b1930*/  LDL.LU R17, [R1+0x4334] ;  /* 0x0043340001117983 */ /* 0x000ee80000300800 */
[----:B------:R-:W3:Y:S01]  /*b1940*/  LDL.LU R19, [R1+0x42f0] ;  /* 0x0042f00001137983 */ /* 0x000ee20000300800 */
[----:B------:R-:W-:Y:S01]  /*b1950*/  IMAD.X R12, R12, 0x1, R2, P1 ;  /* 0x000000010c0c7824 */ /* 0x000fe200008e0602 */
[----:B------:R-:W-:-:S05]  /*b1960*/  IADD3 R11, P2, PT, R11, R69, RZ ;  /* 0x000000450b0b7210 */ /* 0x000fca0007f5e0ff */
[----:B------:R-:W-:Y:S04]  /*b1970*/  STL [R1+0x41f4], R11 ;  /* 0x0041f40b01007387 */ /* 0x000fe80000100800 */
[----:B------:R1:W-:Y:S04]  /*b1980*/  STL [R1+0x41b0], R12 ;  /* 0x0041b00c01007387 */ /* 0x0003e80000100800 */
[----:B------:R-:W3:Y:S04]  /*b1990*/  LDL.LU R18, [R1+0x4330] ;  /* 0x0043300001127983 */ /* 0x000ee80000300800 */
[----:B------:R-:W3:Y:S01]  /*b19a0*/  LDL.LU R15, [R1+0x4374] ;  /* 0x00437400010f7983 */ /* 0x000ee20000300800 */
[----:B------:R-:W-:Y:S01]  /*b19b0*/  IMAD.MOV.U32 R7, RZ, RZ, R16 ;  /* 0x000000ffff077224 */ /* 0x000fe200078e0010 */
[----:B----4-:R-:W-:-:S02]  /*b19c0*/  IADD3 R8, P1, PT, R8, R69, RZ ;  /* 0x0000004508087210 */ /* 0x010fc40007f3e0ff */
[----:B-1----:R-:W4:Y:S04]  /*b19d0*/  LDL.LU R16, [R1+0x4370] ;  /* 0x0043700001107983 */ /* 0x002f280000300800 */
[----:B------:R1:W-:Y:S04]  /*b19e0*/  LDGSTS.E [R4+0x1f80], desc[UR34][R6.64], P0 ;  /* 0x01f8000006047fae */ /* 0x0003e800081a1022 */
[----:B------:R-:W-:Y:S01]  /*b19f0*/  STL [R1+0x4234], R8 ;  /* 0x0042340801007387 */ /* 0x000fe20000100800 */
[----:B-1----:R-:W-:Y:S02]  /*b1a00*/  IMAD.MOV.U32 R6, RZ, RZ, R5 ;  /* 0x000000ffff067224 */ /* 0x002fe400078e0005 */
[----:B------:R-:W-:-:S02]  /*b1a10*/  IMAD.MOV.U32 R7, RZ, RZ, R12 ;  /* 0x000000ffff077224 */ /* 0x000fc400078e000c */
[----:B------:R-:W-:-:S03]  /*b1a20*/  IMAD.X R14, R14, 0x1, R2, P2 ;  /* 0x000000010e0e7824 */ /* 0x000fc600010e0602 */
[----:B------:R1:W-:Y:S01]  /*b1a30*/  LDGSTS.E [R4+0x2380], desc[UR34][R6.64], P0 ;  /* 0x0238000006047fae */ /* 0x0003e200081a1022 */
[----:B------:R-:W-:-:S03]  /*b1a40*/  IADD3 R13, P2, PT, R13, R69, RZ ;  /* 0x000000450d0d7210 */ /* 0x000fc60007f5e0ff */
[----:B------:R1:W-:Y:S04]  /*b1a50*/  STL [R1+0x41f0], R14 ;  /* 0x0041f00e01007387 */ /* 0x0003e80000100800 */
[----:B------:R-:W4:Y:S04]  /*b1a60*/  LDL.LU R12, [R1+0x43b4] ;  /* 0x0043b400010c7983 */ /* 0x000f280000300800 */
[----:B------:R-:W4:Y:S01]  /*b1a70*/  LDL.LU R5, [R1+0x43f4] ;  /* 0x0043f40001057983 */ /* 0x000f220000300800 */
[----:B-1----:R-:W-:Y:S02]  /*b1a80*/  IMAD.MOV.U32 R6, RZ, RZ, R11 ;  /* 0x000000ffff067224 */ /* 0x002fe400078e000b */
[----:B------:R-:W-:-:S02]  /*b1a90*/  IMAD.MOV.U32 R7, RZ, RZ, R14 ;  /* 0x000000ffff077224 */ /* 0x000fc400078e000e */
[----:B------:R-:W4:Y:S01]  /*b1aa0*/  LDL.LU R14, [R1+0x43b0] ;  /* 0x0043b000010e7983 */ /* 0x000f220000300800 */
[----:B------:R-:W-:-:S03]  /*b1ab0*/  IMAD.X R10, R10, 0x1, R2, P1 ;  /* 0x000000010a0a7824 */ /* 0x000fc600008e0602 */
[----:B------:R1:W-:Y:S04]  /*b1ac0*/  LDGSTS.E [R4+0x2780], desc[UR34][R6.64], P0 ;  /* 0x0278000006047fae */ /* 0x0003e800081a1022 */
[----:B------:R-:W-:Y:S01]  /*b1ad0*/  STL [R1+0x4274], R13 ;  /* 0x0042740d01007387 */ /* 0x000fe20000100800 */
[----:B------:R-:W-:Y:S01]  /*b1ae0*/  IMAD.X R22, R22, 0x1, R2, P2 ;  /* 0x0000000116167824 */ /* 0x000fe200010e0602 */
[----:B------:R-:W-:Y:S02]  /*b1af0*/  IADD3 R20, P1, PT, R20, R69, RZ ;  /* 0x0000004514147210 */ /* 0x000fe40007f3e0ff */
[----:B------:R1:W-:Y:S04]  /*b1b00*/  STL [R1+0x4230], R10 ;  /* 0x0042300a01007387 */ /* 0x0003e80000100800 */
[----:B------:R-:W4:Y:S01]  /*b1b10*/  LDL.LU R11, [R1+0x4434] ;  /* 0x00443400010b7983 */ /* 0x000f220000300800 */
[----:B-1----:R-:W-:-:S02]  /*b1b20*/  IMAD.MOV.U32 R6, RZ, RZ, R8 ;  /* 0x000000ffff067224 */ /* 0x002fc400078e0008 */
[----:B------:R-:W-:Y:S02]  /*b1b30*/  IMAD.MOV.U32 R7, RZ, RZ, R10 ;  /* 0x000000ffff077224 */ /* 0x000fe400078e000a */
[----:B------:R-:W4:Y:S04]  /*b1b40*/  LDL.LU R10, [R1+0x43f0] ;  /* 0x0043f000010a7983 */ /* 0x000f280000300800 */
[----:B------:R1:W-:Y:S04]  /*b1b50*/  LDGSTS.E [R4+0x2b80], desc[UR34][R6.64], P0 ;  /* 0x02b8000006047fae */ /* 0x0003e800081a1022 */
[----:B------:R-:W-:Y:S04]  /*b1b60*/  STL [R1+0x42b4], R20 ;  /* 0x0042b41401007387 */ /* 0x000fe80000100800 */
[----:B------:R1:W-:Y:S04]  /*b1b70*/  STL [R1+0x4270], R22 ;  /* 0x0042701601007387 */ /* 0x0003e80000100800 */
[----:B------:R-:W4:Y:S01]  /*b1b80*/  LDL.LU R8, [R1+0x4474] ;  /* 0x0044740001087983 */ /* 0x000f220000300800 */
[----:B--2---:R-:W-:Y:S01]  /*b1b90*/  IADD3 R9, P2, PT, R9, R69, RZ ;  /* 0x0000004509097210 */ /* 0x004fe20007f5e0ff */
[----:B------:R-:W-:-:S02]  /*b1ba0*/  IMAD.X R21, R21, 0x1, R2, P1 ;  /* 0x0000000115157824 */ /* 0x000fc400008e0602 */
[----:B-1----:R-:W-:Y:S02]  /*b1bb0*/  IMAD.MOV.U32 R6, RZ, RZ, R13 ;  /* 0x000000ffff067224 */ /* 0x002fe400078e000d */
[----:B------:R-:W-:Y:S01]  /*b1bc0*/  IMAD.MOV.U32 R7, RZ, RZ, R22 ;  /* 0x000000ffff077224 */ /* 0x000fe200078e0016 */
[----:B------:R-:W2:Y:S04]  /*b1bd0*/  LDL.LU R13, [R1+0x4430] ;  /* 0x00443000010d7983 */ /* 0x000ea80000300800 */
[----:B------:R1:W-:Y:S04]  /*b1be0*/  STL [R1+0x42f4], R9 ;  /* 0x0042f40901007387 */ /* 0x0003e80000100800 */
[----:B------:R1:W-:Y:S04]  /*b1bf0*/  LDGSTS.E [R4+0x2f80], desc[UR34][R6.64], P0 ;  /* 0x02f8000006047fae */ /* 0x0003e800081a1022 */
[----:B------:R3:W-:Y:S04]  /*b1c00*/  STL [R1+0x42b0], R21 ;  /* 0x0042b01501007387 */ /* 0x0007e80000100800 */
[----:B------:R-:W2:Y:S01]  /*b1c10*/  LDL.LU R22, [R1+0x44b4] ;  /* 0x0044b40001167983 */ /* 0x000ea20000300800 */
[----:B-1----:R-:W-:-:S02]  /*b1c20*/  IMAD.MOV.U32 R6, RZ, RZ, R20 ;  /* 0x000000ffff067224 */ /* 0x002fc400078e0014 */
[----:B------:R-:W-:-:S05]  /*b1c30*/  IMAD.MOV.U32 R7, RZ, RZ, R21 ;  /* 0x000000ffff077224 */ /* 0x000fca00078e0015 */
[----:B------:R1:W-:Y:S02]  /*b1c40*/  LDGSTS.E [R4+0x3380], desc[UR34][R6.64], P0 ;  /* 0x0338000006047fae */ /* 0x0003e400081a1022 */
[----:B-1----:R-:W-:Y:S01]  /*b1c50*/  IMAD.MOV.U32 R6, RZ, RZ, R9 ;  /* 0x000000ffff067224 */ /* 0x002fe200078e0009 */
[----:B---3--:R-:W-:Y:S01]  /*b1c60*/  IADD3 R17, P1, PT, R17, R69, RZ ;  /* 0x0000004511117210 */ /* 0x008fe20007f3e0ff */
[----:B------:R-:W-:-:S04]  /*b1c70*/  IMAD.X R19, R19, 0x1, R2, P2 ;  /* 0x0000000113137824 */ /* 0x000fc800010e0602 */
[----:B------:R-:W-:Y:S04]  /*b1c80*/  STL [R1+0x4334], R17 ;  /* 0x0043341101007387 */ /* 0x000fe80000100800 */
[----:B------:R-:W-:Y:S04]  /*b1c90*/  STL [R1+0x42f0], R19 ;  /* 0x0042f01301007387 */ /* 0x000fe80000100800 */
[----:B------:R-:W3:Y:S01]  /*b1ca0*/  LDL.LU R9, [R1+0x4470] ;  /* 0x0044700001097983 */ /* 0x000ee20000300800 */
[----:B------:R-:W-:Y:S01]  /*b1cb0*/  IMAD.X R18, R18, 0x1, R2, P1 ;  /* 0x0000000112127824 */ /* 0x000fe200008e0602 */
[----:B------:R-:W-:-:S05]  /*b1cc0*/  IADD3 R15, P2, PT, R15, R69, RZ ;  /* 0x000000450f0f7210 */ /* 0x000fca0007f5e0ff */
[----:B------:R-:W-:Y:S04]  /*b1cd0*/  STL [R1+0x4374], R15 ;  /* 0x0043740f01007387 */ /* 0x000fe80000100800 */
[----:B------:R1:W-:Y:S04]  /*b1ce0*/  STL [R1+0x4330], R18 ;  /* 0x0043301201007387 */ /* 0x0003e80000100800 */
[----:B------:R-:W3:Y:S04]  /*b1cf0*/  LDL.LU R20, [R1+0x44f4] ;  /* 0x0044f40001147983 */ /* 0x000ee80000300800 */
[----:B------:R-:W3:Y:S01]  /*b1d00*/  LDL.LU R23, [R1+0x44b0] ;  /* 0x0044b00001177983 */ /* 0x000ee20000300800 */
[----:B------:R-:W-:-:S02]  /*b1d10*/  IMAD.MOV.U32 R7, RZ, RZ, R19 ;  /* 0x000000ffff077224 */ /* 0x000fc400078e0013 */
[----:B----4-:R-:W-:-:S03]  /*b1d20*/  IMAD.X R16, R16, 0x1, R2, P2 ;  /* 0x0000000110107824 */ /* 0x010fc600010e0602 */
[----:B------:R4:W-:Y:S02]  /*b1d30*/  LDGSTS.E [R4+0x3780], desc[UR34][R6.64], P0 ;  /* 0x0378000006047fae */ /* 0x0009e400081a1022 */
[----:B----4-:R-:W-:Y:S01]  /*b1d40*/  IMAD.MOV.U32 R6, RZ, RZ, R17 ;  /* 0x000000ffff067224 */ /* 0x010fe200078e0011 */
[-C--:B------:R-:W-:Y:S01]  /*b1d50*/  IADD3 R12, P1, PT, R12, R69.reuse, RZ ;  /* 0x000000450c0c7210 */ /* 0x080fe20007f3e0ff */
[----:B------:R-:W-:Y:S01]  /*b1d60*/  IMAD.MOV.U32 R7, RZ, RZ, R18 ;  /* 0x000000ffff077224 */ /* 0x000fe200078e0012 */
[----:B------:R-:W-:-:S04]  /*b1d70*/  IADD3 R5, P2, PT, R5, R69, RZ ;  /* 0x0000004505057210 */ /* 0x000fc80007f5e0ff */
[----:B------:R4:W-:Y:S04]  /*b1d80*/  LDGSTS.E [R4+0x3b80], desc[UR34][R6.64], P0 ;  /* 0x03b8000006047fae */ /* 0x0009e800081a1022 */
[----:B------:R-:W-:Y:S01]  /*b1d90*/  STL [R1+0x43b4], R12 ;  /* 0x0043b40c01007387 */ /* 0x000fe20000100800 */
[----:B------:R-:W-:-:S03]  /*b1da0*/  IMAD.X R14, R14, 0x1, R2, P1 ;  /* 0x000000010e0e7824 */ /* 0x000fc600008e0602 */
[----:B------:R1:W-:Y:S04]  /*b1db0*/  STL [R1+0x4370], R16 ;  /* 0x0043701001007387 */ /* 0x0003e80000100800 */
[----:B------:R-:W-:Y:S01]  /*b1dc0*/  STL [R1+0x43f4], R5 ;  /* 0x0043f40501007387 */ /* 0x000fe20000100800 */
[-C--:B------:R-:W-:Y:S01]  /*b1dd0*/  IADD3 R11, P1, PT, R11, R69.reuse, RZ ;  /* 0x000000450b0b7210 */ /* 0x080fe20007f3e0ff */
[----:B----4-:R-:W-:Y:S02]  /*b1de0*/  IMAD.MOV.U32 R6, RZ, RZ, R15 ;  /* 0x000000ffff067224 */ /* 0x010fe400078e000f */
[----:B------:R-:W-:Y:S01]  /*b1df0*/  IMAD.MOV.U32 R7, RZ, RZ, R16 ;  /* 0x000000ffff077224 */ /* 0x000fe200078e0010 */
[----:B------:R4:W-:Y:S04]  /*b1e00*/  STL [R1+0x43b0], R14 ;  /* 0x0043b00e01007387 */ /* 0x0009e80000100800 */
[----:B------:R-:W3:Y:S04]  /*b1e10*/  LDL.LU R21, [R1+0x44f0] ;  /* 0x0044f00001157983 */ /* 0x000ee80000300800 */
[----:B------:R-:W-:Y:S04]  /*b1e20*/  STL [R1+0x4434], R11 ;  /* 0x0044340b01007387 */ /* 0x000fe80000100800 */
[----:B------:R4:W-:Y:S01]  /*b1e30*/  LDGSTS.E [R4+0x3f80], desc[UR34][R6.64], P0 ;  /* 0x03f8000006047fae */ /* 0x0009e200081a1022 */
[----:B------:R-:W-:Y:S01]  /*b1e40*/  IMAD.X R10, R10, 0x1, R2, P2 ;  /* 0x000000010a0a7824 */ /* 0x000fe200010e0602 */
[----:B------:R-:W-:-:S04]  /*b1e50*/  IADD3 R8, P2, PT, R8, R69, RZ ;  /* 0x0000004508087210 */ /* 0x000fc80007f5e0ff */
[----:B------:R2:W-:Y:S04]  /*b1e60*/  STL [R1+0x43f0], R10 ;  /* 0x0043f00a01007387 */ /* 0x0005e80000100800 */
[----:B-1----:R-:W3:Y:S01]  /*b1e70*/  LDL.LU R18, [R1+0x4534] ;  /* 0x0045340001127983 */ /* 0x002ee20000300800 */
[----:B----4-:R-:W-:-:S03]  /*b1e80*/  IMAD.MOV.U32 R6, RZ, RZ, R12 ;  /* 0x000000ffff067224 */ /* 0x010fc600078e000c */
[----:B------:R-:W4:Y:S01]  /*b1e90*/  LDL.LU R16, [R1+0x4574] ;  /* 0x0045740001107983 */ /* 0x000f220000300800 */
[----:B------:R-:W-:-:S03]  /*b1ea0*/  IMAD.MOV.U32 R7, RZ, RZ, R14 ;  /* 0x000000ffff077224 */ /* 0x000fc600078e000e */
[----:B------:R-:W4:Y:S04]  /*b1eb0*/  LDL.LU R19, [R1+0x4530] ;  /* 0x0045300001137983 */ /* 0x000f280000300800 */
[----:B------:R-:W-:Y:S04]  /*b1ec0*/  STL [R1+0x4474], R8 ;  /* 0x0044740801007387 */ /* 0x000fe80000100800 */
[----:B------:R1:W-:Y:S01]  /*b1ed0*/  LDGSTS.E [R4+0x4380], desc[UR34][R6.64], P0 ;  /* 0x0438000006047fae */ /* 0x0003e200081a1022 */
[----:B--2---:R-:W-:-:S05]  /*b1ee0*/  IMAD.X R13, R13, 0x1, R2, P1 ;  /* 0x000000010d0d7824 */ /* 0x004fca00008e0602 */
[----:B------:R2:W-:Y:S04]  /*b1ef0*/  STL [R1+0x4430], R13 ;  /* 0x0044300d01007387 */ /* 0x0005e80000100800 */
[----:B------:R-:W4:Y:S04]  /*b1f00*/  LDL.LU R17, [R1+0x4570] ;  /* 0x0045700001117983 */ /* 0x000f280000300800 */
[----:B------:R-:W4:Y:S04]  /*b1f10*/  LDL.LU R14, [R1+0x45b4] ;  /* 0x0045b400010e7983 */ /* 0x000f280000300800 */
[----:B------:R-:W4:Y:S01]  /*b1f20*/  LDL.LU R12, [R1+0x45f4] ;  /* 0x0045f400010c7983 */ /* 0x000f220000300800 */
[----:B-1----:R-:W-:-:S02]  /*b1f30*/  IMAD.MOV.U32 R6, RZ, RZ, R5 ;  /* 0x000000ffff067224 */ /* 0x002fc400078e0005 */
[----:B------:R-:W-:Y:S01]  /*b1f40*/  IMAD.MOV.U32 R7, RZ, RZ, R10 ;  /* 0x000000ffff077224 */ /* 0x000fe200078e000a */
[----:B------:R-:W-:Y:S01]  /*b1f50*/  IADD3 R22, P1, PT, R22, R69, RZ ;  /* 0x0000004516167210 */ /* 0x000fe20007f3e0ff */
[----:B------:R-:W4:Y:S04]  /*b1f60*/  LDL.LU R10, [R1+0x4634] ;  /* 0x00463400010a7983 */ /* 0x000f280000300800 */
[----:B------:R1:W-:Y:S04]  /*b1f70*/  LDGSTS.E [R4+0x4780], desc[UR34][R6.64], P0 ;  /* 0x0478000006047fae */ /* 0x0003e800081a1022 */
[----:B------:R-:W4:Y:S04]  /*b1f80*/  LDL.LU R5, [R1+0x4674] ;  /* 0x0046740001057983 */ /* 0x000f280000300800 */
[----:B------:R-:W4:Y:S04]  /*b1f90*/  LDL.LU R15, [R1+0x45b0] ;  /* 0x0045b000010f7983 */ /* 0x000f280000300800 */
[----:B------:R-:W-:Y:S01]  /*b1fa0*/  STL [R1+0x44b4], R22 ;  /* 0x0044b41601007387 */ /* 0x000fe20000100800 */
[----:B-1----:R-:W-:-:S02]  /*b1fb0*/  IMAD.MOV.U32 R6, RZ, RZ, R11 ;  /* 0x000000ffff067224 */ /* 0x002fc400078e000b */
[----:B------:R-:W-:-:S05]  /*b1fc0*/  IMAD.MOV.U32 R7, RZ, RZ, R13 ;  /* 0x000000ffff077224 */ /* 0x000fca00078e000d */
[----:B------:R1:W-:Y:S02]  /*b1fd0*/  LDGSTS.E [R4+0x4b80], desc[UR34][R6.64], P0 ;  /* 0x04b8000006047fae */ /* 0x0003e400081a1022 */
[----:B-1----:R-:W-:Y:S02]  /*b1fe0*/  IMAD.MOV.U32 R6, RZ, RZ, R8 ;  /* 0x000000ffff067224 */ /* 0x002fe400078e0008 */
[----:B---3--:R-:W-:-:S05]  /*b1ff0*/  IMAD.X R9, R9, 0x1, R2, P2 ;  /* 0x0000000109097824 */ /* 0x008fca00010e0602 */
[----:B------:R1:W-:Y:S04]  /*b2000*/  STL [R1+0x4470], R9 ;  /* 0x0044700901007387 */ /* 0x0003e80000100800 */
[----:B--2---:R-:W2:Y:S04]  /*b2010*/  LDL.LU R13, [R1+0x45f0] ;  /* 0x0045f000010d7983 */ /* 0x004ea80000300800 */
[----:B------:R-:W3:Y:S01]  /*b2020*/  LDL.LU R11, [R1+0x4630] ;  /* 0x00463000010b7983 */ /* 0x000ee20000300800 */
[----:B------:R-:W-:Y:S01]  /*b2030*/  IMAD.MOV.U32 R7, RZ, RZ, R9 ;  /* 0x000000ffff077224 */ /* 0x000fe200078e0009 */
[----:B------:R-:W-:Y:S01]  /*b2040*/  IADD3 R20, P2, PT, R20, R69, RZ ;  /* 0x0000004514147210 */ /* 0x000fe20007f5e0ff */
[----:B------:R-:W-:-:S03]  /*b2050*/  IMAD.X R23, R23, 0x1, R2, P1 ;  /* 0x0000000117177824 */ /* 0x000fc600008e0602 */
[----:B------:R1:W-:Y:S04]  /*b2060*/  LDGSTS.E [R4+0x4f80], desc[UR34][R6.64], P0 ;  /* 0x04f8000006047fae */ /* 0x0003e800081a1022 */
[----:B-1----:R-:W3:Y:S04]  /*b2070*/  LDL.LU R9, [R1+0x4670] ;  /* 0x0046700001097983 */ /* 0x002ee80000300800 */
[----:B------:R-:W-:Y:S04]  /*b2080*/  STL [R1+0x44f4], R20 ;  /* 0x0044f41401007387 */ /* 0x000fe80000100800 */
[----:B------:R1:W-:Y:S04]  /*b2090*/  STL [R1+0x44b0], R23 ;  /* 0x0044b01701007387 */ /* 0x0003e80000100800 */
[----:B------:R-:W3:Y:S04]  /*b20a0*/  LDL.LU R68, [R1+0xed4] ;  /* 0x000ed40001447983 */ /* 0x000ee80000300800 */
[----:B------:R-:W3:Y:S04]  /*b20b0*/  LDL.LU R8, [R1+0xf38] ;  /* 0x000f380001087983 */ /* 0x000ee80000300800 */
[----:B------:R-:W3:Y:S04]  /*b20c0*/  LDL.LU R240, [R1+0xed8] ;  /* 0x000ed80001f07983 */ /* 0x000ee80000300800 */
[----:B------:R-:W3:Y:S04]  /*b20d0*/  LDL.LU R241, [R1+0xf3c] ;  /* 0x000f3c0001f17983 */ /* 0x000ee80000300800 */
[----:B------:R-:W3:Y:S04]  /*b20e0*/  LDL.LU R242, [R1+0xedc] ;  /* 0x000edc0001f27983 */ /* 0x000ee80000300800 */
[----:B------:R-:W3:Y:S01]  /*b20f0*/  LDL.LU R243, [R1+0xf40] ;  /* 0x000f400001f37983 */ /* 0x000ee20000300800 */
[----:B------:R-:W-:-:S02]  /*b2100*/  IMAD.MOV.U32 R6, RZ, RZ, R22 ;  /* 0x000000ffff067224 */ /* 0x000fc400078e0016 */
[----:B------:R-:W-:-:S05]  /*b2110*/  IMAD.MOV.U32 R7, RZ, RZ, R23 ;  /* 0x000000ffff077224 */ /* 0x000fca00078e0017 */
[----:B------:R1:W-:Y:S01]  /*b2120*/  LDGSTS.E [R4+0x5380], desc[UR34][R6.64], P0 ;  /* 0x0538000006047fae */ /* 0x0003e200081a1022 */
[----:B------:R-:W-:Y:S01]  /*b2130*/  IMAD.X R21, R21, 0x1, R2, P2 ;  /* 0x0000000115157824 */ /* 0x000fe200010e0602 */
[-C--:B------:R-:W-:Y:S02]  /*b2140*/  IADD3 R18, P1, PT, R18, R69.reuse, RZ ;  /* 0x0000004512127210 */ /* 0x080fe40007f3e0ff */
[----:B----4-:R-:W-:-:S03]  /*b2150*/  IADD3 R16, P2, PT, R16, R69, RZ ;  /* 0x0000004510107210 */ /* 0x010fc60007f5e0ff */
[--C-:B------:R-:W-:Y:S01]  /*b2160*/  IMAD.X R19, R19, 0x1, R2.reuse, P1 ;  /* 0x0000000113137824 */ /* 0x100fe200008e0602 */
[----:B------:R-:W-:Y:S04]  /*b2170*/  STL [R1+0x4534], R18 ;  /* 0x0045341201007387 */ /* 0x000fe80000100800 */
[----:B------:R4:W-:Y:S04]  /*b2180*/  STL [R1+0x44f0], R21 ;  /* 0x0044f01501007387 */ /* 0x0009e80000100800 */
[----:B------:R-:W-:Y:S01]  /*b2190*/  STL [R1+0x4574], R16 ;  /* 0x0045741001007387 */ /* 0x000fe20000100800 */
[-C--:B------:R-:W-:Y:S01]  /*b21a0*/  IADD3 R14, P1, PT, R14, R69.reuse, RZ ;  /* 0x000000450e0e7210 */ /* 0x080fe20007f3e0ff */
[--C-:B------:R-:W-:Y:S01]  /*b21b0*/  IMAD.X R17, R17, 0x1, R2.reuse, P2 ;  /* 0x0000000111117824 */ /* 0x100fe200010e0602 */
[-C--:B------:R-:W-:Y:S01]  /*b21c0*/  IADD3 R12, P2, PT, R12, R69.reuse, RZ ;  /* 0x000000450c0c7210 */ /* 0x080fe20007f5e0ff */
[----:B------:R1:W-:Y:S01]  /*b21d0*/  STL [R1+0x4530], R19 ;  /* 0x0045301301007387 */ /* 0x0003e20000100800 */
[-C--:B------:R-:W-:Y:S01]  /*b21e0*/  IADD3 R10, P3, PT, R10, R69.reuse, RZ ;  /* 0x000000450a0a7210 */ /* 0x080fe20007f7e0ff */
[----:B------:R-:W-:Y:S01]  /*b21f0*/  IMAD.X R15, R15, 0x1, R2, P1 ;  /* 0x000000010f0f7824 */ /* 0x000fe200008e0602 */
[----:B------:R-:W-:Y:S01]  /*b2200*/  IADD3 R5, P1, PT, R5, R69, RZ ;  /* 0x0000004505057210 */ /* 0x000fe20007f3e0ff */
[----:B------:R-:W-:Y:S04]  /*b2210*/  STL [R1+0x45b4], R14 ;  /* 0x0045b40e01007387 */ /* 0x000fe80000100800 */
[----:B------:R1:W-:Y:S04]  /*b2220*/  STL [R1+0x4570], R17 ;  /* 0x0045701101007387 */ /* 0x0003e80000100800 */
[----:B------:R-:W-:Y:S04]  /*b2230*/  STL [R1+0x45f4], R12 ;  /* 0x0045f40c01007387 */ /* 0x000fe80000100800 */
[----:B------:R2:W-:Y:S04]  /*b2240*/  STL [R1+0x45b0], R15 ;  /* 0x0045b00f01007387 */ /* 0x0005e80000100800 */
[----:B------:R-:W-:Y:S04]  /*b2250*/  STL [R1+0x4634], R10 ;  /* 0x0046340a01007387 */ /* 0x000fe80000100800 */
[----:B------:R-:W-:Y:S01]  /*b2260*/  STL [R1+0x4674], R5 ;  /* 0x0046740501007387 */ /* 0x000fe20000100800 */
[----:B-1----:R-:W-:-:S02]  /*b2270*/  IMAD.MOV.U32 R6, RZ, RZ, R20 ;  /* 0x000000ffff067224 */ /* 0x002fc400078e0014 */
[----:B------:R-:W-:-:S05]  /*b2280*/  IMAD.MOV.U32 R7, RZ, RZ, R21 ;  /* 0x000000ffff077224 */ /* 0x000fca00078e0015 */
[----:B------:R1:W-:Y:S02]  /*b2290*/  LDGSTS.E [R4+0x5780], desc[UR34][R6.64], P0 ;  /* 0x0578000006047fae */ /* 0x0003e400081a1022 */
[----:B-1----:R-:W-:Y:S02]  /*b22a0*/  IMAD.MOV.U32 R6, RZ, RZ, R18 ;  /* 0x000000ffff067224 */ /* 0x002fe400078e0012 */
        /* <DEDUP_REMOVED lines=9> */
[--C-:B--2---:R-:W-:Y:S02]  /*b2340*/  IMAD.X R13, R13, 0x1, R2.reuse, P2 ;  /* 0x000000010d0d7824 */ /* 0x104fe400010e0602 */
[----:B---3--:R-:W-:-:S03]  /*b2350*/  IMAD.X R11, R11, 0x1, R2, P3 ;  /* 0x000000010b0b7824 */ /* 0x008fc600018e0602 */
[----:B------:R1:W-:Y:S01]  /*b2360*/  STL [R1+0x45f0], R13 ;  /* 0x0045f00d01007387 */ /* 0x0003e20000100800 */
[----:B------:R-:W-:-:S03]  /*b2370*/  IMAD.X R9, R9, 0x1, R2, P1 ;  /* 0x0000000109097824 */ /* 0x000fc600008e0602 */
[----:B------:R2:W-:Y:S04]  /*b2380*/  STL [R1+0x4630], R11 ;  /* 0x0046300b01007387 */ /* 0x0005e80000100800 */
[----:B------:R3:W-:Y:S04]  /*b2390*/  STL [R1+0x4670], R9 ;  /* 0x0046700901007387 */ /* 0x0007e80000100800 */
[----:B------:R-:W3:Y:S04]  /*b23a0*/  LDL.LU R71, [R1+0xee0] ;  /* 0x000ee00001477983 */ /* 0x000ee80000300800 */
        /* <DEDUP_REMOVED lines=23> */
[----:B-1----:R-:W4:Y:S04]  /*b2520*/  LDL.LU R13, [R1+0xf0c] ;  /* 0x000f0c00010d7983 */ /* 0x002f280000300800 */
[----:B------:R-:W4:Y:S04]  /*b2530*/  LDL.LU R12, [R1+0xf70] ;  /* 0x000f7000010c7983 */ /* 0x000f280000300800 */
[----:B------:R1:W-:Y:S01]  /*b2540*/  LDGSTS.E [R4+0x6780], desc[UR34][R6.64], P0 ;  /* 0x0678000006047fae */ /* 0x0003e200081a1022 */
[----:B------:R-:W-:-:S02]  /*b2550*/  IMAD.MOV.U32 R76, RZ, RZ, R8 ;  /* 0x000000ffff4c7224 */ /* 0x000fc400078e0008 */
[----:B------:R-:W-:Y:S02]  /*b2560*/  IMAD.MOV.U32 R75, RZ, RZ, R240 ;  /* 0x000000ffff4b7224 */ /* 0x000fe400078e00f0 */
[----:B------:R-:W-:Y:S02]  /*b2570*/  IMAD.MOV.U32 R74, RZ, RZ, R241 ;  /* 0x000000ffff4a7224 */ /* 0x000fe400078e00f1 */
[----:B-1----:R-:W-:Y:S02]  /*b2580*/  IMAD.MOV.U32 R6, RZ, RZ, R10 ;  /* 0x000000ffff067224 */ /* 0x002fe400078e000a */
[----:B------:R-:W-:Y:S02]  /*b2590*/  IMAD.MOV.U32 R7, RZ, RZ, R11 ;  /* 0x000000ffff077224 */ /* 0x000fe400078e000b */
[----:B--2---:R-:W2:Y:S04]  /*b25a0*/  LDL.LU R11, [R1+0xf10] ;  /* 0x000f1000010b7983 */ /* 0x004ea80000300800 */
[----:B------:R1:W-:Y:S04]  /*b25b0*/  LDGSTS.E [R4+0x6b80], desc[UR34][R6.64], P0 ;  /* 0x06b8000006047fae */ /* 0x0003e800081a1022 */
[----:B------:R-:W2:Y:S01]  /*b25c0*/  LDL.LU R10, [R1+0xf74] ;  /* 0x000f7400010a7983 */ /* 0x000ea20000300800 */
[----:B------:R-:W-:-:S02]  /*b25d0*/  IMAD.MOV.U32 R73, RZ, RZ, R242 ;  /* 0x000000ffff497224 */ /* 0x000fc400078e00f2 */
[----:B------:R-:W-:Y:S02]  /*b25e0*/  IMAD.MOV.U32 R72, RZ, RZ, R243 ;  /* 0x000000ffff487224 */ /* 0x000fe400078e00f3 */
[----:B-1----:R-:W-:Y:S02]  /*b25f0*/  IMAD.MOV.U32 R7, RZ, RZ, R9 ;  /* 0x000000ffff077224 */ /* 0x002fe400078e0009 */
[----:B---3--:R-:W3:Y:S04]  /*b2600*/  LDL.LU R9, [R1+0xf14] ;  /* 0x000f140001097983 */ /* 0x008ee80000300800 */
[----:B------:R-:W2:Y:S04]  /*b2610*/  LDL.LU R8, [R1+0xf78] ;  /* 0x000f780001087983 */ /* 0x000ea80000300800 */
[----:B------:R-:W2:Y:S04]  /*b2620*/  LDL.LU R240, [R1+0xeb0] ;  /* 0x000eb00001f07983 */ /* 0x000ea80000300800 */
[----:B------:R-:W2:Y:S04]  /*b2630*/  LDL.LU R241, [R1+0xf7c] ;  /* 0x000f7c0001f17983 */ /* 0x000ea80000300800 */
[----:B------:R-:W2:Y:S04]  /*b2640*/  LDL.LU R242, [R1+0xeb4] ;  /* 0x000eb40001f27983 */ /* 0x000ea80000300800 */
[----:B------:R-:W2:Y:S04]  /*b2650*/  LDL.LU R243, [R1+0xf28] ;  /* 0x000f280001f37983 */ /* 0x000ea80000300800 */
[----:B------:R1:W-:Y:S04]  /*b2660*/  STL.64 [R1+0x3308], R76 ;  /* 0x0033084c01007387 */ /* 0x0003e80000100a00 */
[----:B------:R1:W-:Y:S04]  /*b2670*/  STL.64 [R1+0x3300], R74 ;  /* 0x0033004a01007387 */ /* 0x0003e80000100a00 */
[----:B------:R1:W-:Y:S04]  /*b2680*/  STL.64 [R1+0x32f8], R72 ;  /* 0x0032f84801007387 */ /* 0x0003e80000100a00 */
        /* <DEDUP_REMOVED lines=8> */
[----:B----4-:R-:W-:Y:S01]  /*b2710*/  IMAD.MOV.U32 R60, RZ, RZ, R21 ;  /* 0x000000ffff3c7224 */ /* 0x010fe200078e0015 */
[----:B------:R1:W-:Y:S01]  /*b2720*/  STL.64 [R1+0x32e8], R68 ;  /* 0x0032e84401007387 */ /* 0x0003e20000100a00 */
[----:B------:R-:W-:Y:S02]  /*b2730*/  IMAD.MOV.U32 R58, RZ, RZ, R20 ;  /* 0x000000ffff3a7224 */ /* 0x000fe400078e0014 */
[----:B------:R-:W-:Y:S01]  /*b2740*/  IMAD.MOV.U32 R59, RZ, RZ, R80 ;  /* 0x000000ffff3b7224 */ /* 0x000fe200078e0050 */
[----:B------:R1:W-:Y:S01]  /*b2750*/  STL.64 [R1+0x32e0], R66 ;  /* 0x0032e04201007387 */ /* 0x0003e20000100a00 */
[----:B------:R-:W-:Y:S02]  /*b2760*/  IMAD.MOV.U32 R56, RZ, RZ, R19 ;  /* 0x000000ffff387224 */ /* 0x000fe400078e0013 */
[----:B------:R-:W-:Y:S01]  /*b2770*/  IMAD.MOV.U32 R57, RZ, RZ, R79 ;  /* 0x000000ffff397224 */ /* 0x000fe200078e004f */
[----:B------:R1:W-:Y:S01]  /*b2780*/  STL.64 [R1+0x32d8], R64 ;  /* 0x0032d84001007387 */ /* 0x0003e20000100a00 */
[----:B------:R-:W-:-:S02]  /*b2790*/  IMAD.MOV.U32 R54, RZ, RZ, R18 ;  /* 0x000000ffff367224 */ /* 0x000fc400078e0012 */
[----:B------:R-:W-:Y:S01]  /*b27a0*/  IMAD.MOV.U32 R55, RZ, RZ, R78 ;  /* 0x000000ffff377224 */ /* 0x000fe200078e004e */
        /* <DEDUP_REMOVED lines=9> */
[----:B------:R1:W-:Y:S04]  /*b2840*/  STL.64 [R1+0x32b8], R56 ;  /* 0x0032b83801007387 */ /* 0x0003e80000100a00 */
        /* <DEDUP_REMOVED lines=29> */
[----:B------:R-:W-:-:S03]  /*b2a20*/  IMAD.MOV.U32 R46, RZ, RZ, R10 ;  /* 0x000000ffff2e7224 */ /* 0x000fc600078e000a */
[----:B------:R-:W2:Y:S01]  /*b2a30*/  LDL.LU R11, [R1+0xe6c] ;  /* 0x000e6c00010b7983 */ /* 0x000ea20000300800 */
[----:B---3--:R-:W-:-:S03]  /*b2a40*/  IMAD.MOV.U32 R45, RZ, RZ, R9 ;  /* 0x000000ffff2d7224 */ /* 0x008fc600078e0009 */
        /* <DEDUP_REMOVED lines=12> */
[----:B------:R1:W-:Y:S04]  /*b2b10*/  STL.64 [R1+0x3290], R46 ;  /* 0x0032902e01007387 */ /* 0x0003e80000100a00 */
[----:B------:R1:W-:Y:S04]  /*b2b20*/  STL.64 [R1+0x3288], R44 ;  /* 0x0032882c01007387 */ /* 0x0003e80000100a00 */
[----:B------:R1:W-:Y:S04]  /*b2b30*/  STL.64 [R1+0x3280], R42 ;  /* 0x0032802a01007387 */ /* 0x0003e80000100a00 */
[----:B------:R1:W-:Y:S01]  /*b2b40*/  STL.64 [R1+0x3278], R40 ;  /* 0x0032782801007387 */ /* 0x0003e20000100a00 */
[----:B------:R-:W-:-:S05]  /*b2b50*/  IMAD.MOV.U32 R6, RZ, RZ, R5 ;  /* 0x000000ffff067224 */ /* 0x000fca00078e0005 */
[----:B------:R1:W-:Y:S02]  /*b2b60*/  LDGSTS.E [R4+0x6f80], desc[UR34][R6.64], P0 ;  /* 0x06f8000006047fae */ /* 0x0003e400081a1022 */
[----:B-1----:R-:W-:Y:S02]  /*b2b70*/  IMAD.MOV.U32 R6, RZ, RZ, R3 ;  /* 0x000000ffff067224 */ /* 0x002fe400078e0003 */
[----:B------:R-:W-:Y:S02]  /*b2b80*/  IMAD.MOV.U32 R7, RZ, RZ, R252 ;  /* 0x000000ffff077224 */ /* 0x000fe400078e00fc */
[----:B----4-:R-:W-:Y:S02]  /*b2b90*/  IMAD.MOV.U32 R39, RZ, RZ, R86 ;  /* 0x000000ffff277224 */ /* 0x010fe400078e0056 */
        /* <DEDUP_REMOVED lines=28> */
[----:B--2---:R-:W-:Y:S02]  /*b2d60*/  IMAD.MOV.U32 R16, RZ, RZ, R12 ;  /* 0x000000ffff107224 */ /* 0x004fe400078e000c */
[----:B------:R-:W-:Y:S01]  /*b2d70*/  IMAD.MOV.U32 R17, RZ, RZ, R13 ;  /* 0x000000ffff117224 */ /* 0x000fe200078e000d */
[----:B------:R4:W-:Y:S01]  /*b2d80*/  STL.64 [R1+0x3338], R24 ;  /* 0x0033381801007387 */ /* 0x0009e20000100a00 */
[----:B---3--:R-:W-:Y:S02]  /*b2d90*/  IMAD.MOV.U32 R14, RZ, RZ, R10 ;  /* 0x000000ffff0e7224 */ /* 0x008fe400078e000a */
[----:B------:R-:W-:Y:S01]  /*b2da0*/  IMAD.MOV.U32 R15, RZ, RZ, R11 ;  /* 0x000000ffff0f7224 */ /* 0x000fe200078e000b */
[----:B------:R4:W-:Y:S04]  /*b2db0*/  STL.64 [R1+0x3330], R22 ;  /* 0x0033301601007387 */ /* 0x0009e80000100a00 */
[----:B------:R4:W-:Y:S01]  /*b2dc0*/  STL.64 [R1+0x3368], R20 ;  /* 0x0033681401007387 */ /* 0x0009e20000100a00 */
[----:B------:R-:W-:-:S02]  /*b2dd0*/  IMAD.MOV.U32 R12, RZ, RZ, R8 ;  /* 0x000000ffff0c7224 */ /* 0x000fc400078e0008 */
[----:B------:R-:W-:Y:S01]  /*b2de0*/  IMAD.MOV.U32 R13, RZ, RZ, R9 ;  /* 0x000000ffff0d7224 */ /* 0x000fe200078e0009 */
[----:B------:R4:W-:Y:S04]  /*b2df0*/  STL.64 [R1+0x3360], R18 ;  /* 0x0033601201007387 */ /* 0x0009e80000100a00 */
[----:B------:R4:W-:Y:S01]  /*b2e00*/  STL.64 [R1+0x3358], R16 ;  /* 0x0033581001007387 */ /* 0x0009e20000100a00 */
[----:B------:R-:W-:Y:S02]  /*b2e10*/  IMAD.MOV.U32 R10, RZ, RZ, R241 ;  /* 0x000000ffff0a7224 */ /* 0x000fe400078e00f1 */
[----:B------:R-:W-:Y:S01]  /*b2e20*/  IMAD.MOV.U32 R11, RZ, RZ, R240 ;  /* 0x000000ffff0b7224 */ /* 0x000fe200078e00f0 */
[----:B------:R4:W-:Y:S01]  /*b2e30*/  STL.64 [R1+0x3350], R14 ;  /* 0x0033500e01007387 */ /* 0x0009e20000100a00 */
[----:B------:R-:W-:-:S02]  /*b2e40*/  IMAD.MOV.U32 R8, RZ, RZ, R243 ;  /* 0x000000ffff087224 */ /* 0x000fc400078e00f3 */
[----:B------:R-:W-:Y:S01]  /*b2e50*/  IMAD.MOV.U32 R9, RZ, RZ, R242 ;  /* 0x000000ffff097224 */ /* 0x000fe200078e00f2 */
[----:B------:R4:W5:Y:S04]  /*b2e60*/  LDL.LU R252, [R1+0x4eb0] ;  /* 0x004eb00001fc7983 */ /* 0x0009680000300800 */
[----:B------:R4:W5:Y:S04]  /*b2e70*/  LDL.LU R3, [R1+0x4eac] ;  /* 0x004eac0001037983 */ /* 0x0009680000300800 */
[----:B------:R4:W-:Y:S04]  /*b2e80*/  STL.64 [R1+0x3380], R12 ;  /* 0x0033800c01007387 */ /* 0x0009e80000100a00 */
[----:B------:R4:W-:Y:S04]  /*b2e90*/  STL.64 [R1+0x3388], R6 ;  /* 0x0033880601007387 */ /* 0x0009e80000100a00 */
[----:B------:R4:W-:Y:S04]  /*b2ea0*/  STL.64 [R1+0x3378], R10 ;  /* 0x0033780a01007387 */ /* 0x0009e80000100a00 */
[----:B------:R4:W-:Y:S04]  /*b2eb0*/  STL.64 [R1+0x3370], R8 ;  /* 0x0033700801007387 */ /* 0x0009e80000100a00 */
[----:B------:R-:W2:Y:S01]  /*b2ec0*/  LDL.LU R243, [R1+0x144c] ;  /* 0x00144c0001f37983 */ /* 0x000ea20000300800 */
[----:B------:R-:W1:Y:S03]  /*b2ed0*/  LDC R242, c[0x0][0x3a0] ;  /* 0x0000e800fff27b82 */ /* 0x000e660000000800 */
        /* <DEDUP_REMOVED lines=16> */
[----:B-1----:R-:W-:-:S03]  /*b2fe0*/  VIADD R242, R242, 0x1f ;  /* 0x0000001ff2f27836 */ /* 0x002fc60000000000 */
[----:B------:R4:W-:Y:S04]  /*b2ff0*/  LDGSTS.E [R4+0xb380], desc[UR34][R44.64], P0 ;  /* 0x0b3800002c047fae */ /* 0x0009e800081a1022 */
[----:B------:R4:W-:Y:S04]  /*b3000*/  LDGSTS.E [R4+0xb780], desc[UR34][R42.64], P0 ;  /* 0x0b7800002a047fae */ /* 0x0009e800081a1022 */
[----:B------:R4:W-:Y:S04]  /*b3010*/  LDGSTS.E [R4+0xbb80], desc[UR34][R40.64], P0 ;  /* 0x0bb8000028047fae */ /* 0x0009e800081a1022 */
[----:B------:R4:W-:Y:S04]  /*b3020*/  LDGSTS.E [R4+0xbf80], desc[UR34][R38.64], P0 ;  /* 0x0bf8000026047fae */ /* 0x0009e800081a1022 */
[----:B------:R4:W-:Y:S01]  /*b3030*/  LDGSTS.E [R4+0xc380], desc[UR34][R36.64], P0 ;  /* 0x0c38000024047fae */ /* 0x0009e200081a1022 */
[----:B------:R-:W-:-:S03]  /*b3040*/  SHF.R.S32.HI R5, RZ, 0x1f, R242 ;  /* 0x0000001fff057819 */ /* 0x000fc600000114f2 */
[----:B------:R4:W-:Y:S04]  /*b3050*/  LDGSTS.E [R4+0xc780], desc[UR34][R34.64], P0 ;  /* 0x0c78000022047fae */ /* 0x0009e800081a1022 */
[----:B------:R4:W-:Y:S04]  /*b3060*/  LDGSTS.E [R4+0xcb80], desc[UR34][R32.64], P0 ;  /* 0x0cb8000020047fae */ /* 0x0009e800081a1022 */
[----:B------:R4:W-:Y:S04]  /*b3070*/  LDGSTS.E [R4+0xcf80], desc[UR34][R30.64], P0 ;  /* 0x0cf800001e047fae */ /* 0x0009e800081a1022 */
[----:B------:R4:W-:Y:S01]  /*b3080*/  LDGSTS.E [R4+0xd380], desc[UR34][R28.64], P0 ;  /* 0x0d3800001c047fae */ /* 0x0009e200081a1022 */
[----:B------:R-:W-:-:S03]  /*b3090*/  LEA.HI R5, R5, R242, RZ, 0x5 ;  /* 0x000000f205057211 */ /* 0x000fc600078f28ff */
        /* <DEDUP_REMOVED lines=8> */
[----:B------:R4:W-:Y:S04]  /*b3120*/  LDGSTS.E [R4+0xf380], desc[UR34][R12.64], P0 ;  /* 0x0f3800000c047fae */ /* 0x0009e800081a1022 */
[----:B------:R4:W-:Y:S04]  /*b3130*/  LDGSTS.E [R4+0xf780], desc[UR34][R10.64], P0 ;  /* 0x0f7800000a047fae */ /* 0x0009e800081a1022 */
[----:B------:R4:W-:Y:S04]  /*b3140*/  LDGSTS.E [R4+0xfb80], desc[UR34][R8.64], P0 ;  /* 0x0fb8000008047fae */ /* 0x0009e800081a1022 */
[----:B------:R4:W-:Y:S04]  /*b3150*/  LDGSTS.E [R4+0xff80], desc[UR34][R6.64], P0 ;  /* 0x0ff8000006047fae */ /* 0x0009e800081a1022 */
[----:B------:R-:W0:Y:S01]  /*b3160*/  LDGDEPBAR ;  /* 0x00000000000079af */ /* 0x000e220000000000 */
[----:B--2---:R-:W-:-:S05]  /*b3170*/  VIADD R243, R243, 0x1 ;  /* 0x00000001f3f37836 */ /* 0x004fca0000000000 */
[----:B------:R4:W-:Y:S01]  /*b3180*/  STL [R1+0x144c], R243 ;  /* 0x00144cf301007387 */ /* 0x0009e20000100800 */
[----:B------:R-:W-:-:S13]  /*b3190*/  ISETP.NE.U32.AND P0, PT, R243, R5, PT ;  /* 0x00000005f300720c */ /* 0x000fda0003f05070 */
[----:B----4-:R-:W-:Y:S05]  /*b31a0*/  @P0 BRA `(.L_x_1) ;  /* 0xfffffa4000600947 */ /* 0x010fea000383ffff */
.L_x_0:
[----:B------:R-:W2:Y:S01]  /*b31b0*/  LDL.LU R37, [R1+0x46ac] ;  /* 0x0046ac0001257983 */ /* 0x000ea20000300800 */
[----:B-1----:R-:W1:Y:S01]  /*b31c0*/  LDC R14, c[0x0][0x3b4] ;  /* 0x0000ed00ff0e7b82 */ /* 0x002e620000000800 */
[----:B------:R-:W3:Y:S01]  /*b31d0*/  LDCU UR18, c[0x0][0x3b4] ;  /* 0x00007680ff1277ac */ /* 0x000ee20008000800 */
[----:B------:R-:W4:Y:S01]  /*b31e0*/  LDCU.64 UR12, c[0x0][0x390] ;  /* 0x00007200ff0c77ac */ /* 0x000f220008000a00 */
[----:B------:R-:W2:Y:S05]  /*b31f0*/  LDL.LU R36, [R1+0x46b0] ;  /* 0x0046b00001247983 */ /* 0x000eaa0000300800 */
[----:B------:R-:W1:Y:S01]  /*b3200*/  LDC R15, c[0x0][0x3b4] ;  /* 0x0000ed00ff0f7b82 */ /* 0x000e620000000800 */
[----:B------:R-:W1:Y:S01]  /*b3210*/  LDCU.64 UR10, c[0x0][0x390] ;  /* 0x00007200ff0a77ac */ /* 0x000e620008000a00 */
[----:B------:R-:W3:Y:S01]  /*b3220*/  LDL R75, [R1+0xa4] ;  /* 0x0000a400014b7983 */ /* 0x000ee20000100800 */
[----:B------:R-:W1:Y:S03]  /*b3230*/  LDCU.64 UR6, c[0x0][0x390] ;  /* 0x00007200ff0677ac */ /* 0x000e660008000a00 */
[----:B------:R-:W2:Y:S02]  /*b3240*/  LDL R74, [R1+0x1444] ;  /* 0x00144400014a7983 */ /* 0x000ea40000100800 */
[----:B------:R-:W1:Y:S01]  /*b3250*/  LDC R17, c[0x0][0x3b4] ;  /* 0x0000ed00ff117b82 */ /* 0x000e620000000800 */
[----:B------:R-:W2:Y:S01]  /*b3260*/  LDCU.64 UR46, c[0x0][0x398] ;  /* 0x00007300ff2e77ac */ /* 0x000ea20008000a00 */
[----:B------:R-:W2:Y:S01]  /*b3270*/  LDL R73, [R1+0xac] ;  /* 0x0000ac0001497983 */ /* 0x000ea20000100800 */
[----:B------:R-:W1:Y:S03]  /*b3280*/  LDCU UR72, c[0x0][0x398] ;  /* 0x00007300ff4877ac */ /* 0x000e660008000800 */
[----:B-----5:R-:W2:Y:S01]  /*b3290*/  LDL R76, [R1+0xa8] ;  /* 0x0000a800014c7983 */ /* 0x020ea20000100800 */
[----:B------:R-:W1:Y:S01]  /*b32a0*/  LDCU.64 UR8, c[0x0][0x390] ;  /* 0x00007200ff0877ac */ /* 0x000e620008000a00 */
[----:B------:R-:W1:Y:S01]  /*b32b0*/  LDCU UR57, c[0x0][0x398] ;  /* 0x00007300ff3977ac */ /* 0x000e620008000800 */
[----:B------:R-:W1:Y:S01]  /*b32c0*/  LDCU.64 UR44, c[0x0][0x398] ;  /* 0x00007300ff2c77ac */ /* 0x000e620008000a00 */
[----:B------:R-:W1:Y:S01]  /*b32d0*/  LDCU UR43, c[0x0][0x398] ;  /* 0x00007300ff2b77ac */ /* 0x000e620008000800 */
[----:B------:R-:W-:Y:S01]  /*b32e0*/  LOP3.LUT R3, R3, 0xfffffff7, RZ, 0xc0, !PT ;  /* 0xfffffff703037812 */ /* 0x000fe200078ec0ff */
[----:B------:R-:W-:-:S04]  /*b32f0*/  DEPBAR.LE SB0, 0x0 ;  /* 0x000080000000791a */ /* 0x000fc80000000000 */
[----:B------:R-:W1:Y:S01]  /*b3300*/  LDCU UR73, c[0x0][0x398] ;  /* 0x00007300ff4977ac */ /* 0x000e620008000800 */
[----:B------:R-:W1:Y:S01]  /*b3310*/  LDCU UR42, c[0x0][0x398] ;  /* 0x00007300ff2a77ac */ /* 0x000e620008000800 */
[----:B------:R-:W-:Y:S01]  /*b3320*/  LOP3.LUT R35, R35, 0x7fffffff, RZ, 0xc0, !PT ;  /* 0x7fffffff23237812 */ /* 0x000fe200078ec0ff */
        /* <DEDUP_REMOVED lines=52> */
[----:B---3--:R-:W-:Y:S01]  /*b3670*/  IMAD R0, R75, UR18, RZ ;  /* 0x000000124b007c24 */ /* 0x008fe2000f8e02ff */
[----:B------:R-:W3:Y:S03]  /*b3680*/  LDCU.64 UR18, c[0x0][0x398] ;  /* 0x00007300ff1277ac */ /* 0x000ee60008000a00 */
[----:B-1----:R-:W-:Y:S01]  /*b3690*/  IMAD R14, R14, 0x20, R0 ;  /* 0x000000200e0e7824 */ /* 0x002fe200078e0200 */
[----:B----4-:R-:W-:-:S04]  /*b36a0*/  LEA R20, P0, R0, UR12, 0x2 ;  /* 0x0000000c00147c11 */ /* 0x010fc8000f8010ff */
[----:B------:R-:W-:Y:S01]  /*b36b0*/  LEA.HI.X.SX32 R21, R0, UR13, 0x2, P0 ;  /* 0x0000000d00157c11 */ /* 0x000fe200080f16ff */
[----:B------:R-:W-:Y:S01]  /*b36c0*/  IMAD R0, R15, 0x20, R14 ;  /* 0x000000200f007824 */ /* 0x000fe200078e020e */
[C---:B------:R-:W-:Y:S01]  /*b36d0*/  LEA R18, P0, R14.reuse, UR10, 0x2 ;  /* 0x0000000a0e127c11 */ /* 0x040fe2000f8010ff */
[----:B------:R-:W1:Y:S03]  /*b36e0*/  LDCU.64 UR12, c[0x0][0x398] ;  /* 0x00007300ff0c77ac */ /* 0x000e660008000a00 */
[----:B------:R-:W-:Y:S01]  /*b36f0*/  LEA.HI.X.SX32 R19, R14, UR11, 0x2, P0 ;  /* 0x0000000b0e137c11 */ /* 0x000fe200080f16ff */
[----:B------:R-:W-:Y:S01]  /*b3700*/  IMAD R15, R17, 0x20, R0 ;  /* 0x00000020110f7824 */ /* 0x000fe200078e0200 */
[C---:B------:R-:W-:Y:S01]  /*b3710*/  LEA R16, P0, R0.reuse, UR6, 0x2 ;  /* 0x0000000600107c11 */ /* 0x040fe2000f8010ff */
[----:B------:R-:W4:Y:S03]  /*b3720*/  LDCU.64 UR10, c[0x0][0x398] ;  /* 0x00007300ff0a77ac */ /* 0x000f260008000a00 */
[----:B------:R-:W-:Y:S01]  /*b3730*/  LEA.HI.X.SX32 R17, R0, UR7, 0x2, P0 ;  /* 0x0000000700117c11 */ /* 0x000fe200080f16ff */
[----:B------:R-:W1:Y:S01]  /*b3740*/  LDCU.64 UR6, c[0x0][0x398] ;  /* 0x00007300ff0677ac */ /* 0x000e620008000a00 */
[----:B------:R-:W4:Y:S01]  /*b3750*/  LDL.LU R0, [R1+0x46b4] ;  /* 0x0046b40001007983 */ /* 0x000f220000300800 */
[----:B--2---:R-:W-:-:S02]  /*b3760*/  ISETP.GE.AND P1, PT, R37, UR47, PT ;  /* 0x0000002f25007c0c */ /* 0x004fc4000bf26270 */
[----:B------:R-:W-:Y:S01]  /*b3770*/  LEA R14, P0, R15, UR8, 0x2 ;  /* 0x000000080f0e7c11 */ /* 0x000fe2000f8010ff */
[----:B------:R-:W2:Y:S01]  /*b3780*/  LDCU UR47, c[0x0][0x398] ;  /* 0x00007300ff2f77ac */ /* 0x000ea20008000800 */
[----:B---3--:R-:W-:Y:S02]  /*b3790*/  ISETP.LT.AND P2, PT, R74, UR18, !P1 ;  /* 0x000000124a007c0c */ /* 0x008fe4000cf41270 */
[----:B------:R-:W-:Y:S01]  /*b37a0*/  ISETP.LT.AND P3, PT, R73, UR72, !P1 ;  /* 0x0000004849007c0c */ /* 0x000fe2000cf61270 */
[----:B------:R-:W3:Y:S01]  /*b37b0*/  LDCU UR72, c[0x0][0x398] ;  /* 0x00007300ff4877ac */ /* 0x000ee20008000800 */
[----:B------:R-:W-:Y:S02]  /*b37c0*/  LEA.HI.X.SX32 R15, R15, UR9, 0x2, P0 ;  /* 0x000000090f0f7c11 */ /* 0x000fe400080f16ff */
[----:B------:R-:W-:Y:S01]  /*b37d0*/  ISETP.GE.AND P0, PT, R36, UR45, PT ;  /* 0x0000002d24007c0c */ /* 0x000fe2000bf06270 */
[----:B------:R-:W1:Y:S01]  /*b37e0*/  LDCU.64 UR8, c[0x0][0x398] ;  /* 0x00007300ff0877ac */ /* 0x000e620008000a00 */
[----:B------:R-:W2:Y:S01]  /*b37f0*/  LDL.LU R36, [R1+0x46b8] ;  /* 0x0046b80001247983 */ /* 0x000ea20000300800 */
[----:B------:R-:W-:-:S02]  /*b3800*/  LOP3.LUT R34, R34, 0x7fffffff, RZ, 0xc0, !PT ;  /* 0x7fffffff22227812 */ /* 0x000fc400078ec0ff */
[----:B------:R-:W-:Y:S01]  /*b3810*/  LOP3.LUT R33, R33, 0x7fffffff, RZ, 0xc0, !PT ;  /* 0x7fffffff21217812 */ /* 0x000fe200078ec0ff */
[----:B------:R-:W1:Y:S01]  /*b3820*/  LDCU UR45, c[0x0][0x398] ;  /* 0x00007300ff2d77ac */ /* 0x000e620008000800 */
[----:B------:R-:W-:Y:S02]  /*b3830*/  @P2 LOP3.LUT R3, R3, 0x8, RZ, 0xfc, !PT ;  /* 0x0000000803032812 */ /* 0x000fe400078efcff */
[----:B------:R-:W-:Y:S01]  /*b3840*/  ISETP.LT.AND P2, PT, R76, UR57, !P1 ;  /* 0x000000394c007c0c */ /* 0x000fe2000cf41270 */
[----:B------:R-:W1:Y:S01]  /*b3850*/  LDCU UR57, c[0x0][0x398] ;  /* 0x00007300ff3977ac */ /* 0x000e620008000800 */
[----:B------:R-:W-:-:S04]  /*b3860*/  LOP3.LUT R3, R3, 0xfffffffb, RZ, 0xc0, !PT ;  /* 0xfffffffb03037812 */ /* 0x000fc800078ec0ff */
[----:B------:R-:W-:Y:S02]  /*b3870*/  @P3 LOP3.LUT R3, R3, 0x4, RZ, 0xfc, !PT ;  /* 0x0000000403033812 */ /* 0x000fe400078efcff */
[----:B----4-:R-:W-:Y:S02]  /*b3880*/  ISETP.LT.AND P3, PT, R75, UR10, !P1 ;  /* 0x0000000a4b007c0c */ /* 0x010fe4000cf61270 */
[----:B------:R-:W-:Y:S02]  /*b3890*/  ISETP.LT.AND P1, PT, R74, UR43, !P0 ;  /* 0x0000002b4a007c0c */ /* 0x000fe4000c721270 */
[----:B------:R-:W-:-:S04]  /*b38a0*/  LOP3.LUT R3, R3, 0xfffffffd, RZ, 0xc0, !PT ;  /* 0xfffffffd03037812 */ /* 0x000fc800078ec0ff */
[----:B------:R-:W-:Y:S02]  /*b38b0*/  @P2 LOP3.LUT R3, R3, 0x2, RZ, 0xfc, !PT ;  /* 0x0000000203032812 */ /* 0x000fe400078efcff */
[----:B------:R-:W-:Y:S01]  /*b38c0*/  ISETP.LT.AND P2, PT, R73, UR73, !P0 ;  /* 0x0000004949007c0c */ /* 0x000fe2000c741270 */
[----:B------:R-:W4:Y:S04]  /*b38d0*/  LDCU UR73, c[0x0][0x398] ;  /* 0x00007300ff4977ac */ /* 0x000f280008000800 */
[----:B------:R-:W-:Y:S02]  /*b38e0*/  @P1 LOP3.LUT R35, R35, 0x80000000, RZ, 0xfc, !PT ;  /* 0x8000000023231812 */ /* 0x000fe400078efcff */
[----:B------:R-:W-:Y:S01]  /*b38f0*/  ISETP.LT.AND P1, PT, R76, UR42, !P0 ;  /* 0x0000002a4c007c0c */ /* 0x000fe2000c721270 */
[----:B------:R-:W3:Y:S01]  /*b3900*/  LDCU.64 UR42, c[0x0][0x398] ;  /* 0x00007300ff2a77ac */ /* 0x000ee20008000a00 */
[----:B------:R-:W-:-:S04]  /*b3910*/  LOP3.LUT R35, R35, 0xbfffffff, RZ, 0xc0, !PT ;  /* 0xbfffffff23237812 */ /* 0x000fc800078ec0ff */
[----:B------:R-:W-:Y:S02]  /*b3920*/  @P2 LOP3.LUT R35, R35, 0x40000000, RZ, 0xfc, !PT ;  /* 0x4000000023232812 */ /* 0x000fe400078efcff */
[----:B-1----:R-:W-:Y:S02]  /*b3930*/  ISETP.LT.AND P0, PT, R75, UR12, !P0 ;  /* 0x0000000c4b007c0c */ /* 0x002fe4000c701270 */
[----:B------:R-:W-:-:S04]  /*b3940*/  LOP3.LUT R35, R35, 0xdfffffff, RZ, 0xc0, !PT ;  /* 0xdfffffff23237812 */ /* 0x000fc800078ec0ff */
[----:B------:R-:W-:-:S04]  /*b3950*/  @P1 LOP3.LUT R35, R35, 0x20000000, RZ, 0xfc, !PT ;  /* 0x2000000023231812 */ /* 0x000fc800078efcff */
[----:B------:R-:W-:-:S04]  /*b3960*/  LOP3.LUT R35, R35, 0xefffffff, RZ, 0xc0, !PT ;  /* 0xefffffff23237812 */ /* 0x000fc800078ec0ff */
[----:B------:R-:W-:Y:S02]  /*b3970*/  @P0 LOP3.LUT R35, R35, 0x10000000, RZ, 0xfc, !PT ;  /* 0x1000000023230812 */ /* 0x000fe400078efcff */
[----:B------:R-:W-:-:S04]  /*b3980*/  LOP3.LUT R3, R3, 0xfffffffe, RZ, 0xc0, !PT ;  /* 0xfffffffe03037812 */ /* 0x000fc800078ec0ff */
[----:B------:R-:W-:Y:S02]  /*b3990*/  @P3 LOP3.LUT R3, R3, 0x1, RZ, 0xfc, !PT ;  /* 0x0000000103033812 */ /* 0x000fe400078efcff */
[----:B------:R-:W-:Y:S02]  /*b39a0*/  LOP3.LUT R32, R32, 0x7fffffff, RZ, 0xc0, !PT ;  /* 0x7fffffff20207812 */ /* 0x000fe400078ec0ff */
[----:B------:R-:W-:Y:S02]  /*b39b0*/  LOP3.LUT R31, R31, 0x7fffffff, RZ, 0xc0, !PT ;  /* 0x7fffffff1f1f7812 */ /* 0x000fe400078ec0ff */
[----:B------:R-:W-:Y:S02]  /*b39c0*/  LOP3.LUT R30, R30, 0x7fffffff, RZ, 0xc0, !PT ;  /* 0x7fffffff1e1e7812 */ /* 0x000fe400078ec0ff */
[----:B------:R-:W-:Y:S02]  /*b39d0*/  LOP3.LUT R29, R29, 0x7fffffff, RZ, 0xc0, !PT ;  /* 0x7fffffff1d1d7812 */ /* 0x000fe400078ec0ff */
[----:B------:R-:W-:-:S02]  /*b39e0*/  LOP3.LUT R28, R28, 0x7fffffff, RZ, 0xc0, !PT ;  /* 0x7fffffff1c1c7812 */ /* 0x000fc400078ec0ff */
[----:B------:R-:W-:Y:S02]  /*b39f0*/  LOP3.LUT R27, R27, 0x7fffffff, RZ, 0xc0, !PT ;  /* 0x7fffffff1b1b7812 */ /* 0x000fe400078ec0ff */
[----:B------:R-:W-:Y:S02]  /*b3a00*/  LOP3.LUT R26, R26, 0x7fffffff, RZ, 0xc0, !PT ;  /* 0x7fffffff1a1a7812 */ /* 0x000fe400078ec0ff */
[----:B------:R-:W-:Y:S02]  /*b3a10*/  LOP3.LUT R25, R25, 0x7fffffff, RZ, 0xc0, !PT ;  /* 0x7fffffff19197812 */ /* 0x000fe400078ec0ff */
[----:B------:R-:W-:Y:S02]  /*b3a20*/  LOP3.LUT R24, R24, 0x7fffffff, RZ, 0xc0, !PT ;  /* 0x7fffffff18187812 */ /* 0x000fe400078ec0ff */
[----:B------:R-:W-:Y:S02]  /*b3a30*/  LOP3.LUT R23, R23, 0x7fffffff, RZ, 0xc0, !PT ;  /* 0x7fffffff17177812 */ /* 0x000fe400078ec0ff */
[----:B------:R-:W-:-:S02]  /*b3a40*/  LOP3.LUT R22, R22, 0x7fffffff, RZ, 0xc0, !PT ;  /* 0x7fffffff16167812 */ /* 0x000fc400078ec0ff */
[----:B------:R-:W-:Y:S02]  /*b3a50*/  LOP3.LUT R13, R13, 0x7fffffff, RZ, 0xc0, !PT ;  /* 0x7fffffff0d0d7812 */ /* 0x000fe400078ec0ff */
[----:B------:R-:W-:Y:S02]  /*b3a60*/  LOP3.LUT R12, R12, 0x7fffffff, RZ, 0xc0, !PT ;  /* 0x7fffffff0c0c7812 */ /* 0x000fe400078ec0ff */
[----:B---3--:R-:W-:Y:S01]  /*b3a70*/  ISETP.GE.AND P0, PT, R0, UR43, PT ;  /* 0x0000002b00007c0c */ /* 0x008fe2000bf06270 */
[----:B------:R-:W1:Y:S01]  /*b3a80*/  LDCU UR43, c[0x0][0x398] ;  /* 0x00007300ff2b77ac */ /* 0x000e620008000800 */
[----:B------:R-:W3:Y:S02]  /*b3a90*/  LDL.LU R0, [R1+0x46bc] ;  /* 0x0046bc0001007983 */ /* 0x000ee40000300800 */
[----:B------:R-:W-:Y:S01]  /*b3aa0*/  ISETP.LT.AND P3, PT, R74, UR71, !P0 ;  /* 0x000000474a007c0c */ /* 0x000fe2000c761270 */
[----:B------:R-:W1:Y:S01]  /*b3ab0*/  LDCU UR71, c[0x0][0x398] ;  /* 0x00007300ff4777ac */ /* 0x000e620008000800 */
[----:B------:R-:W-:-:S02]  /*b3ac0*/  ISETP.LT.AND P2, PT, R73, UR56, !P0 ;  /* 0x0000003849007c0c */ /* 0x000fc4000c741270 */
[----:B------:R-:W-:Y:S01]  /*b3ad0*/  LOP3.LUT R35, R35, 0xf7ffffff, RZ, 0xc0, !PT ;  /* 0xf7ffffff23237812 */ /* 0x000fe200078ec0ff */
[----:B------:R-:W1:Y:S01]  /*b3ae0*/  LDCU UR56, c[0x0][0x398] ;  /* 0x00007300ff3877ac */ /* 0x000e620008000800 */
[----:B------:R-:W-:-:S07]  /*b3af0*/  ISETP.LT.AND P1, PT, R76, UR70, !P0 ;  /* 0x000000464c007c0c */ /* 0x000fce000c721270 */
[----:B------:R-:W-:Y:S01]  /*b3b00*/  @P3 LOP3.LUT R35, R35, 0x8000000, RZ, 0xfc, !PT ;  /* 0x0800000023233812 */ /* 0x000fe200078efcff */
[----:B------:R-:W1:Y:S03]  /*b3b10*/  LDCU UR70, c[0x0][0x398] ;  /* 0x00007300ff4677ac */ /* 0x000e660008000800 */
[----:B------:R-:W-:-:S04]  /*b3b20*/  LOP3.LUT R35, R35, 0xfbffffff, RZ, 0xc0, !PT ;  /* 0xfbffffff23237812 */ /* 0x000fc800078ec0ff */
[----:B------:R-:W-:Y:S02]  /*b3b30*/  @P2 LOP3.LUT R35, R35, 0x4000000, RZ, 0xfc, !PT ;  /* 0x0400000023232812 */ /* 0x000fe400078efcff */
[----:B------:R-:W-:Y:S02]  /*b3b40*/  ISETP.LT.AND P0, PT, R75, UR8, !P0 ;  /* 0x000000084b007c0c */ /* 0x000fe4000c701270 */
[----:B------:R-:W-:-:S04]  /*b3b50*/  LOP3.LUT R35, R35, 0xfdffffff, RZ, 0xc0, !PT ;  /* 0xfdffffff23237812 */ /* 0x000fc800078ec0ff */
[----:B------:R-:W-:-:S04]  /*b3b60*/  @P1 LOP3.LUT R35, R35, 0x2000000, RZ, 0xfc, !PT ;  /* 0x0200000023231812 */ /* 0x000fc800078efcff */
[----:B------:R-:W-:-:S04]  /*b3b70*/  LOP3.LUT R35, R35, 0xfeffffff, RZ, 0xc0, !PT ;  /* 0xfeffffff23237812 */ /* 0x000fc800078ec0ff */
[----:B------:R-:W-:Y:S02]  /*b3b80*/  @P0 LOP3.LUT R35, R35, 0x1000000, RZ, 0xfc, !PT ;  /* 0x0100000023230812 */ /* 0x000fe400078efcff */
[----:B--2---:R-:W-:Y:S01]  /*b3b90*/  ISETP.GE.AND P0, PT, R36, UR19, PT ;  /* 0x0000001324007c0c */ /* 0x004fe2000bf06270 */
[----:B------:R-:W2:Y:S01]  /*b3ba0*/  LDCU.64 UR18, c[0x0][0x398] ;  /* 0x00007300ff1277ac */ /* 0x000ea20008000a00 */
[----:B------:R-:W4:Y:S02]  /*b3bb0*/  LDL.LU R36, [R1+0x46c0] ;  /* 0x0046c00001247983 */ /* 0x000f240000300800 */
[----:B------:R-:W-:Y:S01]  /*b3bc0*/  ISETP.LT.AND P3, PT, R74, UR55, !P0 ;  /* 0x000000374a007c0c */ /* 0x000fe2000c761270 */
[----:B------:R-:W1:Y:S01]  /*b3bd0*/  LDCU UR55, c[0x0][0x398] ;  /* 0x00007300ff3777ac */ /* 0x000e620008000800 */
[----:B------:R-:W-:Y:S02]  /*b3be0*/  ISETP.LT.AND P2, PT, R73, UR69, !P0 ;  /* 0x0000004549007c0c */ /* 0x000fe4000c741270 */
        /* <DEDUP_REMOVED lines=20> */
[----:B------:R-:W-:Y:S01]  /*b3d30*/  LOP3.LUT R2, R2, 0x7fffffff, RZ, 0xc0, !PT ;  /* 0x7fffffff02027812 */ /* 0x000fe200078ec0ff */
[----:B------:R-:W-:Y:S01]  /*b3d40*/  BAR.SYNC.DEFER_BLOCKING 0x0 ;  /* 0x0000000000007b1d */ /* 0x000fe20000010000 */
[----:B---3--:R-:W-:-:S05]  /*b3d50*/  ISETP.GE.AND P0, PT, R0, UR11, PT ;  /* 0x0000000b00007c0c */ /* 0x008fca000bf06270 */
[----:B------:R-:W3:Y:S01]  /*b3d60*/  LDCU.64 UR10, c[0x0][0x398] ;  /* 0x00007300ff0a77ac */ /* 0x000ee20008000a00 */
[----:B------:R-:W3:Y:S01]  /*b3d70*/  LDL.LU R0, [R1+0x46c4] ;  /* 0x0046c40001007983 */ /* 0x000ee20000300800 */
        /* <DEDUP_REMOVED lines=10> */
[----:B--2---:R-:W-:Y:S02]  /*b3e20*/  ISETP.LT.AND P0, PT, R75, UR18, !P0 ;  /* 0x000000124b007c0c */ /* 0x004fe4000c701270 */
[----:B------:R-:W-:-:S04]  /*b3e30*/  LOP3.LUT R35, R35, 0xfffdffff, RZ, 0xc0, !PT ;  /* 0xfffdffff23237812 */ /* 0x000fc800078ec0ff */
[----:B------:R-:W-:-:S04]  /*b3e40*/  @P1 LOP3.LUT R35, R35, 0x20000, RZ, 0xfc, !PT ;  /* 0x0002000023231812 */ /* 0x000fc800078efcff */
[----:B------:R-:W-:-:S04]  /*b3e50*/  LOP3.LUT R35, R35, 0xfffeffff, RZ, 0xc0, !PT ;  /* 0xfffeffff23237812 */ /* 0x000fc800078ec0ff */
[----:B------:R-:W-:Y:S02]  /*b3e60*/  @P0 LOP3.LUT R35, R35, 0x10000, RZ, 0xfc, !PT ;  /* 0x0001000023230812 */ /* 0x000fe400078efcff */
[----:B----4-:R-:W-:Y:S01]  /*b3e70*/  ISETP.GE.AND P0, PT, R36, UR13, PT ;  /* 0x0000000d24007c0c */ /* 0x010fe2000bf06270 */
        /* <DEDUP_REMOVED lines=12> */
[----:B---3--:R-:W-:Y:S02]  /*b3f40*/  ISETP.LT.AND P0, PT, R75, UR10, !P0 ;  /* 0x0000000a4b007c0c */ /* 0x008fe4000c701270 */
[----:B------:R-:W-:-:S04]  /*b3f50*/  LOP3.LUT R35, R35, 0xffffdfff, RZ, 0xc0, !PT ;  /* 0xffffdfff23237812 */ /* 0x000fc800078ec0ff */
[----:B------:R-:W-:-:S04]  /*b3f60*/  @P1 LOP3.LUT R35, R35, 0x2000, RZ, 0xfc, !PT ;  /* 0x0000200023231812 */ /* 0x000fc800078efcff */
[----:B------:R-:W-:-:S04]  /*b3f70*/  LOP3.LUT R35, R35, 0xffffefff, RZ, 0xc0, !PT ;  /* 0xffffefff23237812 */ /* 0x000fc800078ec0ff */
[----:B------:R-:W-:Y:S02]  /*b3f80*/  @P0 LOP3.LUT R35, R35, 0x1000, RZ, 0xfc, !PT ;  /* 0x0000100023230812 */ /* 0x000fe400078efcff */
[----:B------:R-:W-:Y:S01]  /*b3f90*/  ISETP.GE.AND P0, PT, R0, UR9, PT ;  /* 0x0000000900007c0c */ /* 0x000fe2000bf06270 */
[----:B------:R-:W3:Y:S01]  /*b3fa0*/  LDCU.64 UR8, c[0x0][0x398] ;  /* 0x00007300ff0877ac */ /* 0x000ee20008000a00 */
[----:B------:R-:W3:Y:S02]  /*b3fb0*/  LDL.LU R0, [R1+0x46cc] ;  /* 0x0046cc0001007983 */ /* 0x000ee40000300800 */
        /* <DEDUP_REMOVED lines=57> */
[----:B------:R-:W-:Y:S01]  /*b4350*/  ISETP.LT.AND P1, PT, R76, UR41, !P0 ;  /* 0x000000294c007c0c */ /* 0x000fe2000c721270 */
[----:B------:R-:W1:Y:S08]  /*b4360*/  LDCU UR49, c[0x0][0x398] ;  /* 0x00007300ff3177ac */ /* 0x000e700008000800 */
        /* <DEDUP_REMOVED lines=112> */
[----:B---3--:R-:W-:Y:S01]  /*b4a70*/  ISETP.LT.AND P0, PT, R75, UR10, !P0 ;  /* 0x0000000a4b007c0c */ /* 0x008fe2000c701270 */
[----:B------:R-:W3:Y:S01]  /*b4a80*/  LDCU UR10, c[0x0][0x398] ;  /* 0x00007300ff0a77ac */ /* 0x000ee20008000800 */
[----:B------:R-:W-:-:S04]  /*b4a90*/  LOP3.LUT R34, R34, 0xffffffdf, RZ, 0xc0, !PT ;  /* 0xffffffdf22227812 */ /* 0x000fc800078ec0ff */
[----:B------:R-:W-:-:S04]  /*b4aa0*/  @P1 LOP3.LUT R34, R34, 0x20, RZ, 0xfc, !PT ;  /* 0x0000002022221812 */ /* 0x000fc800078efcff */
[----:B------:R-:W-:-:S04]  /*b4ab0*/  LOP3.LUT R34, R34, 0xffffffef, RZ, 0xc0, !PT ;  /* 0xffffffef22227812 */ /* 0x000fc800078ec0ff */
[----:B------:R-:W-:Y:S02]  /*b4ac0*/  @P0 LOP3.LUT R34, R34, 0x10, RZ, 0xfc, !PT ;  /* 0x0000001022220812 */ /* 0x000fe400078efcff */
[----:B------:R-:W-:Y:S01]  /*b4ad0*/  ISETP.GE.AND P0, PT, R0, UR9, PT ;  /* 0x0000000900007c0c */ /* 0x000fe2000bf06270 */
[----:B------:R-:W1:Y:S01]  /*b4ae0*/  LDCU.64 UR8, c[0x0][0x398] ;  /* 0x00007300ff0877ac */ /* 0x000e620008000a00 */
[----:B------:R-:W3:Y:S02]  /*b4af0*/  LDL.LU R0, [R1+0x46f4] ;  /* 0x0046f40001007983 */ /* 0x000ee40000300800 */
[----:B------:R-:W-:Y:S01]  /*b4b00*/  ISETP.LT.AND P3, PT, R74, UR14, !P0 ;  /* 0x0000000e4a007c0c */ /* 0x000fe2000c761270 */
[----:B------:R-:W1:Y:S01]  /*b4b10*/  LDCU UR14, c[0x0][0x398] ;  /* 0x00007300ff0e77ac */ /* 0x000e620008000800 */
[----:B------:R-:W-:Y:S01]  /*b4b20*/  ISETP.LT.AND P2, PT, R73, UR24, !P0 ;  /* 0x0000001849007c0c */ /* 0x000fe2000c741270 */
[----:B------:R-:W3:Y:S01]  /*b4b30*/  LDL.LU R37, [R1+0x46f8] ;  /* 0x0046f80001257983 */ /* 0x000ee20000300800 */
[----:B------:R-:W-:Y:S01]  /*b4b40*/  LOP3.LUT R34, R34, 0xfffffff7, RZ, 0xc0, !PT ;  /* 0xfffffff722227812 */ /* 0x000fe200078ec0ff */
[----:B------:R-:W1:Y:S01]  /*b4b50*/  LDCU UR24, c[0x0][0x398] ;  /* 0x00007300ff1877ac */ /* 0x000e620008000800 */
[----:B------:R-:W-:-:S07]  /*b4b60*/  ISETP.LT.AND P1, PT, R76, UR16, !P0 ;  /* 0x000000104c007c0c */ /* 0x000fce000c721270 */
[----:B------:R-:W-:Y:S01]  /*b4b70*/  @P3 LOP3.LUT R34, R34, 0x8, RZ, 0xfc, !PT ;  /* 0x0000000822223812 */ /* 0x000fe200078efcff */
[----:B------:R-:W1:Y:S03]  /*b4b80*/  LDCU UR16, c[0x0][0x398] ;  /* 0x00007300ff1077ac */ /* 0x000e660008000800 */
[----:B------:R-:W-:-:S04]  /*b4b90*/  LOP3.LUT R34, R34, 0xfffffffb, RZ, 0xc0, !PT ;  /* 0xfffffffb22227812 */ /* 0x000fc800078ec0ff */
[----:B------:R-:W-:Y:S02]  /*b4ba0*/  @P2 LOP3.LUT R34, R34, 0x4, RZ, 0xfc, !PT ;  /* 0x0000000422222812 */ /* 0x000fe400078efcff */
[----:B--2---:R-:W-:Y:S01]  /*b4bb0*/  ISETP.LT.AND P0, PT, R75, UR12, !P0 ;  /* 0x0000000c4b007c0c */ /* 0x004fe2000c701270 */
[----:B------:R-:W2:Y:S01]  /*b4bc0*/  LDCU UR12, c[0x0][0x398] ;  /* 0x00007300ff0c77ac */ /* 0x000ea20008000800 */
[----:B------:R-:W-:-:S04]  /*b4bd0*/  LOP3.LUT R34, R34, 0xfffffffd, RZ, 0xc0, !PT ;  /* 0xfffffffd22227812 */ /* 0x000fc800078ec0ff */
[----:B------:R-:W-:-:S04]  /*b4be0*/  @P1 LOP3.LUT R34, R34, 0x2, RZ, 0xfc, !PT ;  /* 0x0000000222221812 */ /* 0x000fc800078efcff */
[----:B------:R-:W-:-:S04]  /*b4bf0*/  LOP3.LUT R34, R34, 0xfffffffe, RZ, 0xc0, !PT ;  /* 0xfffffffe22227812 */ /* 0x000fc800078ec0ff */
[----:B------:R-:W-:Y:S02]  /*b4c00*/  @P0 LOP3.LUT R34, R34, 0x1, RZ, 0xfc, !PT ;  /* 0x0000000122220812 */ /* 0x000fe400078efcff */
[----:B----4-:R-:W-:Y:S01]  /*b4c10*/  ISETP.GE.AND P0, PT, R36, UR7, PT ;  /* 0x0000000724007c0c */ /* 0x010fe2000bf06270 */
[----:B------:R-:W4:Y:S03]  /*b4c20*/  LDCU.64 UR6, c[0x0][0x398] ;  /* 0x00007300ff0677ac */ /* 0x000f260008000a00 */
[----:B------:R-:W-:Y:S01]  /*b4c30*/  ISETP.LT.AND P3, PT, R74, UR5, !P0 ;  /* 0x000000054a007c0c */ /* 0x000fe2000c761270 */
[----:B------:R-:W1:Y:S01]  /*b4c40*/  LDCU UR5, c[0x0][0x398] ;  /* 0x00007300ff0577ac */ /* 0x000e620008000800 */
[----:B------:R-:W-:Y:S02]  /*b4c50*/  ISETP.LT.AND P2, PT, R73, UR27, !P0 ;  /* 0x0000001b49007c0c */ /* 0x000fe4000c741270 */
[----:B------:R-:W-:Y:S01]  /*b4c60*/  ISETP.LT.AND P1, PT, R76, UR26, !P0 ;  /* 0x0000001a4c007c0c */ /* 0x000fe2000c721270 */
[----:B------:R-:W1:Y:S08]  /*b4c70*/  LDCU UR26, c[0x0][0x398] ;  /* 0x00007300ff1a77ac */ /* 0x000e700008000800 */
[----:B------:R-:W-:Y:S01]  /*b4c80*/  @P3 LOP3.LUT R33, R33, 0x80000000, RZ, 0xfc, !PT ;  /* 0x8000000021213812 */ /* 0x000fe200078efcff */
[----:B------:R-:W2:Y:S03]  /*b4c90*/  LDCU UR27, c[0x0][0x398] ;  /* 0x00007300ff1b77ac */ /* 0x000ea60008000800 */
[----:B------:R-:W-:-:S04]  /*b4ca0*/  LOP3.LUT R33, R33, 0xbfffffff, RZ, 0xc0, !PT ;  /* 0xbfffffff21217812 */ /* 0x000fc800078ec0ff */
[----:B------:R-:W-:Y:S02]  /*b4cb0*/  @P2 LOP3.LUT R33, R33, 0x40000000, RZ, 0xfc, !PT ;  /* 0x4000000021212812 */ /* 0x000fe400078efcff */
[----:B-1----:R-:W-:Y:S02]  /*b4cc0*/  ISETP.LT.AND P0, PT, R75, UR8, !P0 ;  /* 0x000000084b007c0c */ /* 0x002fe4000c701270 */
[----:B------:R-:W-:-:S04]  /*b4cd0*/  LOP3.LUT R33, R33, 0xdfffffff, RZ, 0xc0, !PT ;  /* 0xdfffffff21217812 */ /* 0x000fc800078ec0ff */
[----:B------:R-:W-:-:S04]  /*b4ce0*/  @P1 LOP3.LUT R33, R33, 0x20000000, RZ, 0xfc, !PT ;  /* 0x2000000021211812 */ /* 0x000fc800078efcff */
[----:B------:R-:W-:-:S04]  /*b4cf0*/  LOP3.LUT R33, R33, 0xefffffff, RZ, 0xc0, !PT ;  /* 0xefffffff21217812 */ /* 0x000fc800078ec0ff */
[----:B------:R-:W-:Y:S02]  /*b4d00*/  @P0 LOP3.LUT R33, R33, 0x10000000, RZ, 0xfc, !PT ;  /* 0x1000000021210812 */ /* 0x000fe400078efcff */
[----:B---3--:R-:W-:Y:S01]  /*b4d10*/  ISETP.GE.AND P0, PT, R0, UR19, PT ;  /* 0x0000001300007c0c */ /* 0x008fe2000bf06270 */
[----:B------:R-:W1:Y:S01]  /*b4d20*/  LDCU.64 UR18, c[0x0][0x398] ;  /* 0x00007300ff1277ac */ /* 0x000e620008000a00 */
[----:B------:R-:W3:Y:S02]  /*b4d30*/  LDL.LU R0, [R1+0x46fc] ;  /* 0x0046fc0001007983 */ /* 0x000ee40000300800 */
[----:B------:R-:W-:Y:S01]  /*b4d40*/  ISETP.LT.AND P3, PT, R74, UR59, !P0 ;  /* 0x0000003b4a007c0c */ /* 0x000fe2000c761270 */
[----:B------:R-:W1:Y:S01]  /*b4d50*/  LDCU UR59, c[0x0][0x398] ;  /* 0x00007300ff3b77ac */ /* 0x000e620008000800 */
[----:B------:R-:W-:Y:S01]  /*b4d60*/  ISETP.LT.AND P2, PT, R73, UR77, !P0 ;  /* 0x0000004d49007c0c */ /* 0x000fe2000c741270 */
[----:B------:R-:W2:Y:S01]  /*b4d70*/  LDL.LU R36, [R1+0x4700] ;  /* 0x0047000001247983 */ /* 0x000ea20000300800 */
[----:B------:R-:W-:Y:S01]  /*b4d80*/  LOP3.LUT R33, R33, 0xf7ffffff, RZ, 0xc0, !PT ;  /* 0xf7ffffff21217812 */ /* 0x000fe200078ec0ff */
[----:B------:R-:W1:Y:S01]  /*b4d90*/  LDCU UR77, c[0x0][0x398] ;  /* 0x00007300ff4d77ac */ /* 0x000e620008000800 */
[----:B------:R-:W-:-:S07]  /*b4da0*/  ISETP.LT.AND P1, PT, R76, UR76, !P0 ;  /* 0x0000004c4c007c0c */ /* 0x000fce000c721270 */
[----:B------:R-:W-:Y:S01]  /*b4db0*/  @P3 LOP3.LUT R33, R33, 0x8000000, RZ, 0xfc, !PT ;  /* 0x0800000021213812 */ /* 0x000fe200078efcff */
[----:B------:R-:W1:Y:S03]  /*b4dc0*/  LDCU UR76, c[0x0][0x398] ;  /* 0x00007300ff4c77ac */ /* 0x000e660008000800 */
[----:B------:R-:W-:-:S04]  /*b4dd0*/  LOP3.LUT R33, R33, 0xfbffffff, RZ, 0xc0, !PT ;  /* 0xfbffffff21217812 */ /* 0x000fc800078ec0ff */
[----:B------:R-:W-:Y:S02]  /*b4de0*/  @P2 LOP3.LUT R33, R33, 0x4000000, RZ, 0xfc, !PT ;  /* 0x0400000021212812 */ /* 0x000fe400078efcff */
[----:B----4-:R-:W-:Y:S02]  /*b4df0*/  ISETP.LT.AND P0, PT, R75, UR6, !P0 ;  /* 0x000000064b007c0c */ /* 0x010fe4000c701270 */
[----:B------:R-:W-:-:S04]  /*b4e00*/  LOP3.LUT R33, R33, 0xfdffffff, RZ, 0xc0, !PT ;  /* 0xfdffffff21217812 */ /* 0x000fc800078ec0ff */
[----:B------:R-:W-:-:S04]  /*b4e10*/  @P1 LOP3.LUT R33, R33, 0x2000000, RZ, 0xfc, !PT ;  /* 0x0200000021211812 */ /* 0x000fc800078efcff */
[----:B------:R-:W-:-:S04]  /*b4e20*/  LOP3.LUT R33, R33, 0xfeffffff, RZ, 0xc0, !PT ;  /* 0xfeffffff21217812 */ /* 0x000fc800078ec0ff */
[----:B------:R-:W-:Y:S02]  /*b4e30*/  @P0 LOP3.LUT R33, R33, 0x1000000, RZ, 0xfc, !PT ;  /* 0x0100000021210812 */ /* 0x000fe400078efcff */
[----:B------:R-:W-:-:S04]  /*b4e40*/  ISETP.GE.AND P0, PT, R37, UR11, PT ;  /* 0x0000000b25007c0c */ /* 0x000fc8000bf06270 */
[----:B------:R-:W-:Y:S01]  /*b4e50*/  ISETP.LT.AND P3, PT, R74, UR10, !P0 ;  /* 0x0000000a4a007c0c */ /* 0x000fe2000c761270 */
[----:B------:R-:W4:Y:S01]  /*b4e60*/  LDCU.64 UR10, c[0x0][0x398] ;  /* 0x00007300ff0a77ac */ /* 0x000f220008000a00 */
[----:B------:R-:W-:Y:S02]  /*b4e70*/  ISETP.LT.AND P2, PT, R73, UR58, !P0 ;  /* 0x0000003a49007c0c */ /* 0x000fe4000c741270 */
[----:B------:R-:W-:Y:S01]  /*b4e80*/  LOP3.LUT R33, R33, 0xff7fffff, RZ, 0xc0, !PT ;  /* 0xff7fffff21217812 */ /* 0x000fe200078ec0ff */
[----:B------:R-:W2:Y:S01]  /*b4e90*/  LDCU UR58, c[0x0][0x398] ;  /* 0x00007300ff3a77ac */ /* 0x000ea20008000800 */
[----:B-1----:R-:W-:-:S07]  /*b4ea0*/  ISETP.LT.AND P1, PT, R76, UR59, !P0 ;  /* 0x0000003b4c007c0c */ /* 0x002fce000c721270 */
[----:B------:R-:W-:Y:S01]  /*b4eb0*/  @P3 LOP3.LUT R33, R33, 0x800000, RZ, 0xfc, !PT ;  /* 0x0080000021213812 */ /* 0x000fe200078efcff */
[----:B------:R-:W1:Y:S03]  /*b4ec0*/  LDCU UR59, c[0x0][0x398] ;  /* 0x00007300ff3b77ac */ /* 0x000e660008000800 */
[----:B------:R-:W-:-:S04]  /*b4ed0*/  LOP3.LUT R33, R33, 0xffbfffff, RZ, 0xc0, !PT ;  /* 0xffbfffff21217812 */ /* 0x000fc800078ec0ff */
[----:B------:R-:W-:Y:S02]  /*b4ee0*/  @P2 LOP3.LUT R33, R33, 0x400000, RZ, 0xfc, !PT ;  /* 0x0040000021212812 */ /* 0x000fe400078efcff */
[----:B------:R-:W-:Y:S01]  /*b4ef0*/  ISETP.LT.AND P0, PT, R75, UR18, !P0 ;  /* 0x000000124b007c0c */ /* 0x000fe2000c701270 */
[----:B------:R-:W1:Y:S01]  /*b4f00*/  LDCU UR18, c[0x0][0x398] ;  /* 0x00007300ff1277ac */ /* 0x000e620008000800 */
[----:B------:R-:W-:-:S04]  /*b4f10*/  LOP3.LUT R33, R33, 0xffdfffff, RZ, 0xc0, !PT ;  /* 0xffdfffff21217812 */ /* 0x000fc800078ec0ff */
[----:B------:R-:W-:-:S04]  /*b4f20*/  @P1 LOP3.LUT R33, R33, 0x200000, RZ, 0xfc, !PT ;  /* 0x0020000021211812 */ /* 0x000fc800078efcff */
[----:B------:R-:W-:-:S04]  /*b4f30*/  LOP3.LUT R33, R33, 0xffefffff, RZ, 0xc0, !PT ;  /* 0xffefffff21217812 */ /* 0x000fc800078ec0ff */
[----:B------:R-:W-:Y:S02]  /*b4f40*/  @P0 LOP3.LUT R33, R33, 0x100000, RZ, 0xfc, !PT ;  /* 0x0010000021210812 */ /* 0x000fe400078efcff */
[----:B---3--:R-:W-:Y:S02]  /*b4f50*/  ISETP.GE.AND P0, PT, R0, UR13, PT ;  /* 0x0000000d00007c0c */ /* 0x008fe4000bf06270 */
[----:B------:R-:W3:Y:S02]  /*b4f60*/  LDL.LU R0, [R1+0x4704] ;  /* 0x0047040001007983 */ /* 0x000ee40000300800 */
[----:B--2---:R-:W-:Y:S01]  /*b4f70*/  ISETP.LT.AND P1, PT, R74, UR12, !P0 ;  /* 0x0000000c4a007c0c */ /* 0x004fe2000c721270 */
[----:B------:R-:W2:Y:S01]  /*b4f80*/  LDCU.64 UR12, c[0x0][0x398] ;  /* 0x00007300ff0c77ac */ /* 0x000ea20008000a00 */
[----:B------:R-:W-:Y:S02]  /*b4f90*/  LOP3.LUT R33, R33, 0xfff7ffff, RZ, 0xc0, !PT ;  /* 0xfff7ffff21217812 */ /* 0x000fe400078ec0ff */
[----:B------:R-:W-:Y:S01]  /*b4fa0*/  ISETP.LT.AND P3, PT, R73, UR58, !P0 ;  /* 0x0000003a49007c0c */ /* 0x000fe2000c761270 */
[----:B------:R-:W1:Y:S01]  /*b4fb0*/  LDCU UR58, c[0x0][0x398] ;  /* 0x00007300ff3a77ac */ /* 0x000e620008000800 */
[----:B------:R-:W-:Y:S01]  /*b4fc0*/  ISETP.LT.AND P2, PT, R76, UR74, !P0 ;  /* 0x0000004a4c007c0c */ /* 0x000fe2000c741270 */
[----:B------:R-:W1:Y:S06]  /*b4fd0*/  LDCU UR74, c[0x0][0x398] ;  /* 0x00007300ff4a77ac */ /* 0x000e6c0008000800 */
[----:B------:R-:W-:-:S02]  /*b4fe0*/  @P1 LOP3.LUT R33, R33, 0x80000, RZ, 0xfc, !PT ;  /* 0x0008000021211812 */ /* 0x000fc400078efcff */
[----:B----4-:R-:W-:Y:S02]  /*b4ff0*/  ISETP.LT.AND P1, PT, R75, UR10, !P0 ;  /* 0x0000000a4b007c0c */ /* 0x010fe4000c721270 */
[----:B------:R-:W-:Y:S01]  /*b5000*/  ISETP.GE.AND P0, PT, R36, UR9, PT ;  /* 0x0000000924007c0c */ /* 0x000fe2000bf06270 */
[----:B------:R-:W4:Y:S01]  /*b5010*/  LDCU.64 UR8, c[0x0][0x398] ;  /* 0x00007300ff0877ac */ /* 0x000f220008000a00 */
[----:B------:R-:W4:Y:S01]  /*b5020*/  LDL.LU R36, [R1+0x4708] ;  /* 0x0047080001247983 */ /* 0x000f220000300800 */
[----:B------:R-:W-:-:S04]  /*b5030*/  LOP3.LUT R33, R33, 0xfffbffff, RZ, 0xc0, !PT ;  /* 0xfffbffff21217812 */ /* 0x000fc800078ec0ff */
[----:B------:R-:W-:-:S04]  /*b5040*/  @P3 LOP3.LUT R33, R33, 0x40000, RZ, 0xfc, !PT ;  /* 0x0004000021213812 */ /* 0x000fc800078efcff */
[----:B------:R-:W-:-:S04]  /*b5050*/  LOP3.LUT R33, R33, 0xfffdffff, RZ, 0xc0, !PT ;  /* 0xfffdffff21217812 */ /* 0x000fc800078ec0ff */
[----:B------:R-:W-:Y:S02]  /*b5060*/  @P2 LOP3.LUT R33, R33, 0x20000, RZ, 0xfc, !PT ;  /* 0x0002000021212812 */ /* 0x000fe400078efcff */
[----:B------:R-:W-:Y:S01]  /*b5070*/  ISETP.LT.AND P3, PT, R74, UR75, !P0 ;  /* 0x0000004b4a007c0c */ /* 0x000fe2000c761270 */
[----:B------:R-:W1:Y:S01]  /*b5080*/  LDCU UR75, c[0x0][0x398] ;  /* 0x00007300ff4b77ac */ /* 0x000e620008000800 */
        /* <DEDUP_REMOVED lines=10> */
[----:B--2---:R-:W-:Y:S02]  /*b5130*/  ISETP.LT.AND P0, PT, R75, UR12, !P0 ;  /* 0x0000000c4b007c0c */ /* 0x004fe4000c701270 */
[----:B------:R-:W-:-:S04]  /*b5140*/  LOP3.LUT R33, R33, 0xffffdfff, RZ, 0xc0, !PT ;  /* 0xffffdfff21217812 */ /* 0x000fc800078ec0ff */
[----:B------:R-:W-:-:S04]  /*b5150*/  @P1 LOP3.LUT R33, R33, 0x2000, RZ, 0xfc, !PT ;  /* 0x0000200021211812 */ /* 0x000fc800078efcff */
[----:B------:R-:W-:-:S04]  /*b5160*/  LOP3.LUT R33, R33, 0xffffefff, RZ, 0xc0, !PT ;  /* 0xffffefff21217812 */ /* 0x000fc800078ec0ff */
[----:B------:R-:W-:-:S04]  /*b5170*/  @P0 LOP3.LUT R33, R33, 0x1000, RZ, 0xfc, !PT ;  /* 0x0000100021210812 */ /* 0x000fc800078efcff */
[----:B------:R-:W-:Y:S02]  /*b5180*/  LOP3.LUT R33, R33, 0xfffff7ff, RZ, 0xc0, !PT ;  /* 0xfffff7ff21217812 */ /* 0x000fe400078ec0ff */
[----:B---3--:R-:W-:Y:S01]  /*b5190*/  ISETP.GE.AND P0, PT, R0, UR7, PT ;  /* 0x0000000700007c0c */ /* 0x008fe2000bf06270 */
[----:B------:R-:W2:Y:S01]  /*b51a0*/  LDCU.64 UR6, c[0x0][0x398] ;  /* 0x00007300ff0677ac */ /* 0x000ea20008000a00 */
[----:B------:R-:W3:Y:S02]  /*b51b0*/  LDL.LU R0, [R1+0x470c] ;  /* 0x00470c0001007983 */ /* 0x000ee40000300800 */
[----:B------:R-:W-:Y:S01]  /*b51c0*/  ISETP.LT.AND P3, PT, R74, UR76, !P0 ;  /* 0x0000004c4a007c0c */ /* 0x000fe2000c761270 */
[----:B------:R-:W2:Y:S01]  /*b51d0*/  LDCU UR76, c[0x0][0x398] ;  /* 0x00007300ff4c77ac */ /* 0x000ea20008000800 */
[----:B-1----:R-:W-:Y:S02]  /*b51e0*/  ISETP.LT.AND P2, PT, R73, UR58, !P0 ;  /* 0x0000003a49007c0c */ /* 0x002fe4000c741270 */
[----:B------:R-:W-:Y:S01]  /*b51f0*/  ISETP.LT.AND P1, PT, R76, UR73, !P0 ;  /* 0x000000494c007c0c */ /* 0x000fe2000c721270 */
[----:B------:R-:W1:Y:S08]  /*b5200*/  LDCU UR58, c[0x0][0x398] ;  /* 0x00007300ff3a77ac */ /* 0x000e700008000800 */
        /* <DEDUP_REMOVED lines=9> */
[----:B------:R-:W-:Y:S02]  /*b52a0*/  ISETP.GE.AND P0, PT, R36, UR19, PT ;  /* 0x0000001324007c0c */ /* 0x000fe4000bf06270 */
[----:B------:R-:W4:Y:S02]  /*b52b0*/  LDL.LU R36, [R1+0x4710] ;  /* 0x0047100001247983 */ /* 0x000f240000300800 */
[----:B------:R-:W-:Y:S01]  /*b52c0*/  ISETP.LT.AND P3, PT, R74, UR18, !P0 ;  /* 0x000000124a007c0c */ /* 0x000fe2000c761270 */
[----:B------:R-:W2:Y:S01]  /*b52d0*/  LDCU.64 UR18, c[0x0][0x398] ;  /* 0x00007300ff1277ac */ /* 0x000ea20008000a00 */
[----:B-1----:R-:W-:Y:S02]  /*b52e0*/  ISETP.LT.AND P2, PT, R73, UR58, !P0 ;  /* 0x0000003a49007c0c */ /* 0x002fe4000c741270 */
        /* <DEDUP_REMOVED lines=30> */
[----:B----4-:R-:W-:Y:S01]  /*b54d0*/  ISETP.GE.AND P0, PT, R36, UR13, PT ;  /* 0x0000000d24007c0c */ /* 0x010fe2000bf06270 */
[----:B------:R-:W4:Y:S01]  /*b54e0*/  LDCU.64 UR12, c[0x0][0x398] ;  /* 0x00007300ff0c77ac */ /* 0x000f220008000a00 */
        /* <DEDUP_REMOVED lines=33> */
[----:B------:R-:W-:Y:S01]  /*b5700*/  ISETP.GE.AND P0, PT, R36, UR7, PT ;  /* 0x0000000724007c0c */ /* 0x000fe2000bf06270 */
[----:B------:R-:W4:Y:S01]  /*b5710*/  LDCU.64 UR6, c[0x0][0x398] ;  /* 0x00007300ff0677ac */ /* 0x000f220008000a00 */
        /* <DEDUP_REMOVED lines=159> */
[----:B------:R-:W-:-:S04]  /*b6110*/  @P0 LOP3.LUT R31, R31, 0x100000, RZ, 0xfc, !PT ;  /* 0x001000001f1f0812 */ /* 0x000fc800078efcff */
[----:B------:R-:W-:Y:S02]  /*b6120*/  LOP3.LUT R31, R31, 0xfff7ffff, RZ, 0xc0, !PT ;  /* 0xfff7ffff1f1f7812 */ /* 0x000fe400078ec0ff */
[----:B---3--:R-:W-:Y:S01]  /*b6130*/  ISETP.GE.AND P0, PT, R0, UR9, PT ;  /* 0x0000000900007c0c */ /* 0x008fe2000bf06270 */
[----:B------:R-:W3:Y:S01]  /*b6140*/  LDCU.64 UR8, c[0x0][0x398] ;  /* 0x00007300ff0877ac */ /* 0x000ee20008000a00 */
[----:B------:R-:W2:Y:S02]  /*b6150*/  LDL.LU R0, [R1+0x4744] ;  /* 0x0047440001007983 */ /* 0x000ea40000300800 */
        /* <DEDUP_REMOVED lines=31> */
[----:B------:R-:W-:-:S04]  /*b6350*/  @P0 LOP3.LUT R31, R31, 0x1000, RZ, 0xfc, !PT ;  /* 0x000010001f1f0812 */ /* 0x000fc800078efcff */
[----:B------:R-:W-:Y:S02]  /*b6360*/  LOP3.LUT R31, R31, 0xfffff7ff, RZ, 0xc0, !PT ;  /* 0xfffff7ff1f1f7812 */ /* 0x000fe400078ec0ff */
[----:B--2---:R-:W-:Y:S01]  /*b6370*/  ISETP.GE.AND P0, PT, R0, UR19, PT ;  /* 0x0000001300007c0c */ /* 0x004fe2000bf06270 */
        /* <DEDUP_REMOVED lines=17> */
[----:B------:R-:W4:Y:S01]  /*b6490*/  LDCU UR11, c[0x0][0x398] ;  /* 0x00007300ff0b77ac */ /* 0x000f220008000800 */
[----:B------:R-:W4:Y:S02]  /*b64a0*/  LDL.LU R36, [R1+0x4750] ;  /* 0x0047500001247983 */ /* 0x000f240000300800 */
[----:B------:R-:W-:Y:S01]  /*b64b0*/  ISETP.LT.AND P3, PT, R74, UR5, !P0 ;  /* 0x000000054a007c0c */ /* 0x000fe2000c761270 */
[----:B------:R-:W1:Y:S01]  /*b64c0*/  LDCU UR5, c[0x0][0x398] ;  /* 0x00007300ff0577ac */ /* 0x000e620008000800 */
[----:B------:R-:W-:Y:S02]  /*b64d0*/  ISETP.LT.AND P2, PT, R73, UR26, !P0 ;  /* 0x0000001a49007c0c */ /* 0x000fe4000c741270 */
[----:B------:R-:W-:-:S02]  /*b64e0*/  LOP3.LUT R31, R31, 0xffffff7f, RZ, 0xc0, !PT ;  /* 0xffffff7f1f1f7812 */ /* 0x000fc400078ec0ff */
[----:B------:R-:W-:Y:S01]  /*b64f0*/  ISETP.LT.AND P1, PT, R76, UR27, !P0 ;  /* 0x0000001b4c007c0c */ /* 0x000fe2000c721270 */
[----:B------:R-:W1:Y:S06]  /*b6500*/  LDCU.64 UR26, c[0x0][0x398] ;  /* 0x00007300ff1a77ac */ /* 0x000e6c0008000a00 */
[----:B------:R-:W-:-:S04]  /*b6510*/  @P3 LOP3.LUT R31, R31, 0x80, RZ, 0xfc, !PT ;  /* 0x000000801f1f3812 */ /* 0x000fc800078efcff */
        /* <DEDUP_REMOVED lines=11> */
[----:B-1----:R-:W-:Y:S01]  /*b65d0*/  ISETP.LT.AND P3, PT, R74, UR62, !P0 ;  /* 0x0000003e4a007c0c */ /* 0x002fe2000c761270 */
        /* <DEDUP_REMOVED lines=36> */
[----:B------:R-:W-:Y:S01]  /*b6820*/  ISETP.LT.AND P2, PT, R73, UR63, !P0 ;  /* 0x0000003f49007c0c */ /* 0x000fe2000c741270 */
[----:B------:R-:W3:Y:S01]  /*b6830*/  LDL.LU R37, [R1+0x4760] ;  /* 0x0047600001257983 */ /* 0x000ee20000300800 */
        /* <DEDUP_REMOVED lines=15> */
[----:B------:R-:W2:Y:S01]  /*b6930*/  LDCU UR61, c[0x0][0x398] ;  /* 0x00007300ff3d77ac */ /* 0x000ea20008000800 */
        /* <DEDUP_REMOVED lines=32> */
[----:B------:R-:W4:Y:S03]  /*b6b40*/  LDCU.64 UR12, c[0x0][0x398] ;  /* 0x00007300ff0c77ac */ /* 0x000f260008000a00 */
[----:B--2---:R-:W-:Y:S01]  /*b6b50*/  ISETP.LT.AND P1, PT, R74, UR61, !P0 ;  /* 0x0000003d4a007c0c */ /* 0x004fe2000c721270 */
[----:B------:R-:W2:Y:S01]  /*b6b60*/  LDCU UR61, c[0x0][0x398] ;  /* 0x00007300ff3d77ac */ /* 0x000ea20008000800 */
[----:B------:R-:W-:Y:S02]  /*b6b70*/  LOP3.LUT R30, R30, 0xffff7fff, RZ, 0xc0, !PT ;  /* 0xffff7fff1e1e7812 */ /* 0x000fe400078ec0ff */
[----:B-1----:R-:W-:Y:S01]  /*b6b80*/  ISETP.LT.AND P3, PT, R73, UR62, !P0 ;  /* 0x0000003e49007c0c */ /* 0x002fe2000c761270 */
[----:B------:R-:W1:Y:S01]  /*b6b90*/  LDCU UR62, c[0x0][0x398] ;  /* 0x00007300ff3e77ac */ /* 0x000e620008000800 */
[----:B------:R-:W-:Y:S01]  /*b6ba0*/  ISETP.LT.AND P2, PT, R76, UR72, !P0 ;  /* 0x000000484c007c0c */ /* 0x000fe2000c741270 */
[----:B------:R-:W1:Y:S06]  /*b6bb0*/  LDCU UR72, c[0x0][0x398] ;  /* 0x00007300ff4877ac */ /* 0x000e6c0008000800 */
[----:B------:R-:W-:-:S02]  /*b6bc0*/  @P1 LOP3.LUT R30, R30, 0x8000, RZ, 0xfc, !PT ;  /* 0x000080001e1e1812 */ /* 0x000fc400078efcff */
[----:B------:R-:W-:Y:S02]  /*b6bd0*/  ISETP.LT.AND P1, PT, R75, UR26, !P0 ;  /* 0x0000001a4b007c0c */ /* 0x000fe4000c721270 */
[----:B------:R-:W-:Y:S01]  /*b6be0*/  ISETP.GE.AND P0, PT, R36, UR9, PT ;  /* 0x0000000924007c0c */ /* 0x000fe2000bf06270 */
[----:B------:R-:W1:Y:S01]  /*b6bf0*/  LDCU.64 UR8, c[0x0][0x398] ;  /* 0x00007300ff0877ac */ /* 0x000e620008000a00 */
[----:B------:R-:W2:Y:S01]  /*b6c00*/  LDL.LU R36, [R1+0x476c] ;  /* 0x00476c0001247983 */ /* 0x000ea20000300800 */
        /* <DEDUP_REMOVED lines=16> */
[----:B----4-:R-:W-:Y:S02]  /*b6d10*/  ISETP.LT.AND P0, PT, R75, UR12, !P0 ;  /* 0x0000000c4b007c0c */ /* 0x010fe4000c701270 */
[----:B------:R-:W-:-:S04]  /*b6d20*/  LOP3.LUT R30, R30, 0xfffffdff, RZ, 0xc0, !PT ;  /* 0xfffffdff1e1e7812 */ /* 0x000fc800078ec0ff */
[----:B------:R-:W-:-:S04]  /*b6d30*/  @P1 LOP3.LUT R30, R30, 0x200, RZ, 0xfc, !PT ;  /* 0x000002001e1e1812 */ /* 0x000fc800078efcff */
[----:B------:R-:W-:-:S04]  /*b6d40*/  LOP3.LUT R30, R30, 0xfffffeff, RZ, 0xc0, !PT ;  /* 0xfffffeff1e1e7812 */ /* 0x000fc800078ec0ff */
[----:B------:R-:W-:Y:S02]  /*b6d50*/  @P0 LOP3.LUT R30, R30, 0x100, RZ, 0xfc, !PT ;  /* 0x000001001e1e0812 */ /* 0x000fe400078efcff */
[----:B---3--:R-:W-:Y:S01]  /*b6d60*/  ISETP.GE.AND P0, PT, R0, UR7, PT ;  /* 0x0000000700007c0c */ /* 0x008fe2000bf06270 */
[----:B------:R-:W3:Y:S01]  /*b6d70*/  LDCU.64 UR6, c[0x0][0x398] ;  /* 0x00007300ff0677ac */ /* 0x000ee20008000a00 */
        /* <DEDUP_REMOVED lines=16> */
[----:B--2---:R-:W-:Y:S01]  /*b6e80*/  ISETP.GE.AND P0, PT, R36, UR19, PT ;  /* 0x0000001324007c0c */ /* 0x004fe2000bf06270 */
[----:B------:R-:W1:Y:S01]  /*b6e90*/  LDCU.64 UR18, c[0x0][0x398] ;  /* 0x00007300ff1277ac */ /* 0x000e620008000a00 */
[----:B------:R-:W2:Y:S02]  /*b6ea0*/  LDL.LU R36, [R1+0x4774] ;  /* 0x0047740001247983 */ /* 0x000ea40000300800 */
        /* <DEDUP_REMOVED lines=15> */
[----:B----4-:R-:W-:Y:S01]  /*b6fa0*/  ISETP.GE.AND P0, PT, R0, UR27, PT ;  /* 0x0000001b00007c0c */ /* 0x010fe2000bf06270 */
[----:B------:R-:W3:Y:S01]  /*b6fb0*/  LDCU.64 UR26, c[0x0][0x398] ;  /* 0x00007300ff1a77ac */ /* 0x000ee20008000a00 */
[----:B------:R-:W4:Y:S02]  /*b6fc0*/  LDL.LU R0, [R1+0x4778] ;  /* 0x0047780001007983 */ /* 0x000f240000300800 */
        /* <DEDUP_REMOVED lines=33> */
[----:B----4-:R-:W-:Y:S01]  /*b71e0*/  ISETP.GE.AND P0, PT, R0, UR9, PT ;  /* 0x0000000900007c0c */ /* 0x010fe2000bf06270 */
[----:B------:R-:W4:Y:S01]  /*b71f0*/  LDCU.64 UR8, c[0x0][0x398] ;  /* 0x00007300ff0877ac */ /* 0x000f220008000a00 */
        /* <DEDUP_REMOVED lines=19> */
[----:B------:R-:W-:Y:S02]  /*b7330*/  ISETP.LT.AND P3, PT, R74, UR48, !P0 ;  /* 0x000000304a007c0c */ /* 0x000fe4000c761270 */
[----:B------:R-:W-:Y:S01]  /*b7340*/  ISETP.LT.AND P2, PT, R73, UR49, !P0 ;  /* 0x0000003149007c0c */ /* 0x000fe2000c741270 */
[----:B------:R-:W1:Y:S01]  /*b7350*/  LDCU.64 UR48, c[0x0][0x398] ;  /* 0x00007300ff3077ac */ /* 0x000e620008000a00 */
[----:B------:R-:W-:-:S02]  /*b7360*/  LOP3.LUT R29, R29, 0xfff7ffff, RZ, 0xc0, !PT ;  /* 0xfff7ffff1d1d7812 */ /* 0x000fc400078ec0ff */
[----:B------:R-:W-:Y:S01]  /*b7370*/  ISETP.LT.AND P1, PT, R76, UR50, !P0 ;  /* 0x000000324c007c0c */ /* 0x000fe2000c721270 */
[----:B------:R-:W1:Y:S06]  /*b7380*/  LDCU UR50, c[0x0][0x398] ;  /* 0x00007300ff3277ac */ /* 0x000e6c0008000800 */
[----:B------:R-:W-:-:S04]  /*b7390*/  @P3 LOP3.LUT R29, R29, 0x80000, RZ, 0xfc, !PT ;  /* 0x000800001d1d3812 */ /* 0x000fc800078efcff */
        /* <DEDUP_REMOVED lines=26> */
[----:B------:R-:W1:Y:S01]  /*b7540*/  LDCU UR27, c[0x0][0x398] ;  /* 0x00007300ff1b77ac */ /* 0x000e620008000800 */
[----:B------:R-:W2:Y:S02]  /*b7550*/  LDL.LU R36, [R1+0x478c] ;  /* 0x00478c0001247983 */ /* 0x000ea40000300800 */
[----:B------:R-:W-:Y:S02]  /*b7560*/  ISETP.LT.AND P3, PT, R74, UR39, !P0 ;  /* 0x000000274a007c0c */ /* 0x000fe4000c761270 */
[----:B------:R-:W-:Y:S02]  /*b7570*/  ISETP.LT.AND P2, PT, R73, UR31, !P0 ;  /* 0x0000001f49007c0c */ /* 0x000fe4000c741270 */
[----:B------:R-:W-:-:S02]  /*b7580*/  LOP3.LUT R29, R29, 0xfffff7ff, RZ, 0xc0, !PT ;  /* 0xfffff7ff1d1d7812 */ /* 0x000fc400078ec0ff */
[----:B------:R-:W-:Y:S01]  /*b7590*/  ISETP.LT.AND P1, PT, R76, UR30, !P0 ;  /* 0x0000001e4c007c0c */ /* 0x000fe2000c721270 */
[----:B------:R-:W1:Y:S06]  /*b75a0*/  LDCU.64 UR30, c[0x0][0x398] ;  /* 0x00007300ff1e77ac */ /* 0x000e6c0008000a00 */
[----:B------:R-:W-:-:S04]  /*b75b0*/  @P3 LOP3.LUT R29, R29, 0x800, RZ, 0xfc, !PT ;  /* 0x000008001d1d3812 */ /* 0x000fc800078efcff */
        /* <DEDUP_REMOVED lines=12> */
[----:B------:R-:W1:Y:S01]  /*b7680*/  LDCU.64 UR38, c[0x0][0x398] ;  /* 0x00007300ff2677ac */ /* 0x000e620008000a00 */
        /* <DEDUP_REMOVED lines=26> */
[----:B----4-:R-:W-:Y:S01]  /*b7830*/  ISETP.LT.AND P0, PT, R75, UR12, !P0 ;  /* 0x0000000c4b007c0c */ /* 0x010fe2000c701270 */
[----:B------:R-:W4:Y:S01]  /*b7840*/  LDCU UR12, c[0x0][0x398] ;  /* 0x00007300ff0c77ac */ /* 0x000f220008000800 */
        /* <DEDUP_REMOVED lines=16> */
[----:B-1----:R-:W-:Y:S01]  /*b7950*/  ISETP.LT.AND P0, PT, R75, UR8, !P0 ;  /* 0x000000084b007c0c */ /* 0x002fe2000c701270 */
[----:B------:R-:W1:Y:S01]  /*b7960*/  LDCU UR8, c[0x0][0x398] ;  /* 0x00007300ff0877ac */ /* 0x000e620008000800 */
[----:B------:R-:W-:-:S04]  /*b7970*/  LOP3.LUT R28, R28, 0xdfffffff, RZ, 0xc0, !PT ;  /* 0xdfffffff1c1c7812 */ /* 0x000fc800078ec0ff */
[----:B------:R-:W-:-:S04]  /*b7980*/  @P1 LOP3.LUT R28, R28, 0x20000000, RZ, 0xfc, !PT ;  /* 0x200000001c1c1812 */ /* 0x000fc800078efcff */
[----:B------:R-:W-:-:S04]  /*b7990*/  LOP3.LUT R28, R28, 0xefffffff, RZ, 0xc0, !PT ;  /* 0xefffffff1c1c7812 */ /* 0x000fc800078ec0ff */
[----:B------:R-:W-:Y:S02]  /*b79a0*/  @P0 LOP3.LUT R28, R28, 0x10000000, RZ, 0xfc, !PT ;  /* 0x100000001c1c0812 */ /* 0x000fe400078efcff */
[----:B--2---:R-:W-:Y:S01]  /*b79b0*/  ISETP.GE.AND P0, PT, R36, UR19, PT ;  /* 0x0000001324007c0c */ /* 0x004fe2000bf06270 */
[----:B------:R-:W2:Y:S01]  /*b79c0*/  LDCU UR19, c[0x0][0x398] ;  /* 0x00007300ff1377ac */ /* 0x000ea20008000800 */
[----:B------:R-:W2:Y:S02]  /*b79d0*/  LDL.LU R36, [R1+0x479c] ;  /* 0x00479c0001247983 */ /* 0x000ea40000300800 */
[----:B------:R-:W-:Y:S01]  /*b79e0*/  ISETP.LT.AND P3, PT, R74, UR25, !P0 ;  /* 0x000000194a007c0c */ /* 0x000fe2000c761270 */
[----:B------:R-:W1:Y:S01]  /*b79f0*/  LDCU UR25, c[0x0][0x398] ;  /* 0x00007300ff1977ac */ /* 0x000e620008000800 */
[----:B------:R-:W-:Y:S02]  /*b7a00*/  ISETP.LT.AND P2, PT, R73, UR37, !P0 ;  /* 0x0000002549007c0c */ /* 0x000fe4000c741270 */
[----:B------:R-:W-:-:S02]  /*b7a10*/  LOP3.LUT R28, R28, 0xf7ffffff, RZ, 0xc0, !PT ;  /* 0xf7ffffff1c1c7812 */ /* 0x000fc400078ec0ff */
[----:B------:R-:W-:Y:S01]  /*b7a20*/  ISETP.LT.AND P1, PT, R76, UR24, !P0 ;  /* 0x000000184c007c0c */ /* 0x000fe2000c721270 */
[----:B------:R-:W1:Y:S06]  /*b7a30*/  LDCU UR24, c[0x0][0x398] ;  /* 0x00007300ff1877ac */ /* 0x000e6c0008000800 */
        /* <DEDUP_REMOVED lines=19> */
[----:B------:R-:W1:Y:S03]  /*b7b70*/  LDCU.64 UR36, c[0x0][0x398] ;  /* 0x00007300ff2477ac */ /* 0x000e660008000a00 */
        /* <DEDUP_REMOVED lines=13> */
[----:B------:R-:W-:Y:S01]  /*b7c50*/  LOP3.LUT R28, R28, 0xfff7ffff, RZ, 0xc0, !PT ;  /* 0xfff7ffff1c1c7812 */ /* 0x000fe200078ec0ff */
[----:B------:R-:W1:Y:S01]  /*b7c60*/  LDCU UR16, c[0x0][0x398] ;  /* 0x00007300ff1077ac */ /* 0x000e620008000800 */
[----:B------:R-:W-:-:S07]  /*b7c70*/  ISETP.LT.AND P1, PT, R76, UR41, !P0 ;  /* 0x000000294c007c0c */ /* 0x000fce000c721270 */
[----:B------:R-:W-:-:S04]  /*b7c80*/  @P3 LOP3.LUT R28, R28, 0x80000, RZ, 0xfc, !PT ;  /* 0x000800001c1c3812 */ /* 0x000fc800078efcff */
        /* <DEDUP_REMOVED lines=8> */
[----:B---3--:R-:W-:Y:S01]  /*b7d10*/  ISETP.GE.AND P0, PT, R0, UR9, PT ;  /* 0x0000000900007c0c */ /* 0x008fe2000bf06270 */
[----:B------:R-:W3:Y:S01]  /*b7d20*/  LDCU UR9, c[0x0][0x398] ;  /* 0x00007300ff0977ac */ /* 0x000ee20008000800 */
        /* <DEDUP_REMOVED lines=53> */
[----:B--2---:R-:W-:Y:S02]  /*b8080*/  ISETP.GE.AND P0, PT, R36, UR37, PT ;  /* 0x0000002524007c0c */ /* 0x004fe4000bf06270 */
[----:B------:R-:W2:Y:S02]  /*b8090*/  LDL.LU R36, [R1+0x47b4] ;  /* 0x0047b40001247983 */ /* 0x000ea40000300800 */
[----:B------:R-:W-:Y:S01]  /*b80a0*/  ISETP.LT.AND P3, PT, R74, UR36, !P0 ;  /* 0x000000244a007c0c */ /* 0x000fe2000c761270 */
[----:B------:R-:W1:Y:S01]  /*b80b0*/  LDCU.64 UR36, c[0x0][0x398] ;  /* 0x00007300ff2477ac */ /* 0x000e620008000a00 */
        /* <DEDUP_REMOVED lines=13> */
[----:B----4-:R-:W-:Y:S02]  /*b8190*/  ISETP.GE.AND P0, PT, R0, UR31, PT ;  /* 0x0000001f00007c0c */ /* 0x010fe4000bf06270 */
[----:B------:R-:W3:Y:S02]  /*b81a0*/  LDL.LU R0, [R1+0x47b8] ;  /* 0x0047b80001007983 */ /* 0x000ee40000300800 */
[----:B------:R-:W-:Y:S01]  /*b81b0*/  ISETP.LT.AND P3, PT, R74, UR30, !P0 ;  /* 0x0000001e4a007c0c */ /* 0x000fe2000c761270 */
[----:B------:R-:W4:Y:S01]  /*b81c0*/  LDCU.64 UR30, c[0x0][0x398] ;  /* 0x00007300ff1e77ac */ /* 0x000f220008000a00 */
[----:B-1----:R-:W-:Y:S02]  /*b81d0*/  ISETP.LT.AND P2, PT, R73, UR58, !P0 ;  /* 0x0000003a49007c0c */ /* 0x002fe4000c741270 */
        /* <DEDUP_REMOVED lines=13> */
[----:B------:R-:W2:Y:S02]  /*b82b0*/  LDL.LU R36, [R1+0x47bc] ;  /* 0x0047bc0001247983 */ /* 0x000ea40000300800 */
[----:B------:R-:W-:Y:S01]  /*b82c0*/  ISETP.LT.AND P3, PT, R74, UR59, !P0 ;  /* 0x0000003b4a007c0c */ /* 0x000fe2000c761270 */
[----:B------:R-:W3:Y:S01]  /*b82d0*/  LDCU UR59, c[0x0][0x398] ;  /* 0x00007300ff3b77ac */ /* 0x000ee20008000800 */
[----:B------:R-:W-:Y:S01]  /*b82e0*/  ISETP.LT.AND P2, PT, R73, UR60, !P0 ;  /* 0x0000003c49007c0c */ /* 0x000fe2000c741270 */
[----:B------:R-:W2:Y:S01]  /*b82f0*/  LDL.LU R37, [R1+0x47c0] ;  /* 0x0047c00001257983 */ /* 0x000ea20000300800 */
[----:B------:R-:W-:Y:S01]  /*b8300*/  LOP3.LUT R27, R27, 0xf7ffffff, RZ, 0xc0, !PT ;  /* 0xf7ffffff1b1b7812 */ /* 0x000fe200078ec0ff */
[----:B------:R-:W3:Y:S01]  /*b8310*/  LDCU UR60, c[0x0][0x398] ;  /* 0x00007300ff3c77ac */ /* 0x000ee20008000800 */
[----:B-1----:R-:W-:-:S07]  /*b8320*/  ISETP.LT.AND P1, PT, R76, UR64, !P0 ;  /* 0x000000404c007c0c */ /* 0x002fce000c721270 */
        /* <DEDUP_REMOVED lines=28> */
[----:B------:R-:W-:Y:S01]  /*b84f0*/  ISETP.GE.AND P0, PT, R36, UR39, PT ;  /* 0x0000002724007c0c */ /* 0x000fe2000bf06270 */
[----:B------:R-:W2:Y:S01]  /*b8500*/  LDCU.64 UR38, c[0x0][0x398] ;  /* 0x00007300ff2677ac */ /* 0x000ea20008000a00 */
[----:B------:R-:W4:Y:S02]  /*b8510*/  LDL.LU R36, [R1+0x47c8] ;  /* 0x0047c80001247983 */ /* 0x000f240000300800 */
[----:B-1----:R-:W-:Y:S01]  /*b8520*/  ISETP.LT.AND P1, PT, R74, UR59, !P0 ;  /* 0x0000003b4a007c0c */ /* 0x002fe2000c721270 */
[----:B------:R-:W1:Y:S01]  /*b8530*/  LDCU UR59, c[0x0][0x398] ;  /* 0x00007300ff3b77ac */ /* 0x000e620008000800 */
[----:B------:R-:W-:Y:S02]  /*b8540*/  ISETP.LT.AND P3, PT, R73, UR60, !P0 ;  /* 0x0000003c49007c0c */ /* 0x000fe4000c761270 */
[----:B------:R-:W-:Y:S01]  /*b8550*/  ISETP.LT.AND P2, PT, R76, UR74, !P0 ;  /* 0x0000004a4c007c0c */ /* 0x000fe2000c741270 */
[----:B------:R-:W1:Y:S01]  /*b8560*/  LDCU UR74, c[0x0][0x398] ;  /* 0x00007300ff4a77ac */ /* 0x000e620008000800 */
[----:B------:R-:W1:Y:S07]  /*b8570*/  LDCU UR60, c[0x0][0x398] ;  /* 0x00007300ff3c77ac */ /* 0x000e6e0008000800 */
[----:B------:R-:W-:-:S04]  /*b8580*/  @P1 LOP3.LUT R27, R27, 0x80000, RZ, 0xfc, !PT ;  /* 0x000800001b1b1812 */ /* 0x000fc800078efcff */
[----:B------:R-:W-:-:S04]  /*b8590*/  LOP3.LUT R27, R27, 0xfffbffff, RZ, 0xc0, !PT ;  /* 0xfffbffff1b1b7812 */ /* 0x000fc800078ec0ff */
[----:B------:R-:W-:Y:S02]  /*b85a0*/  @P3 LOP3.LUT R27, R27, 0x40000, RZ, 0xfc, !PT ;  /* 0x000400001b1b3812 */ /* 0x000fe400078efcff */
[----:B---3--:R-:W-:Y:S02]  /*b85b0*/  ISETP.LT.AND P1, PT, R75, UR40, !P0 ;  /* 0x000000284b007c0c */ /* 0x008fe4000c721270 */
[----:B------:R-:W-:-:S04]  /*b85c0*/  LOP3.LUT R27, R27, 0xfffdffff, RZ, 0xc0, !PT ;  /* 0xfffdffff1b1b7812 */ /* 0x000fc800078ec0ff */
[----:B------:R-:W-:Y:S02]  /*b85d0*/  @P2 LOP3.LUT R27, R27, 0x20000, RZ, 0xfc, !PT ;  /* 0x000200001b1b2812 */ /* 0x000fe400078efcff */
[----:B------:R-:W-:Y:S01]  /*b85e0*/  ISETP.GE.AND P0, PT, R37, UR37, PT ;  /* 0x0000002525007c0c */ /* 0x000fe2000bf06270 */
[----:B------:R-:W3:Y:S01]  /*b85f0*/  LDCU.64 UR36, c[0x0][0x398] ;  /* 0x00007300ff2477ac */ /* 0x000ee20008000a00 */
[----:B------:R-:W-:-:S04]  /*b8600*/  LOP3.LUT R27, R27, 0xfffeffff, RZ, 0xc0, !PT ;  /* 0xfffeffff1b1b7812 */ /* 0x000fc800078ec0ff */
[----:B------:R-:W-:Y:S02]  /*b8610*/  @P1 LOP3.LUT R27, R27, 0x10000, RZ, 0xfc, !PT ;  /* 0x000100001b1b1812 */ /* 0x000fe400078efcff */
[----:B------:R-:W-:Y:S01]  /*b8620*/  ISETP.LT.AND P1, PT, R74, UR76, !P0 ;  /* 0x0000004c4a007c0c */ /* 0x000fe2000c721270 */
[----:B------:R-:W1:Y:S01]  /*b8630*/  LDCU UR76, c[0x0][0x398] ;  /* 0x00007300ff4c77ac */ /* 0x000e620008000800 */
[----:B------:R-:W-:Y:S02]  /*b8640*/  LOP3.LUT R27, R27, 0xffff7fff, RZ, 0xc0, !PT ;  /* 0xffff7fff1b1b7812 */ /* 0x000fe400078ec0ff */
[----:B------:R-:W-:Y:S01]  /*b8650*/  ISETP.LT.AND P3, PT, R73, UR75, !P0 ;  /* 0x0000004b49007c0c */ /* 0x000fe2000c761270 */
[----:B------:R-:W1:Y:S01]  /*b8660*/  LDCU UR75, c[0x0][0x398] ;  /* 0x00007300ff4b77ac */ /* 0x000e620008000800 */
[----:B------:R-:W-:Y:S01]  /*b8670*/  ISETP.LT.AND P2, PT, R76, UR71, !P0 ;  /* 0x000000474c007c0c */ /* 0x000fe2000c741270 */
[----:B------:R-:W1:Y:S06]  /*b8680*/  LDCU UR71, c[0x0][0x398] ;  /* 0x00007300ff4777ac */ /* 0x000e6c0008000800 */
[----:B------:R-:W-:-:S02]  /*b8690*/  @P1 LOP3.LUT R27, R27, 0x8000, RZ, 0xfc, !PT ;  /* 0x000080001b1b1812 */ /* 0x000fc400078efcff */
[----:B--2---:R-:W-:Y:S02]  /*b86a0*/  ISETP.LT.AND P1, PT, R75, UR38, !P0 ;  /* 0x000000264b007c0c */ /* 0x004fe4000c721270 */
[----:B----4-:R-:W-:Y:S01]  /*b86b0*/  ISETP.GE.AND P0, PT, R0, UR31, PT ;  /* 0x0000001f00007c0c */ /* 0x010fe2000bf06270 */
[----:B------:R-:W2:Y:S01]  /*b86c0*/  LDCU.64 UR30, c[0x0][0x398] ;  /* 0x00007300ff1e77ac */ /* 0x000ea20008000a00 */
[----:B------:R-:W4:Y:S01]  /*b86d0*/  LDL.LU R0, [R1+0x47cc] ;  /* 0x0047cc0001007983 */ /* 0x000f220000300800 */
[----:B------:R-:W-:-:S04]  /*b86e0*/  LOP3.LUT R27, R27, 0xffffbfff, RZ, 0xc0, !PT ;  /* 0xffffbfff1b1b7812 */ /* 0x000fc800078ec0ff */
[----:B------:R-:W-:-:S04]  /*b86f0*/  @P3 LOP3.LUT R27, R27, 0x4000, RZ, 0xfc, !PT ;  /* 0x000040001b1b3812 */ /* 0x000fc800078efcff */
[----:B------:R-:W-:-:S04]  /*b8700*/  LOP3.LUT R27, R27, 0xffffdfff, RZ, 0xc0, !PT ;  /* 0xffffdfff1b1b7812 */ /* 0x000fc800078ec0ff */
[----:B------:R-:W-:-:S04]  /*b8710*/  @P2 LOP3.LUT R27, R27, 0x2000, RZ, 0xfc, !PT ;  /* 0x000020001b1b2812 */ /* 0x000fc800078efcff */
        /* <DEDUP_REMOVED lines=10> */
[----:B---3--:R-:W-:Y:S02]  /*b87c0*/  ISETP.LT.AND P1, PT, R75, UR36, !P0 ;  /* 0x000000244b007c0c */ /* 0x008fe4000c721270 */
[----:B------:R-:W-:-:S04]  /*b87d0*/  LOP3.LUT R27, R27, 0xfffffbff, RZ, 0xc0, !PT ;  /* 0xfffffbff1b1b7812 */ /* 0x000fc800078ec0ff */
[----:B------:R-:W-:Y:S02]  /*b87e0*/  @P3 LOP3.LUT R27, R27, 0x400, RZ, 0xfc, !PT ;  /* 0x000004001b1b3812 */ /* 0x000fe400078efcff */
[----:B------:R-:W-:Y:S01]  /*b87f0*/  ISETP.GE.AND P0, PT, R36, UR49, PT ;  /* 0x0000003124007c0c */ /* 0x000fe2000bf06270 */
[----:B------:R-:W3:Y:S01]  /*b8800*/  LDCU.64 UR48, c[0x0][0x398] ;  /* 0x00007300ff3077ac */ /* 0x000ee20008000a00 */
[----:B------:R-:W3:Y:S01]  /*b8810*/  LDL.LU R36, [R1+0x47d0] ;  /* 0x0047d00001247983 */ /* 0x000ee20000300800 */
        /* <DEDUP_REMOVED lines=57> */
[----:B------:R-:W4:Y:S01]  /*b8bb0*/  LDCU.64 UR36, c[0x0][0x398] ;  /* 0x00007300ff2477ac */ /* 0x000f220008000a00 */
        /* <DEDUP_REMOVED lines=35> */
[----:B--2---:R-:W-:Y:S02]  /*b8df0*/  ISETP.GE.AND P0, PT, R0, UR49, PT ;  /* 0x0000003100007c0c */ /* 0x004fe4000bf06270 */
[----:B------:R-:W2:Y:S02]  /*b8e00*/  LDL.LU R0, [R1+0x47e4] ;  /* 0x0047e40001007983 */ /* 0x000ea40000300800 */
[----:B------:R-:W-:Y:S02]  /*b8e10*/  ISETP.LT.AND P3, PT, R74, UR27, !P0 ;  /* 0x0000001b4a007c0c */ /* 0x000fe4000c761270 */
[----:B------:R-:W-:Y:S01]  /*b8e20*/  ISETP.LT.AND P2, PT, R73, UR26, !P0 ;  /* 0x0000001a49007c0c */ /* 0x000fe2000c741270 */
[----:B------:R-:W1:Y:S01]  /*b8e30*/  LDCU.64 UR26, c[0x0][0x398] ;  /* 0x00007300ff1a77ac */ /* 0x000e620008000a00 */
[----:B------:R-:W-:-:S02]  /*b8e40*/  LOP3.LUT R26, R26, 0xfff7ffff, RZ, 0xc0, !PT ;  /* 0xfff7ffff1a1a7812 */ /* 0x000fc400078ec0ff */
[----:B------:R-:W-:Y:S01]  /*b8e50*/  ISETP.LT.AND P1, PT, R76, UR43, !P0 ;  /* 0x0000002b4c007c0c */ /* 0x000fe2000c721270 */
[----:B------:R-:W2:Y:S06]  /*b8e60*/  LDCU UR43, c[0x0][0x398] ;  /* 0x00007300ff2b77ac */ /* 0x000eac0008000800 */
        /* <DEDUP_REMOVED lines=12> */
[----:B------:R-:W-:Y:S02]  /*b8f30*/  ISETP.LT.AND P3, PT, R74, UR28, !P0 ;  /* 0x0000001c4a007c0c */ /* 0x000fe4000c761270 */
[----:B------:R-:W-:Y:S01]  /*b8f40*/  ISETP.LT.AND P2, PT, R73, UR29, !P0 ;  /* 0x0000001d49007c0c */ /* 0x000fe2000c741270 */
[----:B------:R-:W1:Y:S01]  /*b8f50*/  LDCU.64 UR28, c[0x0][0x398] ;  /* 0x00007300ff1c77ac */ /* 0x000e620008000a00 */
[----:B------:R-:W-:-:S02]  /*b8f60*/  LOP3.LUT R26, R26, 0xffff7fff, RZ, 0xc0, !PT ;  /* 0xffff7fff1a1a7812 */ /* 0x000fc400078ec0ff */
[----:B------:R-:W-:-:S07]  /*b8f70*/  ISETP.LT.AND P1, PT, R76, UR33, !P0 ;  /* 0x000000214c007c0c */ /* 0x000fce000c721270 */
[----:B------:R-:W-:-:S04]  /*b8f80*/  @P3 LOP3.LUT R26, R26, 0x8000, RZ, 0xfc, !PT ;  /* 0x000080001a1a3812 */ /* 0x000fc800078efcff */
        /* <DEDUP_REMOVED lines=8> */
[----:B--2---:R-:W-:Y:S01]  /*b9010*/  ISETP.GE.AND P0, PT, R0, UR39, PT ;  /* 0x0000002700007c0c */ /* 0x004fe2000bf06270 */
[----:B------:R-:W2:Y:S01]  /*b9020*/  LDCU.64 UR38, c[0x0][0x398] ;  /* 0x00007300ff2677ac */ /* 0x000ea20008000a00 */
[----:B------:R-:W2:Y:S02]  /*b9030*/  LDL.LU R0, [R1+0x47ec] ;  /* 0x0047ec0001007983 */ /* 0x000ea40000300800 */
[----:B------:R-:W-:Y:S02]  /*b9040*/  ISETP.LT.AND P3, PT, R74, UR22, !P0 ;  /* 0x000000164a007c0c */ /* 0x000fe4000c761270 */
[----:B------:R-:W-:Y:S01]  /*b9050*/  ISETP.LT.AND P2, PT, R73, UR23, !P0 ;  /* 0x0000001749007c0c */ /* 0x000fe2000c741270 */
[----:B------:R-:W1:Y:S01]  /*b9060*/  LDCU.64 UR22, c[0x0][0x398] ;  /* 0x00007300ff1677ac */ /* 0x000e620008000a00 */
[----:B------:R-:W-:-:S02]  /*b9070*/  LOP3.LUT R26, R26, 0xfffff7ff, RZ, 0xc0, !PT ;  /* 0xfffff7ff1a1a7812 */ /* 0x000fc400078ec0ff */
[----:B------:R-:W-:Y:S01]  /*b9080*/  ISETP.LT.AND P1, PT, R76, UR32, !P0 ;  /* 0x000000204c007c0c */ /* 0x000fe2000c721270 */
[----:B------:R-:W2:Y:S06]  /*b9090*/  LDCU.64 UR32, c[0x0][0x398] ;  /* 0x00007300ff2077ac */ /* 0x000eac0008000a00 */
        /* <DEDUP_REMOVED lines=35> */
[----:B------:R-:W3:Y:S06]  /*b92d0*/  LDCU.64 UR18, c[0x0][0x398] ;  /* 0x00007300ff1277ac */ /* 0x000eec0008000a00 */
[----:B------:R-:W-:-:S04]  /*b92e0*/  @P3 LOP3.LUT R26, R26, 0x8, RZ, 0xfc, !PT ;  /* 0x000000081a1a3812 */ /* 0x000fc800078efcff */
        /* <DEDUP_REMOVED lines=8> */
[----:B------:R-:W1:Y:S01]  /*b9370*/  LDCU UR27, c[0x0][0x398] ;  /* 0x00007300ff1b77ac */ /* 0x000e620008000800 */
[----:B------:R-:W3:Y:S02]  /*b9380*/  LDL.LU R36, [R1+0x47f8] ;  /* 0x0047f80001247983 */ /* 0x000ee40000300800 */
[----:B------:R-:W-:Y:S02]  /*b9390*/  ISETP.LT.AND P3, PT, R74, UR17, !P0 ;  /* 0x000000114a007c0c */ /* 0x000fe4000c761270 */
[----:B------:R-:W-:Y:S02]  /*b93a0*/  ISETP.LT.AND P2, PT, R73, UR15, !P0 ;  /* 0x0000000f49007c0c */ /* 0x000fe4000c741270 */
[----:B------:R-:W-:Y:S01]  /*b93b0*/  ISETP.LT.AND P1, PT, R76, UR14, !P0 ;  /* 0x0000000e4c007c0c */ /* 0x000fe2000c721270 */
[----:B------:R-:W1:Y:S08]  /*b93c0*/  LDCU.64 UR14, c[0x0][0x398] ;  /* 0x00007300ff0e77ac */ /* 0x000e700008000a00 */
        /* <DEDUP_REMOVED lines=13> */
[----:B------:R-:W1:Y:S01]  /*b94a0*/  LDCU.64 UR16, c[0x0][0x398] ;  /* 0x00007300ff1077ac */ /* 0x000e620008000a00 */
[----:B------:R-:W-:Y:S02]  /*b94b0*/  ISETP.LT.AND P2, PT, R73, UR13, !P0 ;  /* 0x0000000d49007c0c */ /* 0x000fe4000c741270 */
[----:B------:R-:W-:-:S02]  /*b94c0*/  LOP3.LUT R25, R25, 0xf7ffffff, RZ, 0xc0, !PT ;  /* 0xf7ffffff19197812 */ /* 0x000fc400078ec0ff */
[----:B------:R-:W-:Y:S01]  /*b94d0*/  ISETP.LT.AND P1, PT, R76, UR12, !P0 ;  /* 0x0000000c4c007c0c */ /* 0x000fe2000c721270 */
[----:B------:R-:W3:Y:S06]  /*b94e0*/  LDCU.64 UR12, c[0x0][0x398] ;  /* 0x00007300ff0c77ac */ /* 0x000eec0008000a00 */
        /* <DEDUP_REMOVED lines=88> */
[----:B-1----:R-:W-:Y:S01]  /*b9a70*/  ISETP.LT.AND P3, PT, R74, UR40, !P0 ;  /* 0x000000284a007c0c */ /* 0x002fe2000c761270 */
[----:B------:R-:W1:Y:S01]  /*b9a80*/  LDCU UR40, c[0x0][0x398] ;  /* 0x00007300ff2877ac */ /* 0x000e620008000800 */
[----:B------:R-:W-:Y:S02]  /*b9a90*/  ISETP.LT.AND P2, PT, R73, UR48, !P0 ;  /* 0x0000003049007c0c */ /* 0x000fe4000c741270 */
[----:B------:R-:W-:Y:S01]  /*b9aa0*/  LOP3.LUT R25, R25, 0xffffff7f, RZ, 0xc0, !PT ;  /* 0xffffff7f19197812 */ /* 0x000fe200078ec0ff */
[----:B------:R-:W1:Y:S01]  /*b9ab0*/  LDCU.64 UR48, c[0x0][0x398] ;  /* 0x00007300ff3077ac */ /* 0x000e620008000a00 */
        /* <DEDUP_REMOVED lines=13> */
[----:B------:R-:W-:Y:S02]  /*b9b90*/  ISETP.LT.AND P3, PT, R74, UR41, !P0 ;  /* 0x000000294a007c0c */ /* 0x000fe4000c761270 */
[----:B----4-:R-:W-:Y:S01]  /*b9ba0*/  ISETP.LT.AND P2, PT, R73, UR36, !P0 ;  /* 0x0000002449007c0c */ /* 0x010fe2000c741270 */
[----:B------:R-:W4:Y:S01]  /*b9bb0*/  LDCU UR36, c[0x0][0x398] ;  /* 0x00007300ff2477ac */ /* 0x000f220008000800 */
[----:B------:R-:W-:-:S02]  /*b9bc0*/  LOP3.LUT R25, R25, 0xfffffff7, RZ, 0xc0, !PT ;  /* 0xfffffff719197812 */ /* 0x000fc400078ec0ff */
[----:B-1----:R-:W-:Y:S01]  /*b9bd0*/  ISETP.LT.AND P1, PT, R76, UR40, !P0 ;  /* 0x000000284c007c0c */ /* 0x002fe2000c721270 */
[----:B------:R-:W1:Y:S06]  /*b9be0*/  LDCU.64 UR40, c[0x0][0x398] ;  /* 0x00007300ff2877ac */ /* 0x000e6c0008000a00 */
[----:B------:R-:W-:-:S04]  /*b9bf0*/  @P3 LOP3.LUT R25, R25, 0x8, RZ, 0xfc, !PT ;  /* 0x0000000819193812 */ /* 0x000fc800078efcff */
[----:B------:R-:W-:-:S04]  /*b9c00*/  LOP3.LUT R25, R25, 0xfffffffb, RZ, 0xc0, !PT ;  /* 0xfffffffb19197812 */ /* 0x000fc800078ec0ff */
[----:B------:R-:W-:Y:S02]  /*b9c10*/  @P2 LOP3.LUT R25, R25, 0x4, RZ, 0xfc, !PT ;  /* 0x0000000419192812 */ /* 0x000fe400078efcff */
[----:B------:R-:W-:Y:S02]  /*b9c20*/  ISETP.LT.AND P0, PT, R75, UR48, !P0 ;  /* 0x000000304b007c0c */ /* 0x000fe4000c701270 */
[----:B------:R-:W-:-:S04]  /*b9c30*/  LOP3.LUT R25, R25, 0xfffffffd, RZ, 0xc0, !PT ;  /* 0xfffffffd19197812 */ /* 0x000fc800078ec0ff */
[----:B------:R-:W-:-:S04]  /*b9c40*/  @P1 LOP3.LUT R25, R25, 0x2, RZ, 0xfc, !PT ;  /* 0x0000000219191812 */ /* 0x000fc800078efcff */
[----:B------:R-:W-:-:S04]  /*b9c50*/  LOP3.LUT R25, R25, 0xfffffffe, RZ, 0xc0, !PT ;  /* 0xfffffffe19197812 */ /* 0x000fc800078ec0ff */
[----:B------:R-:W-:Y:S02]  /*b9c60*/  @P0 LOP3.LUT R25, R25, 0x1, RZ, 0xfc, !PT ;  /* 0x0000000119190812 */ /* 0x000fe400078efcff */
[----:B---3--:R-:W-:Y:S02]  /*b9c70*/  ISETP.GE.AND P0, PT, R36, UR33, PT ;  /* 0x0000002124007c0c */ /* 0x008fe4000bf06270 */
[----:B------:R-:W3:Y:S02]  /*b9c80*/  LDL.LU R36, [R1+0x4818] ;  /* 0x0048180001247983 */ /* 0x000ee40000300800 */
[----:B------:R-:W-:Y:S01]  /*b9c90*/  ISETP.LT.AND P3, PT, R74, UR18, !P0 ;  /* 0x000000124a007c0c */ /* 0x000fe2000c761270 */
[----:B------:R-:W1:Y:S01]  /*b9ca0*/  LDCU UR18, c[0x0][0x398] ;  /* 0x00007300ff1277ac */ /* 0x000e620008000800 */
[----:B------:R-:W-:Y:S02]  /*b9cb0*/  ISETP.LT.AND P2, PT, R73, UR37, !P0 ;  /* 0x0000002549007c0c */ /* 0x000fe4000c741270 */
[----:B----4-:R-:W-:Y:S01]  /*b9cc0*/  ISETP.LT.AND P1, PT, R76, UR36, !P0 ;  /* 0x000000244c007c0c */ /* 0x010fe2000c721270 */
[----:B------:R-:W4:Y:S08]  /*b9cd0*/  LDCU.64 UR36, c[0x0][0x398] ;  /* 0x00007300ff2477ac */ /* 0x000f300008000a00 */
        /* <DEDUP_REMOVED lines=11> */
[----:B------:R-:W-:Y:S01]  /*b9d90*/  ISETP.LT.AND P3, PT, R74, UR32, !P0 ;  /* 0x000000204a007c0c */ /* 0x000fe2000c761270 */
[----:B------:R-:W1:Y:S01]  /*b9da0*/  LDCU.64 UR32, c[0x0][0x398] ;  /* 0x00007300ff2077ac */ /* 0x000e620008000a00 */
        /* <DEDUP_REMOVED lines=31> */
[----:B------:R-:W-:-:S04]  /*b9fa0*/  @P0 LOP3.LUT R24, R24, 0x100000, RZ, 0xfc, !PT ;  /* 0x0010000018180812 */ /* 0x000fc800078efcff */
[----:B------:R-:W-:Y:S02]  /*b9fb0*/  LOP3.LUT R24, R24, 0xfff7ffff, RZ, 0xc0, !PT ;  /* 0xfff7ffff18187812 */ /* 0x000fe400078ec0ff */
[----:B--2---:R-:W-:Y:S01]  /*b9fc0*/  ISETP.GE.AND P0, PT, R0, UR49, PT ;  /* 0x0000003100007c0c */ /* 0x004fe2000bf06270 */
[----:B------:R-:W2:Y:S01]  /*b9fd0*/  LDCU.64 UR48, c[0x0][0x398] ;  /* 0x00007300ff3077ac */ /* 0x000ea20008000a00 */
        /* <DEDUP_REMOVED lines=17> */
[----:B------:R-:W4:Y:S02]  /*ba0f0*/  LDL.LU R37, [R1+0x482c] ;  /* 0x00482c0001257983 */ /* 0x000f240000300800 */
        /* <DEDUP_REMOVED lines=9> */
[----:B----4-:R-:W-:Y:S01]  /*ba190*/  ISETP.GE.AND P0, PT, R36, UR37, PT ;  /* 0x0000002524007c0c */ /* 0x010fe2000bf06270 */
[----:B------:R-:W4:Y:S01]  /*ba1a0*/  LDCU.64 UR36, c[0x0][0x398] ;  /* 0x00007300ff2477ac */ /* 0x000f220008000a00 */
[----:B------:R-:W2:Y:S01]  /*ba1b0*/  LDL.LU R36, [R1+0x4830] ;  /* 0x0048300001247983 */ /* 0x000ea20000300800 */
        /* <DEDUP_REMOVED lines=16> */
[----:B------:R-:W-:-:S04]  /*ba2c0*/  @P3 LOP3.LUT R24, R24, 0x400, RZ, 0xfc, !PT ;  /* 0x0000040018183812 */ /* 0x000fc800078efcff */
[----:B------:R-:W-:-:S04]  /*ba2d0*/  LOP3.LUT R24, R24, 0xfffffdff, RZ, 0xc0, !PT ;  /* 0xfffffdff18187812 */ /* 0x000fc800078ec0ff */
[----:B------:R-:W-:Y:S02]  /*ba2e0*/  @P2 LOP3.LUT R24, R24, 0x200, RZ, 0xfc, !PT ;  /* 0x0000020018182812 */ /* 0x000fe400078efcff */
[----:B------:R-:W-:Y:S01]  /*ba2f0*/  ISETP.GE.AND P0, PT, R0, UR33, PT ;  /* 0x0000002100007c0c */ /* 0x000fe2000bf06270 */
[----:B------:R-:W3:Y:S01]  /*ba300*/  LDCU.64 UR32, c[0x0][0x398] ;  /* 0x00007300ff2077ac */ /* 0x000ee20008000a00 */
[----:B------:R-:W2:Y:S01]  /*ba310*/  LDL.LU R0, [R1+0x4834] ;  /* 0x0048340001007983 */ /* 0x000ea20000300800 */
[----:B------:R-:W-:Y:S02]  /*ba320*/  LOP3.LUT R24, R24, 0xfffffeff, RZ, 0xc0, !PT ;  /* 0xfffffeff18187812 */ /* 0x000fe400078ec0ff */
[----:B------:R-:W-:Y:S01]  /*ba330*/  ISETP.LT.AND P3, PT, R74, UR73, !P0 ;  /* 0x000000494a007c0c */ /* 0x000fe2000c761270 */
[----:B------:R-:W1:Y:S01]  /*ba340*/  LDCU UR73, c[0x0][0x398] ;  /* 0x00007300ff4977ac */ /* 0x000e620008000800 */
[----:B------:R-:W-:Y:S02]  /*ba350*/  @P1 LOP3.LUT R24, R24, 0x100, RZ, 0xfc, !PT ;  /* 0x0000010018181812 */ /* 0x000fe400078efcff */
[----:B------:R-:W-:Y:S01]  /*ba360*/  ISETP.LT.AND P2, PT, R73, UR72, !P0 ;  /* 0x0000004849007c0c */ /* 0x000fe2000c741270 */
[----:B------:R-:W1:Y:S01]  /*ba370*/  LDCU UR72, c[0x0][0x398] ;  /* 0x00007300ff4877ac */ /* 0x000e620008000800 */
[----:B------:R-:W-:-:S02]  /*ba380*/  LOP3.LUT R24, R24, 0xffffff7f, RZ, 0xc0, !PT ;  /* 0xffffff7f18187812 */ /* 0x000fc400078ec0ff */
[----:B------:R-:W-:Y:S01]  /*ba390*/  ISETP.LT.AND P1, PT, R76, UR68, !P0 ;  /* 0x000000444c007c0c */ /* 0x000fe2000c721270 */
[----:B------:R-:W1:Y:S04]  /*ba3a0*/  LDCU UR68, c[0x0][0x398] ;  /* 0x00007300ff4477ac */ /* 0x000e680008000800 */
        /* <DEDUP_REMOVED lines=19> */
[----:B--2---:R-:W-:Y:S01]  /*ba4e0*/  ISETP.GE.AND P0, PT, R36, UR49, PT ;  /* 0x0000003124007c0c */ /* 0x004fe2000bf06270 */
[----:B------:R-:W2:Y:S01]  /*ba4f0*/  LDCU.64 UR48, c[0x0][0x398] ;  /* 0x00007300ff3077ac */ /* 0x000ea20008000a00 */
        /* <DEDUP_REMOVED lines=9> */
[----:B------:R-:W-:-:S03]  /*ba590*/  LOP3.LUT R24, R24, 0xfffffffe, RZ, 0xc0, !PT ;  /* 0xfffffffe18187812 */ /* 0x000fc600078ec0ff */
[----:B------:R-:W-:Y:S02]  /*ba5a0*/  @P3 LOP3.LUT R23, R23, 0x80000000, RZ, 0xfc, !PT ;  /* 0x8000000017173812 */ /* 0x000fe400078efcff */
        /* <DEDUP_REMOVED lines=29> */
[----:B---3--:R-:W-:Y:S01]  /*ba780*/  ISETP.GE.AND P0, PT, R36, UR37, PT ;  /* 0x0000002524007c0c */ /* 0x008fe2000bf06270 */
[----:B------:R-:W3:Y:S01]  /*ba790*/  LDCU.64 UR36, c[0x0][0x398] ;  /* 0x00007300ff2477ac */ /* 0x000ee20008000a00 */
        /* <DEDUP_REMOVED lines=34> */
[----:B--2---:R-:W-:Y:S01]  /*ba9c0*/  ISETP.GE.AND P0, PT, R36, UR39, PT ;  /* 0x0000002724007c0c */ /* 0x004fe2000bf06270 */
[----:B------:R-:W2:Y:S01]  /*ba9d0*/  LDCU.64 UR38, c[0x0][0x398] ;  /* 0x00007300ff2677ac */ /* 0x000ea20008000a00 */
        /* <DEDUP_REMOVED lines=18> */
[----:B------:R-:W-:Y:S02]  /*bab00*/  ISETP.LT.AND P3, PT, R74, UR24, !P0 ;  /* 0x000000184a007c0c */ /* 0x000fe4000c761270 */
[----:B------:R-:W-:Y:S01]  /*bab10*/  ISETP.LT.AND P2, PT, R73, UR43, !P0 ;  /* 0x0000002b49007c0c */ /* 0x000fe2000c741270 */
[----:B------:R-:W1:Y:S01]  /*bab20*/  LDCU UR43, c[0x0][0x398] ;  /* 0x00007300ff2b77ac */ /* 0x000e620008000800 */
        /* <DEDUP_REMOVED lines=10> */
[----:B------:R-:W-:Y:S02]  /*babd0*/  @P0 LOP3.LUT R23, R23, 0x100, RZ, 0xfc, !PT ;  /* 0x0000010017170812 */ /* 0x000fe400078efcff */
[----:B---3--:R-:W-:Y:S01]  /*babe0*/  ISETP.GE.AND P0, PT, R36, UR41, PT ;  /* 0x0000002924007c0c */ /* 0x008fe2000bf06270 */
[----:B------:R-:W2:Y:S01]  /*babf0*/  LDCU.64 UR40, c[0x0][0x398] ;  /* 0x00007300ff2877ac */ /* 0x000ea20008000a00 */
[----:B------:R-:W3:Y:S02]  /*bac00*/  LDL.LU R36, [R1+0x4850] ;  /* 0x0048500001247983 */ /* 0x000ee40000300800 */
        /* <DEDUP_REMOVED lines=14> */
[----:B----4-:R-:W-:Y:S01]  /*bacf0*/  ISETP.GE.AND P0, PT, R0, UR37, PT ;  /* 0x0000002500007c0c */ /* 0x010fe2000bf06270 */
[----:B------:R-:W1:Y:S01]  /*bad00*/  LDCU.64 UR36, c[0x0][0x398] ;  /* 0x00007300ff2477ac */ /* 0x000e620008000a00 */
        /* <DEDUP_REMOVED lines=22> */
[----:B------:R-:W-:Y:S01]  /*bae70*/  ISETP.LT.AND P1, PT, R76, UR23, !P0 ;  /* 0x000000174c007c0c */ /* 0x000fe2000c721270 */
[----:B------:R-:W1:Y:S08]  /*bae80*/  LDCU.64 UR22, c[0x0][0x398] ;  /* 0x00007300ff1677ac */ /* 0x000e700008000a00 */
        /* <DEDUP_REMOVED lines=83> */
[----:B------:R-:W-:Y:S01]  /*bb3c0*/  ISETP.GE.AND P0, PT, R0, UR33, PT ;  /* 0x0000002100007c0c */ /* 0x000fe2000bf06270 */
        /* <DEDUP_REMOVED lines=18> */
[----:B------:R-:W2:Y:S01]  /*bb4f0*/  LDCU UR23, c[0x0][0x398] ;  /* 0x00007300ff1777ac */ /* 0x000ea20008000800 */
        /* <DEDUP_REMOVED lines=17> */
[----:B------:R-:W1:Y:S01]  /*bb610*/  LDCU UR25, c[0x0][0x398] ;  /* 0x00007300ff1977ac */ /* 0x000e620008000800 */
        /* <DEDUP_REMOVED lines=17> */
[----:B------:R-:W3:Y:S01]  /*bb730*/  LDCU UR27, c[0x0][0x398] ;  /* 0x00007300ff1b77ac */ /* 0x000ee20008000800 */
[----:B------:R-:W2:Y:S02]  /*bb740*/  LDL.LU R36, [R1+0x4878] ;  /* 0x0048780001247983 */ /* 0x000ea40000300800 */
[----:B------:R-:W-:Y:S01]  /*bb750*/  ISETP.LT.AND P3, PT, R74, UR54, !P0 ;  /* 0x000000364a007c0c */ /* 0x000fe2000c761270 */
[----:B------:R-:W3:Y:S01]  /*bb760*/  LDCU UR54, c[0x0][0x398] ;  /* 0x00007300ff3677ac */ /* 0x000ee20008000800 */
[----:B-1----:R-:W-:Y:S02]  /*bb770*/  ISETP.LT.AND P2, PT, R73, UR59, !P0 ;  /* 0x0000003b49007c0c */ /* 0x002fe4000c741270 */
[----:B------:R-:W-:Y:S01]  /*bb780*/  ISETP.LT.AND P1, PT, R76, UR56, !P0 ;  /* 0x000000384c007c0c */ /* 0x000fe2000c721270 */
[----:B------:R-:W1:Y:S08]  /*bb790*/  LDCU UR59, c[0x0][0x398] ;  /* 0x00007300ff3b77ac */ /* 0x000e700008000800 */
        /* <DEDUP_REMOVED lines=13> */
[----:B---3--:R-:W-:Y:S01]  /*bb870*/  ISETP.LT.AND P3, PT, R74, UR54, !P0 ;  /* 0x000000364a007c0c */ /* 0x008fe2000c761270 */
[----:B------:R-:W3:Y:S01]  /*bb880*/  LDCU UR54, c[0x0][0x398] ;  /* 0x00007300ff3677ac */ /* 0x000ee20008000800 */
        /* <DEDUP_REMOVED lines=34> */
[----:B------:R-:W2:Y:S01]  /*bbab0*/  LDCU.64 UR48, c[0x0][0x398] ;  /* 0x00007300ff3077ac */ /* 0x000ea20008000a00 */
[----:B------:R-:W3:Y:S02]  /*bbac0*/  LDL.LU R0, [R1+0x4884] ;  /* 0x0048840001007983 */ /* 0x000ee40000300800 */
[----:B-1----:R-:W-:Y:S01]  /*bbad0*/  ISETP.LT.AND P3, PT, R74, UR59, !P0 ;  /* 0x0000003b4a007c0c */ /* 0x002fe2000c761270 */
        /* <DEDUP_REMOVED lines=14> */
[----:B------:R-:W-:Y:S02]  /*bbbc0*/  ISETP.GE.AND P0, PT, R36, UR41, PT ;  /* 0x0000002924007c0c */ /* 0x000fe4000bf06270 */
[----:B------:R-:W2:Y:S02]  /*bbbd0*/  LDL.LU R36, [R1+0x4888] ;  /* 0x0048880001247983 */ /* 0x000ea40000300800 */
[----:B------:R-:W-:Y:S01]  /*bbbe0*/  ISETP.LT.AND P3, PT, R74, UR38, !P0 ;  /* 0x000000264a007c0c */ /* 0x000fe2000c761270 */
[----:B------:R-:W3:Y:S01]  /*bbbf0*/  LDCU UR38, c[0x0][0x398] ;  /* 0x00007300ff2677ac */ /* 0x000ee20008000800 */
[----:B------:R-:W-:Y:S02]  /*bbc00*/  ISETP.LT.AND P2, PT, R73, UR40, !P0 ;  /* 0x0000002849007c0c */ /* 0x000fe4000c741270 */
[----:B------:R-:W-:Y:S01]  /*bbc10*/  LOP3.LUT R13, R13, 0xffff7fff, RZ, 0xc0, !PT ;  /* 0xffff7fff0d0d7812 */ /* 0x000fe200078ec0ff */
[----:B------:R-:W3:Y:S01]  /*bbc20*/  LDCU.64 UR40, c[0x0][0x398] ;  /* 0x00007300ff2877ac */ /* 0x000ee20008000a00 */
        /* <DEDUP_REMOVED lines=13> */
[----:B------:R-:W-:Y:S01]  /*bbd00*/  ISETP.LT.AND P3, PT, R74, UR38, !P0 ;  /* 0x000000264a007c0c */ /* 0x000fe2000c761270 */
[----:B------:R-:W2:Y:S01]  /*bbd10*/  LDCU.64 UR38, c[0x0][0x398] ;  /* 0x00007300ff2677ac */ /* 0x000ea20008000a00 */
[----:B-1----:R-:W-:Y:S01]  /*bbd20*/  ISETP.LT.AND P2, PT, R73, UR59, !P0 ;  /* 0x0000003b49007c0c */ /* 0x002fe2000c741270 */
        /* <DEDUP_REMOVED lines=13> */
[----:B--2---:R-:W-:Y:S02]  /*bbe00*/  ISETP.GE.AND P0, PT, R36, UR37, PT ;  /* 0x0000002524007c0c */ /* 0x004fe4000bf06270 */
[----:B------:R-:W2:Y:S02]  /*bbe10*/  LDL.LU R36, [R1+0x4894] ;  /* 0x0048940001247983 */ /* 0x000ea40000300800 */
[----:B----4-:R-:W-:Y:S01]  /*bbe20*/  ISETP.LT.AND P3, PT, R74, UR36, !P0 ;  /* 0x000000244a007c0c */ /* 0x010fe2000c761270 */
[----:B------:R-:W4:Y:S01]  /*bbe30*/  LDCU UR36, c[0x0][0x398] ;  /* 0x00007300ff2477ac */ /* 0x000f220008000800 */
        /* <DEDUP_REMOVED lines=16> */
[----:B----4-:R-:W-:Y:S01]  /*bbf40*/  ISETP.LT.AND P1, PT, R74, UR36, !P0 ;  /* 0x000000244a007c0c */ /* 0x010fe2000c721270 */
[----:B------:R-:W4:Y:S01]  /*bbf50*/  LDCU.64 UR36, c[0x0][0x398] ;  /* 0x00007300ff2477ac */ /* 0x000f220008000a00 */
[----:B------:R-:W-:Y:S02]  /*bbf60*/  ISETP.LT.AND P3, PT, R73, UR77, !P0 ;  /* 0x0000004d49007c0c */ /* 0x000fe4000c761270 */
[----:B------:R-:W-:Y:S01]  /*bbf70*/  LOP3.LUT R13, R13, 0xfffffff7, RZ, 0xc0, !PT ;  /* 0xfffffff70d0d7812 */ /* 0x000fe200078ec0ff */
[----:B------:R-:W1:Y:S01]  /*bbf80*/  LDCU UR77, c[0x0][0x398] ;  /* 0x00007300ff4d77ac */ /* 0x000e620008000800 */
        /* <DEDUP_REMOVED lines=8> */
[----:B------:R-:W-:Y:S02]  /*bc010*/  @P2 LOP3.LUT R13, R13, 0x2, RZ, 0xfc, !PT ;  /* 0x000000020d0d2812 */ /* 0x000fe400078efcff */
[----:B------:R-:W-:Y:S01]  /*bc020*/  ISETP.GE.AND P0, PT, R37, UR49, PT ;  /* 0x0000003125007c0c */ /* 0x000fe2000bf06270 */
[----:B------:R-:W1:Y:S01]  /*bc030*/  LDCU UR49, c[0x0][0x398] ;  /* 0x00007300ff3177ac */ /* 0x000e620008000800 */
[----:B------:R-:W-:Y:S01]  /*bc040*/  LOP3.LUT R13, R13, 0xfffffffe, RZ, 0xc0, !PT ;  /* 0xfffffffe0d0d7812 */ /* 0x000fe200078ec0ff */
[----:B------:R-:W2:Y:S03]  /*bc050*/  LDL.LU R37, [R1+0x489c] ;  /* 0x00489c0001257983 */ /* 0x000ea60000300800 */
[----:B------:R-:W-:Y:S02]  /*bc060*/  @P1 LOP3.LUT R13, R13, 0x1, RZ, 0xfc, !PT ;  /* 0x000000010d0d1812 */ /* 0x000fe400078efcff */
[----:B---3--:R-:W-:-:S02]  /*bc070*/  ISETP.LT.AND P1, PT, R74, UR32, !P0 ;  /* 0x000000204a007c0c */ /* 0x008fc4000c721270 */
[----:B------:R-:W-:Y:S01]  /*bc080*/  ISETP.LT.AND P3, PT, R73, UR75, !P0 ;  /* 0x0000004b49007c0c */ /* 0x000fe2000c761270 */
[----:B------:R-:W3:Y:S01]  /*bc090*/  LDCU UR75, c[0x0][0x398] ;  /* 0x00007300ff4b77ac */ /* 0x000ee20008000800 */
[----:B------:R-:W-:Y:S01]  /*bc0a0*/  ISETP.LT.AND P2, PT, R76, UR71, !P0 ;  /* 0x000000474c007c0c */ /* 0x000fe2000c741270 */
[----:B------:R-:W1:Y:S08]  /*bc0b0*/  LDCU UR71, c[0x0][0x398] ;  /* 0x00007300ff4777ac */ /* 0x000e700008000800 */
[----:B------:R-:W-:-:S02]  /*bc0c0*/  @P1 LOP3.LUT R12, R12, 0x80000000, RZ, 0xfc, !PT ;  /* 0x800000000c0c1812 */ /* 0x000fc400078efcff */
[----:B------:R-:W-:Y:S01]  /*bc0d0*/  ISETP.LT.AND P1, PT, R75, UR70, !P0 ;  /* 0x000000464b007c0c */ /* 0x000fe2000c721270 */
[----:B------:R-:W1:Y:S01]  /*bc0e0*/  LDCU UR70, c[0x0][0x398] ;  /* 0x00007300ff4677ac */ /* 0x000e620008000800 */
[----:B--2---:R-:W-:Y:S01]  /*bc0f0*/  ISETP.GE.AND P0, PT, R36, UR41, PT ;  /* 0x0000002924007c0c */ /* 0x004fe2000bf06270 */
[----:B------:R-:W2:Y:S01]  /*bc100*/  LDCU.64 UR40, c[0x0][0x398] ;  /* 0x00007300ff2877ac */ /* 0x000ea20008000a00 */
[----:B------:R-:W3:Y:S01]  /*bc110*/  LDL.LU R36, [R1+0x48a0] ;  /* 0x0048a00001247983 */ /* 0x000ee20000300800 */
[----:B------:R-:W-:-:S04]  /*bc120*/  LOP3.LUT R12, R12, 0xbfffffff, RZ, 0xc0, !PT ;  /* 0xbfffffff0c0c7812 */ /* 0x000fc800078ec0ff */
[----:B------:R-:W-:-:S04]  /*bc130*/  @P3 LOP3.LUT R12, R12, 0x40000000, RZ, 0xfc, !PT ;  /* 0x400000000c0c3812 */ /* 0x000fc800078efcff */
[----:B------:R-:W-:-:S04]  /*bc140*/  LOP3.LUT R12, R12, 0xdfffffff, RZ, 0xc0, !PT ;  /* 0xdfffffff0c0c7812 */ /* 0x000fc800078ec0ff */
[----:B------:R-:W-:-:S04]  /*bc150*/  @P2 LOP3.LUT R12, R12, 0x20000000, RZ, 0xfc, !PT ;  /* 0x200000000c0c2812 */ /* 0x000fc800078efcff */
[----:B------:R-:W-:-:S04]  /*bc160*/  LOP3.LUT R12, R12, 0xefffffff, RZ, 0xc0, !PT ;  /* 0xefffffff0c0c7812 */ /* 0x000fc800078ec0ff */
[----:B------:R-:W-:Y:S02]  /*bc170*/  @P1 LOP3.LUT R12, R12, 0x10000000, RZ, 0xfc, !PT ;  /* 0x100000000c0c1812 */ /* 0x000fe400078efcff */
[----:B----4-:R-:W-:Y:S02]  /*bc180*/  ISETP.LT.AND P1, PT, R74, UR36, !P0 ;  /* 0x000000244a007c0c */ /* 0x010fe4000c721270 */
[----:B------:R-:W-:Y:S02]  /*bc190*/  LOP3.LUT R12, R12, 0xf7ffffff, RZ, 0xc0, !PT ;  /* 0xf7ffffff0c0c7812 */ /* 0x000fe400078ec0ff */
[----:B------:R-:W-:Y:S01]  /*bc1a0*/  ISETP.LT.AND P3, PT, R73, UR72, !P0 ;  /* 0x0000004849007c0c */ /* 0x000fe2000c761270 */
[----:B------:R-:W4:Y:S01]  /*bc1b0*/  LDCU UR72, c[0x0][0x398] ;  /* 0x00007300ff4877ac */ /* 0x000f220008000800 */
[----:B------:R-:W-:Y:S01]  /*bc1c0*/  ISETP.LT.AND P2, PT, R76, UR68, !P0 ;  /* 0x000000444c007c0c */ /* 0x000fe2000c741270 */
[----:B------:R-:W1:Y:S06]  /*bc1d0*/  LDCU UR68, c[0x0][0x398] ;  /* 0x00007300ff4477ac */ /* 0x000e6c0008000800 */
[----:B------:R-:W-:-:S02]  /*bc1e0*/  @P1 LOP3.LUT R12, R12, 0x8000000, RZ, 0xfc, !PT ;  /* 0x080000000c0c1812 */ /* 0x000fc400078efcff */
[----:B------:R-:W-:Y:S01]  /*bc1f0*/  ISETP.LT.AND P1, PT, R75, UR67, !P0 ;  /* 0x000000434b007c0c */ /* 0x000fe2000c721270 */
[----:B------:R-:W1:Y:S01]  /*bc200*/  LDCU UR67, c[0x0][0x398] ;  /* 0x00007300ff4377ac */ /* 0x000e620008000800 */
[----:B------:R-:W-:-:S04]  /*bc210*/  LOP3.LUT R12, R12, 0xfbffffff, RZ, 0xc0, !PT ;  /* 0xfbffffff0c0c7812 */ /* 0x000fc800078ec0ff */
[----:B------:R-:W-:-:S04]  /*bc220*/  @P3 LOP3.LUT R12, R12, 0x4000000, RZ, 0xfc, !PT ;  /* 0x040000000c0c3812 */ /* 0x000fc800078efcff */
[----:B------:R-:W-:-:S04]  /*bc230*/  LOP3.LUT R12, R12, 0xfdffffff, RZ, 0xc0, !PT ;  /* 0xfdffffff0c0c7812 */ /* 0x000fc800078ec0ff */
[----:B------:R-:W-:Y:S02]  /*bc240*/  @P2 LOP3.LUT R12, R12, 0x2000000, RZ, 0xfc, !PT ;  /* 0x020000000c0c2812 */ /* 0x000fe400078efcff */
[----:B------:R-:W-:Y:S01]  /*bc250*/  ISETP.GE.AND P0, PT, R0, UR39, PT ;  /* 0x0000002700007c0c */ /* 0x000fe2000bf06270 */
[----:B------:R-:W1:Y:S01]  /*bc260*/  LDCU.64 UR38, c[0x0][0x398] ;  /* 0x00007300ff2677ac */ /* 0x000e620008000a00 */
[----:B------:R-:W4:Y:S01]  /*bc270*/  LDL.LU R0, [R1+0x48a4] ;  /* 0x0048a40001007983 */ /* 0x000f220000300800 */
[----:B------:R-:W-:Y:S02]  /*bc280*/  LOP3.LUT R12, R12, 0xfeffffff, RZ, 0xc0, !PT ;  /* 0xfeffffff0c0c7812 */ /* 0x000fe400078ec0ff */
[----:B--2---:R-:W-:Y:S01]  /*bc290*/  ISETP.LT.AND P3, PT, R74, UR40, !P0 ;  /* 0x000000284a007c0c */ /* 0x004fe2000c761270 */
[----:B------:R-:W2:Y:S01]  /*bc2a0*/  LDCU UR40, c[0x0][0x398] ;  /* 0x00007300ff2877ac */ /* 0x000ea20008000800 */
        /* <DEDUP_REMOVED lines=15> */
[----:B------:R-:W-:Y:S01]  /*bc3a0*/  ISETP.GE.AND P0, PT, R37, UR33, PT ;  /* 0x0000002125007c0c */ /* 0x000fe2000bf06270 */
[----:B------:R-:W2:Y:S01]  /*bc3b0*/  LDCU.64 UR32, c[0x0][0x398] ;  /* 0x00007300ff2077ac */ /* 0x000ea20008000a00 */
[----:B------:R-:W4:Y:S02]  /*bc3c0*/  LDL.LU R37, [R1+0x48a8] ;  /* 0x0048a80001257983 */ /* 0x000f240000300800 */
[----:B-1----:R-:W-:Y:S01]  /*bc3d0*/  ISETP.LT.AND P1, PT, R74, UR38, !P0 ;  /* 0x000000264a007c0c */ /* 0x002fe2000c721270 */
[----:B------:R-:W1:Y:S01]  /*bc3e0*/  LDCU UR38, c[0x0][0x398] ;  /* 0x00007300ff2677ac */ /* 0x000e620008000800 */
[----:B------:R-:W-:Y:S02]  /*bc3f0*/  LOP3.LUT R12, R12, 0xfff7ffff, RZ, 0xc0, !PT ;  /* 0xfff7ffff0c0c7812 */ /* 0x000fe400078ec0ff */
[----:B------:R-:W-:Y:S01]  /*bc400*/  ISETP.LT.AND P3, PT, R73, UR66, !P0 ;  /* 0x0000004249007c0c */ /* 0x000fe2000c761270 */
[----:B------:R-:W1:Y:S01]  /*bc410*/  LDCU UR66, c[0x0][0x398] ;  /* 0x00007300ff4277ac */ /* 0x000e620008000800 */
[----:B------:R-:W-:Y:S01]  /*bc420*/  ISETP.LT.AND P2, PT, R76, UR62, !P0 ;  /* 0x0000003e4c007c0c */ /* 0x000fe2000c741270 */
[----:B------:R-:W1:Y:S06]  /*bc430*/  LDCU UR62, c[0x0][0x398] ;  /* 0x00007300ff3e77ac */ /* 0x000e6c0008000800 */
[----:B------:R-:W-:-:S02]  /*bc440*/  @P1 LOP3.LUT R12, R12, 0x80000, RZ, 0xfc, !PT ;  /* 0x000800000c0c1812 */ /* 0x000fc400078efcff */
[----:B------:R-:W-:Y:S01]  /*bc450*/  ISETP.LT.AND P1, PT, R75, UR61, !P0 ;  /* 0x0000003d4b007c0c */ /* 0x000fe2000c721270 */
[----:B------:R-:W1:Y:S01]  /*bc460*/  LDCU UR61, c[0x0][0x398] ;  /* 0x00007300ff3d77ac */ /* 0x000e620008000800 */
[----:B---3--:R-:W-:Y:S02]  /*bc470*/  ISETP.GE.AND P0, PT, R36, UR37, PT ;  /* 0x0000002524007c0c */ /* 0x008fe4000bf06270 */
[----:B------:R-:W3:Y:S01]  /*bc480*/  LDL.LU R36, [R1+0x48b0] ;  /* 0x0048b00001247983 */ /* 0x000ee20000300800 */
[----:B------:R-:W-:Y:S01]  /*bc490*/  LOP3.LUT R12, R12, 0xfffbffff, RZ, 0xc0, !PT ;  /* 0xfffbffff0c0c7812 */ /* 0x000fe200078ec0ff */
[----:B------:R-:W1:Y:S03]  /*bc4a0*/  LDCU.64 UR36, c[0x0][0x398] ;  /* 0x00007300ff2477ac */ /* 0x000e660008000a00 */
[----:B------:R-:W-:-:S04]  /*bc4b0*/  @P3 LOP3.LUT R12, R12, 0x40000, RZ, 0xfc, !PT ;  /* 0x000400000c0c3812 */ /* 0x000fc800078efcff */
[----:B------:R-:W-:-:S04]  /*bc4c0*/  LOP3.LUT R12, R12, 0xfffdffff, RZ, 0xc0, !PT ;  /* 0xfffdffff0c0c7812 */ /* 0x000fc800078ec0ff */
[----:B------:R-:W-:-:S04]  /*bc4d0*/  @P2 LOP3.LUT R12, R12, 0x20000, RZ, 0xfc, !PT ;  /* 0x000200000c0c2812 */ /* 0x000fc800078efcff */
[----:B------:R-:W-:-:S04]  /*bc4e0*/  LOP3.LUT R12, R12, 0xfffeffff, RZ, 0xc0, !PT ;  /* 0xfffeffff0c0c7812 */ /* 0x000fc800078ec0ff */
[----:B------:R-:W-:Y:S02]  /*bc4f0*/  @P1 LOP3.LUT R12, R12, 0x10000, RZ, 0xfc, !PT ;  /* 0x000100000c0c1812 */ /* 0x000fe400078efcff */
[----:B--2---:R-:W-:Y:S01]  /*bc500*/  ISETP.LT.AND P1, PT, R74, UR32, !P0 ;  /* 0x000000204a007c0c */ /* 0x004fe2000c721270 */
[----:B------:R-:W2:Y:S01]  /*bc510*/  LDCU UR32, c[0x0][0x398] ;  /* 0x00007300ff2077ac */ /* 0x000ea20008000800 */
[----:B------:R-:W-:Y:S02]  /*bc520*/  LOP3.LUT R12, R12, 0xffff7fff, RZ, 0xc0, !PT ;  /* 0xffff7fff0c0c7812 */ /* 0x000fe400078ec0ff */
[----:B------:R-:W-:Y:S01]  /*bc530*/  ISETP.LT.AND P3, PT, R73, UR63, !P0 ;  /* 0x0000003f49007c0c */ /* 0x000fe2000c761270 */
[----:B------:R-:W1:Y:S01]  /*bc540*/  LDCU UR63, c[0x0][0x398] ;  /* 0x00007300ff3f77ac */ /* 0x000e620008000800 */
[----:B------:R-:W-:-:S07]  /*bc550*/  ISETP.LT.AND P2, PT, R76, UR30, !P0 ;  /* 0x0000001e4c007c0c */ /* 0x000fce000c741270 */
[----:B------:R-:W-:Y:S02]  /*bc560*/  @P1 LOP3.LUT R12, R12, 0x8000, RZ, 0xfc, !PT ;  /* 0x000080000c0c1812 */ /* 0x000fe400078efcff */
[----:B------:R-:W-:Y:S01]  /*bc570*/  ISETP.LT.AND P1, PT, R75, UR31, !P0 ;  /* 0x0000001f4b007c0c */ /* 0x000fe2000c721270 */
[----:B------:R-:W1:Y:S01]  /*bc580*/  LDCU.64 UR30, c[0x0][0x398] ;  /* 0x00007300ff1e77ac */ /* 0x000e620008000a00 */
[----:B------:R-:W-:-:S04]  /*bc590*/  LOP3.LUT R12, R12, 0xffffbfff, RZ, 0xc0, !PT ;  /* 0xffffbfff0c0c7812 */ /* 0x000fc800078ec0ff */
[----:B------:R-:W-:-:S04]  /*bc5a0*/  @P3 LOP3.LUT R12, R12, 0x4000, RZ, 0xfc, !PT ;  /* 0x000040000c0c3812 */ /* 0x000fc800078efcff */
[----:B------:R-:W-:-:S04]  /*bc5b0*/  LOP3.LUT R12, R12, 0xffffdfff, RZ, 0xc0, !PT ;  /* 0xffffdfff0c0c7812 */ /* 0x000fc800078ec0ff */
[----:B------:R-:W-:Y:S02]  /*bc5c0*/  @P2 LOP3.LUT R12, R12, 0x2000, RZ, 0xfc, !PT ;  /* 0x000020000c0c2812 */ /* 0x000fe400078efcff */
[----:B----4-:R-:W-:Y:S01]  /*bc5d0*/  ISETP.GE.AND P0, PT, R0, UR41, PT ;  /* 0x0000002900007c0c */ /* 0x010fe2000bf06270 */
[----:B------:R-:W4:Y:S01]  /*bc5e0*/  LDCU UR41, c[0x0][0x398] ;  /* 0x00007300ff2977ac */ /* 0x000f220008000800 */
[----:B------:R-:W2:Y:S01]  /*bc5f0*/  LDL.LU R0, [R1+0x48b4] ;  /* 0x0048b40001007983 */ /* 0x000ea20000300800 */
[----:B------:R-:W-:-:S04]  /*bc600*/  LOP3.LUT R12, R12, 0xffffefff, RZ, 0xc0, !PT ;  /* 0xffffefff0c0c7812 */ /* 0x000fc800078ec0ff */
[----:B------:R-:W-:Y:S02]  /*bc610*/  @P1 LOP3.LUT R12, R12, 0x1000, RZ, 0xfc, !PT ;  /* 0x000010000c0c1812 */ /* 0x000fe400078efcff */
[----:B-1----:R-:W-:Y:S02]  /*bc620*/  ISETP.LT.AND P1, PT, R74, UR30, !P0 ;  /* 0x0000001e4a007c0c */ /* 0x002fe4000c721270 */
[----:B------:R-:W-:Y:S01]  /*bc630*/  ISETP.LT.AND P3, PT, R73, UR60, !P0 ;  /* 0x0000003c49007c0c */ /* 0x000fe2000c761270 */
[----:B------:R-:W1:Y:S01]  /*bc640*/  LDCU UR60, c[0x0][0x398] ;  /* 0x00007300ff3c77ac */ /* 0x000e620008000800 */
[----:B------:R-:W-:Y:S02]  /*bc650*/  LOP3.LUT R12, R12, 0xfffff7ff, RZ, 0xc0, !PT ;  /* 0xfffff7ff0c0c7812 */ /* 0x000fe400078ec0ff */
[----:B------:R-:W-:-:S07]  /*bc660*/  ISETP.LT.AND P2, PT, R76, UR28, !P0 ;  /* 0x0000001c4c007c0c */ /* 0x000fce000c741270 */
[----:B------:R-:W-:Y:S02]  /*bc670*/  @P1 LOP3.LUT R12, R12, 0x800, RZ, 0xfc, !PT ;  /* 0x000008000c0c1812 */ /* 0x000fe400078efcff */
[----:B------:R-:W-:Y:S01]  /*bc680*/  ISETP.LT.AND P1, PT, R75, UR29, !P0 ;  /* 0x0000001d4b007c0c */ /* 0x000fe2000c721270 */
[----:B------:R-:W1:Y:S01]  /*bc690*/  LDCU.64 UR28, c[0x0][0x398] ;  /* 0x00007300ff1c77ac */ /* 0x000e620008000a00 */
[----:B------:R-:W-:-:S04]  /*bc6a0*/  LOP3.LUT R12, R12, 0xfffffbff, RZ, 0xc0, !PT ;  /* 0xfffffbff0c0c7812 */ /* 0x000fc800078ec0ff */
[----:B------:R-:W-:-:S04]  /*bc6b0*/  @P3 LOP3.LUT R12, R12, 0x400, RZ, 0xfc, !PT ;  /* 0x000004000c0c3812 */ /* 0x000fc800078efcff */
[----:B------:R-:W-:-:S04]  /*bc6c0*/  LOP3.LUT R12, R12, 0xfffffdff, RZ, 0xc0, !PT ;  /* 0xfffffdff0c0c7812 */ /* 0x000fc800078ec0ff */
[----:B------:R-:W-:-:S04]  /*bc6d0*/  @P2 LOP3.LUT R12, R12, 0x200, RZ, 0xfc, !PT ;  /* 0x000002000c0c2812 */ /* 0x000fc800078efcff */
[----:B------:R-:W-:Y:S02]  /*bc6e0*/  LOP3.LUT R12, R12, 0xfffffeff, RZ, 0xc0, !PT ;  /* 0xfffffeff0c0c7812 */ /* 0x000fe400078ec0ff */
[----:B------:R-:W-:Y:S02]  /*bc6f0*/  ISETP.GE.AND P0, PT, R37, UR39, PT ;  /* 0x0000002725007c0c */ /* 0x000fe4000bf06270 */
[----:B------:R-:W-:Y:S02]  /*bc700*/  @P1 LOP3.LUT R12, R12, 0x100, RZ, 0xfc, !PT ;  /* 0x000001000c0c1812 */ /* 0x000fe400078efcff */
[----:B-1----:R-:W-:Y:S02]  /*bc710*/  ISETP.LT.AND P1, PT, R74, UR28, !P0 ;  /* 0x0000001c4a007c0c */ /* 0x002fe4000c721270 */
[----:B------:R-:W-:Y:S02]  /*bc720*/  LOP3.LUT R12, R12, 0xffffff7f, RZ, 0xc0, !PT ;  /* 0xffffff7f0c0c7812 */ /* 0x000fe400078ec0ff */
[----:B------:R-:W-:-:S02]  /*bc730*/  ISETP.LT.AND P3, PT, R73, UR11, !P0 ;  /* 0x0000000b49007c0c */ /* 0x000fc4000c761270 */
[----:B------:R-:W-:-:S07]  /*bc740*/  ISETP.LT.AND P2, PT, R76, UR12, !P0 ;  /* 0x0000000c4c007c0c */ /* 0x000fce000c741270 */
[----:B------:R-:W-:Y:S02]  /*bc750*/  @P1 LOP3.LUT R12, R12, 0x80, RZ, 0xfc, !PT ;  /* 0x000000800c0c1812 */ /* 0x000fe400078efcff */
[----:B------:R-:W-:Y:S02]  /*bc760*/  ISETP.LT.AND P1, PT, R75, UR16, !P0 ;  /* 0x000000104b007c0c */ /* 0x000fe4000c721270 */
[----:B---3--:R-:W-:Y:S02]  /*bc770*/  ISETP.GE.AND P0, PT, R36, UR33, PT ;  /* 0x0000002124007c0c */ /* 0x008fe4000bf06270 */
[----:B------:R-:W3:Y:S01]  /*bc780*/  LDL.LU R36, [R1+0x48b8] ;  /* 0x0048b80001247983 */ /* 0x000ee20000300800 */
[----:B------:R-:W-:-:S04]  /*bc790*/  LOP3.LUT R12, R12, 0xffffffbf, RZ, 0xc0, !PT ;  /* 0xffffffbf0c0c7812 */ /* 0x000fc800078ec0ff */
[----:B------:R-:W-:-:S04]  /*bc7a0*/  @P3 LOP3.LUT R12, R12, 0x40, RZ, 0xfc, !PT ;  /* 0x000000400c0c3812 */ /* 0x000fc800078efcff */
[----:B------:R-:W-:-:S04]  /*bc7b0*/  LOP3.LUT R12, R12, 0xffffffdf, RZ, 0xc0, !PT ;  /* 0xffffffdf0c0c7812 */ /* 0x000fc800078ec0ff */
[----:B------:R-:W-:-:S04]  /*bc7c0*/  @P2 LOP3.LUT R12, R12, 0x20, RZ, 0xfc, !PT ;  /* 0x000000200c0c2812 */ /* 0x000fc800078efcff */
[----:B------:R-:W-:-:S04]  /*bc7d0*/  LOP3.LUT R12, R12, 0xffffffef, RZ, 0xc0, !PT ;  /* 0xffffffef0c0c7812 */ /* 0x000fc800078ec0ff */
[----:B------:R-:W-:Y:S02]  /*bc7e0*/  @P1 LOP3.LUT R12, R12, 0x10, RZ, 0xfc, !PT ;  /* 0x000000100c0c1812 */ /* 0x000fe400078efcff */
[----:B------:R-:W-:Y:S02]  /*bc7f0*/  ISETP.LT.AND P1, PT, R74, UR36, !P0 ;  /* 0x000000244a007c0c */ /* 0x000fe4000c721270 */
[----:B------:R-:W-:Y:S02]  /*bc800*/  LOP3.LUT R12, R12, 0xfffffff7, RZ, 0xc0, !PT ;  /* 0xfffffff70c0c7812 */ /* 0x000fe400078ec0ff */
[----:B------:R-:W-:Y:S02]  /*bc810*/  ISETP.LT.AND P3, PT, R73, UR9, !P0 ;  /* 0x0000000949007c0c */ /* 0x000fe4000c761270 */
[----:B------:R-:W-:Y:S01]  /*bc820*/  ISETP.LT.AND P2, PT, R76, UR10, !P0 ;  /* 0x0000000a4c007c0c */ /* 0x000fe2000c741270 */
[----:B------:R-:W1:Y:S06]  /*bc830*/  LDCU.64 UR10, c[0x0][0x398] ;  /* 0x00007300ff0a77ac */ /* 0x000e6c0008000a00 */
[----:B------:R-:W-:-:S02]  /*bc840*/  @P1 LOP3.LUT R12, R12, 0x8, RZ, 0xfc, !PT ;  /* 0x000000080c0c1812 */ /* 0x000fc400078efcff */
[----:B------:R-:W-:Y:S02]  /*bc850*/  ISETP.LT.AND P1, PT, R75, UR15, !P0 ;  /* 0x0000000f4b007c0c */ /* 0x000fe4000c721270 */
[----:B--2---:R-:W-:Y:S01]  /*bc860*/  ISETP.GE.AND P0, PT, R0, UR31, PT ;  /* 0x0000001f00007c0c */ /* 0x004fe2000bf06270 */
[----:B------:R-:W2:Y:S01]  /*bc870*/  LDCU.64 UR30, c[0x0][0x398] ;  /* 0x00007300ff1e77ac */ /* 0x000ea20008000a00 */
[----:B------:R-:W2:Y:S01]  /*bc880*/  LDL.LU R0, [R1+0x48bc] ;  /* 0x0048bc0001007983 */ /* 0x000ea20000300800 */
[----:B------:R-:W-:-:S04]  /*bc890*/  LOP3.LUT R12, R12, 0xfffffffb, RZ, 0xc0, !PT ;  /* 0xfffffffb0c0c7812 */ /* 0x000fc800078ec0ff */
[----:B------:R-:W-:Y:S02]  /*bc8a0*/  @P3 LOP3.LUT R12, R12, 0x4, RZ, 0xfc, !PT ;  /* 0x000000040c0c3812 */ /* 0x000fe400078efcff */
[----:B-1----:R-:W-:Y:S02]  /*bc8b0*/  ISETP.LT.AND P3, PT, R74, UR10, !P0 ;  /* 0x0000000a4a007c0c */ /* 0x002fe4000c761270 */
[----:B------:R-:W-:-:S04]  /*bc8c0*/  LOP3.LUT R12, R12, 0xfffffffd, RZ, 0xc0, !PT ;  /* 0xfffffffd0c0c7812 */ /* 0x000fc800078ec0ff */
[----:B------:R-:W-:Y:S02]  /*bc8d0*/  @P2 LOP3.LUT R12, R12, 0x2, RZ, 0xfc, !PT ;  /* 0x000000020c0c2812 */ /* 0x000fe400078efcff */
[----:B------:R-:W-:Y:S02]  /*bc8e0*/  ISETP.LT.AND P2, PT, R73, UR7, !P0 ;  /* 0x0000000749007c0c */ /* 0x000fe4000c741270 */
[----:B------:R-:W-:-:S03]  /*bc8f0*/  LOP3.LUT R12, R12, 0xfffffffe, RZ, 0xc0, !PT ;  /* 0xfffffffe0c0c7812 */ /* 0x000fc600078ec0ff */
[----:B------:R-:W-:Y:S02]  /*bc900*/  @P3 LOP3.LUT R11, R11, 0x80000000, RZ, 0xfc, !PT ;  /* 0x800000000b0b3812 */ /* 0x000fe400078efcff */
[----:B------:R-:W-:Y:S02]  /*bc910*/  @P1 LOP3.LUT R12, R12, 0x1, RZ, 0xfc, !PT ;  /* 0x000000010c0c1812 */ /* 0x000fe400078efcff */
[----:B------:R-:W-:Y:S01]  /*bc920*/  ISETP.LT.AND P1, PT, R76, UR8, !P0 ;  /* 0x000000084c007c0c */ /* 0x000fe2000c721270 */
[----:B------:R-:W1:Y:S01]  /*bc930*/  LDCU.64 UR8, c[0x0][0x398] ;  /* 0x00007300ff0877ac */ /* 0x000e620008000a00 */
[----:B------:R-:W-:-:S04]  /*bc940*/  LOP3.LUT R11, R11, 0xbfffffff, RZ, 0xc0, !PT ;  /* 0xbfffffff0b0b7812 */ /* 0x000fc800078ec0ff */
[----:B------:R-:W-:Y:S02]  /*bc950*/  @P2 LOP3.LUT R11, R11, 0x40000000, RZ, 0xfc, !PT ;  /* 0x400000000b0b2812 */ /* 0x000fe400078efcff */
[----:B------:R-:W-:Y:S01]  /*bc960*/  ISETP.LT.AND P0, PT, R75, UR14, !P0 ;  /* 0x0000000e4b007c0c */ /* 0x000fe2000c701270 */
[----:B------:R-:W1:Y:S01]  /*bc970*/  LDCU.64 UR14, c[0x0][0x398] ;  /* 0x00007300ff0e77ac */ /* 0x000e620008000a00 */
[----:B------:R-:W-:-:S04]  /*bc980*/  LOP3.LUT R11, R11, 0xdfffffff, RZ, 0xc0, !PT ;  /* 0xdfffffff0b0b7812 */ /* 0x000fc800078ec0ff */
[----:B------:R-:W-:-:S04]  /*bc990*/  @P1 LOP3.LUT R11, R11, 0x20000000, RZ, 0xfc, !PT ;  /* 0x200000000b0b1812 */ /* 0x000fc800078efcff */
[----:B------:R-:W-:-:S04]  /*bc9a0*/  LOP3.LUT R11, R11, 0xefffffff, RZ, 0xc0, !PT ;  /* 0xefffffff0b0b7812 */ /* 0x000fc800078ec0ff */
[----:B------:R-:W-:Y:S02]  /*bc9b0*/  @P0 LOP3.LUT R11, R11, 0x10000000, RZ, 0xfc, !PT ;  /* 0x100000000b0b0812 */ /* 0x000fe400078efcff */
[----:B---3--:R-:W-:Y:S01]  /*bc9c0*/  ISETP.GE.AND P0, PT, R36, UR29, PT ;  /* 0x0000001d24007c0c */ /* 0x008fe2000bf06270 */
[----:B------:R-:W3:Y:S01]  /*bc9d0*/  LDCU.64 UR28, c[0x0][0x398] ;  /* 0x00007300ff1c77ac */ /* 0x000ee20008000a00 */
        /* <DEDUP_REMOVED lines=17> */
[----:B--2---:R-:W-:Y:S01]  /*bcaf0*/  ISETP.GE.AND P0, PT, R0, UR37, PT ;  /* 0x0000002500007c0c */ /* 0x004fe2000bf06270 */
[----:B------:R-:W2:Y:S01]  /*bcb00*/  LDCU.64 UR36, c[0x0][0x398] ;  /* 0x00007300ff2477ac */ /* 0x000ea20008000a00 */
[----:B------:R-:W2:Y:S02]  /*bcb10*/  LDL.LU R0, [R1+0x48c4] ;  /* 0x0048c40001007983 */ /* 0x000ea40000300800 */
[----:B-1----:R-:W-:Y:S02]  /*bcb20*/  ISETP.LT.AND P3, PT, R74, UR12, !P0 ;  /* 0x0000000c4a007c0c */ /* 0x002fe4000c761270 */
        /* <DEDUP_REMOVED lines=14> */
[----:B------:R-:W3:Y:S01]  /*bcc10*/  LDCU.64 UR10, c[0x0][0x398] ;  /* 0x00007300ff0a77ac */ /* 0x000ee20008000a00 */
[----:B------:R-:W3:Y:S02]  /*bcc20*/  LDL.LU R36, [R1+0x48c8] ;  /* 0x0048c80001247983 */ /* 0x000ee40000300800 */
        /* <DEDUP_REMOVED lines=20> */
[----:B------:R-:W-:Y:S01]  /*bcd70*/  LOP3.LUT R11, R11, 0xffff7fff, RZ, 0xc0, !PT ;  /* 0xffff7fff0b0b7812 */ /* 0x000fe200078ec0ff */
[----:B------:R-:W1:Y:S01]  /*bcd80*/  LDCU UR21, c[0x0][0x398] ;  /* 0x00007300ff1577ac */ /* 0x000e620008000800 */
        /* <DEDUP_REMOVED lines=49> */
[----:B------:R-:W4:Y:S01]  /*bd0a0*/  LDCU UR15, c[0x0][0x398] ;  /* 0x00007300ff0f77ac */ /* 0x000f220008000800 */
        /* <DEDUP_REMOVED lines=17> */
[----:B------:R-:W-:Y:S01]  /*bd1c0*/  ISETP.GE.AND P0, PT, R0, UR7, PT ;  /* 0x0000000700007c0c */ /* 0x000fe2000bf06270 */
[----:B------:R-:W1:Y:S01]  /*bd1d0*/  LDCU UR7, c[0x0][0x398] ;  /* 0x00007300ff0777ac */ /* 0x000e620008000800 */
[----:B------:R-:W2:Y:S02]  /*bd1e0*/  LDL.LU R0, [R1+0x48dc] ;  /* 0x0048dc0001007983 */ /* 0x000ea40000300800 */
        /* <DEDUP_REMOVED lines=75> */
[----:B------:R-:W3:Y:S01]  /*bd6a0*/  LDCU.64 UR32, c[0x0][0x398] ;  /* 0x00007300ff2077ac */ /* 0x000ee20008000a00 */
        /* <DEDUP_REMOVED lines=36> */
[----:B------:R-:W3:Y:S01]  /*bd8f0*/  LDCU UR41, c[0x0][0x398] ;  /* 0x00007300ff2977ac */ /* 0x000ee20008000800 */
[----:B-1----:R-:W-:Y:S02]  /*bd900*/  ISETP.LT.AND P2, PT, R73, UR38, !P0 ;  /* 0x0000002649007c0c */ /* 0x002fe4000c741270 */
        /* <DEDUP_REMOVED lines=17> */
[----:B------:R-:W-:Y:S02]  /*bda20*/  ISETP.LT.AND P2, PT, R73, UR41, !P0 ;  /* 0x0000002949007c0c */ /* 0x000fe4000c741270 */
        /* <DEDUP_REMOVED lines=17> */
[----:B------:R-:W-:Y:S01]  /*bdb40*/  ISETP.LT.AND P1, PT, R76, UR49, !P0 ;  /* 0x000000314c007c0c */ /* 0x000fe2000c721270 */
[----:B------:R-:W1:Y:S08]  /*bdb50*/  LDCU.64 UR48, c[0x0][0x398] ;  /* 0x00007300ff3077ac */ /* 0x000e700008000a00 */
        /* <DEDUP_REMOVED lines=67> */
[----:B------:R-:W-:Y:S02]  /*bdf90*/  ISETP.GE.AND P0, PT, R0, UR41, PT ;  /* 0x0000002900007c0c */ /* 0x000fe4000bf06270 */
[----:B------:R-:W2:Y:S02]  /*bdfa0*/  LDL.LU R0, [R1+0x490c] ;  /* 0x00490c0001007983 */ /* 0x000ea40000300800 */
[----:B-1----:R-:W-:Y:S01]  /*bdfb0*/  ISETP.LT.AND P3, PT, R74, UR40, !P0 ;  /* 0x000000284a007c0c */ /* 0x002fe2000c761270 */
        /* <DEDUP_REMOVED lines=15> */
[----:B---3--:R-:W-:Y:S02]  /*be0b0*/  ISETP.GE.AND P0, PT, R36, UR49, PT ;  /* 0x0000003124007c0c */ /* 0x008fe4000bf06270 */
[----:B------:R-:W3:Y:S02]  /*be0c0*/  LDL.LU R36, [R1+0x4910] ;  /* 0x0049100001247983 */ /* 0x000ee40000300800 */
[----:B------:R-:W-:Y:S01]  /*be0d0*/  ISETP.LT.AND P3, PT, R74, UR32, !P0 ;  /* 0x000000204a007c0c */ /* 0x000fe2000c761270 */
[----:B------:R-:W2:Y:S01]  /*be0e0*/  LDCU UR32, c[0x0][0x398] ;  /* 0x00007300ff2077ac */ /* 0x000ea20008000800 */
[----:B------:R-:W-:Y:S01]  /*be0f0*/  ISETP.LT.AND P2, PT, R73, UR48, !P0 ;  /* 0x0000003049007c0c */ /* 0x000fe2000c741270 */
[----:B------:R-:W4:Y:S01]  /*be100*/  LDL.LU R37, [R1+0x4914] ;  /* 0x0049140001257983 */ /* 0x000f220000300800 */
[----:B------:R-:W-:Y:S01]  /*be110*/  LOP3.LUT R9, R9, 0xfffff7ff, RZ, 0xc0, !PT ;  /* 0xfffff7ff09097812 */ /* 0x000fe200078ec0ff */
[----:B------:R-:W2:Y:S01]  /*be120*/  LDCU.64 UR48, c[0x0][0x398] ;  /* 0x00007300ff3077ac */ /* 0x000ea20008000a00 */
[----:B-1----:R-:W-:-:S07]  /*be130*/  ISETP.LT.AND P1, PT, R76, UR59, !P0 ;  /* 0x0000003b4c007c0c */ /* 0x002fce000c721270 */
        /* <DEDUP_REMOVED lines=27> */
[----:B---3--:R-:W-:Y:S02]  /*be2f0*/  ISETP.GE.AND P0, PT, R36, UR37, PT ;  /* 0x0000002524007c0c */ /* 0x008fe4000bf06270 */
[----:B------:R-:W3:Y:S02]  /*be300*/  LDL.LU R36, [R1+0x491c] ;  /* 0x00491c0001247983 */ /* 0x000ee40000300800 */
[----:B------:R-:W-:Y:S01]  /*be310*/  ISETP.LT.AND P3, PT, R74, UR36, !P0 ;  /* 0x000000244a007c0c */ /* 0x000fe2000c761270 */
[----:B------:R-:W1:Y:S01]  /*be320*/  LDCU.64 UR36, c[0x0][0x398] ;  /* 0x00007300ff2477ac */ /* 0x000e620008000a00 */
        /* <DEDUP_REMOVED lines=12> */
[----:B----4-:R-:W-:-:S04]  /*be3f0*/  ISETP.GE.AND P0, PT, R37, UR39, PT ;  /* 0x0000002725007c0c */ /* 0x010fc8000bf06270 */
[----:B------:R-:W-:Y:S01]  /*be400*/  ISETP.LT.AND P1, PT, R74, UR38, !P0 ;  /* 0x000000264a007c0c */ /* 0x000fe2000c721270 */
[----:B------:R-:W1:Y:S01]  /*be410*/  LDCU.64 UR38, c[0x0][0x398] ;  /* 0x00007300ff2677ac */ /* 0x000e620008000a00 */
[----:B------:R-:W-:Y:S02]  /*be420*/  ISETP.LT.AND P3, PT, R73, UR73, !P0 ;  /* 0x0000004949007c0c */ /* 0x000fe4000c761270 */
[----:B------:R-:W-:Y:S01]  /*be430*/  ISETP.LT.AND P2, PT, R76, UR70, !P0 ;  /* 0x000000464c007c0c */ /* 0x000fe2000c741270 */
[----:B------:R-:W4:Y:S01]  /*be440*/  LDCU UR70, c[0x0][0x398] ;  /* 0x00007300ff4677ac */ /* 0x000f220008000800 */
[----:B------:R-:W1:Y:S07]  /*be450*/  LDCU UR73, c[0x0][0x398] ;  /* 0x00007300ff4977ac */ /* 0x000e6e0008000800 */
[----:B------:R-:W-:-:S02]  /*be460*/  @P1 LOP3.LUT R8, R8, 0x80000000, RZ, 0xfc, !PT ;  /* 0x8000000008081812 */ /* 0x000fc400078efcff */
[----:B------:R-:W-:Y:S02]  /*be470*/  ISETP.LT.AND P1, PT, R75, UR36, !P0 ;  /* 0x000000244b007c0c */ /* 0x000fe4000c721270 */
[----:B--2---:R-:W-:Y:S01]  /*be480*/  ISETP.GE.AND P0, PT, R0, UR41, PT ;  /* 0x0000002900007c0c */ /* 0x004fe2000bf06270 */
[----:B------:R-:W2:Y:S01]  /*be490*/  LDCU.64 UR40, c[0x0][0x398] ;  /* 0x00007300ff2877ac */ /* 0x000ea20008000a00 */
        /* <DEDUP_REMOVED lines=10> */
[----:B------:R-:W2:Y:S01]  /*be540*/  LDCU UR71, c[0x0][0x398] ;  /* 0x00007300ff4777ac */ /* 0x000ea20008000800 */
[----:B------:R-:W-:-:S04]  /*be550*/  LOP3.LUT R8, R8, 0xf7ffffff, RZ, 0xc0, !PT ;  /* 0xf7ffffff08087812 */ /* 0x000fc800078ec0ff */
[----:B------:R-:W-:Y:S02]  /*be560*/  @P3 LOP3.LUT R8, R8, 0x8000000, RZ, 0xfc, !PT ;  /* 0x0800000008083812 */ /* 0x000fe400078efcff */
[----:B------:R-:W-:Y:S01]  /*be570*/  ISETP.LT.AND P1, PT, R76, UR67, !P0 ;  /* 0x000000434c007c0c */ /* 0x000fe2000c721270 */
[----:B------:R-:W2:Y:S01]  /*be580*/  LDCU UR67, c[0x0][0x398] ;  /* 0x00007300ff4377ac */ /* 0x000ea20008000800 */
        /* <DEDUP_REMOVED lines=44> */
[----:B------:R-:W-:-:S04]  /*be850*/  @P0 LOP3.LUT R8, R8, 0x10000, RZ, 0xfc, !PT ;  /* 0x0001000008080812 */ /* 0x000fc800078efcff */
[----:B------:R-:W-:Y:S02]  /*be860*/  LOP3.LUT R8, R8, 0xffff7fff, RZ, 0xc0, !PT ;  /* 0xffff7fff08087812 */ /* 0x000fe400078ec0ff */
[----:B---3--:R-:W-:Y:S01]  /*be870*/  ISETP.GE.AND P0, PT, R36, UR37, PT ;  /* 0x0000002524007c0c */ /* 0x008fe2000bf06270 */
[----:B------:R-:W3:Y:S01]  /*be880*/  LDCU.64 UR36, c[0x0][0x398] ;  /* 0x00007300ff2477ac */ /* 0x000ee20008000a00 */
[----:B------:R-:W3:Y:S02]  /*be890*/  LDL.LU R36, [R1+0x492c] ;  /* 0x00492c0001247983 */ /* 0x000ee40000300800 */
[----:B------:R-:W-:Y:S01]  /*be8a0*/  ISETP.LT.AND P3, PT, R74, UR63, !P0 ;  /* 0x0000003f4a007c0c */ /* 0x000fe2000c761270 */
[----:B------:R-:W1:Y:S01]  /*be8b0*/  LDCU UR63, c[0x0][0x398] ;  /* 0x00007300ff3f77ac */ /* 0x000e620008000800 */
[----:B------:R-:W-:Y:S02]  /*be8c0*/  ISETP.LT.AND P2, PT, R73, UR62, !P0 ;  /* 0x0000003e49007c0c */ /* 0x000fe4000c741270 */
[----:B------:R-:W-:Y:S01]  /*be8d0*/  ISETP.LT.AND P1, PT, R76, UR6, !P0 ;  /* 0x000000064c007c0c */ /* 0x000fe2000c721270 */
[----:B------:R-:W1:Y:S08]  /*be8e0*/  LDCU UR62, c[0x0][0x398] ;  /* 0x00007300ff3e77ac */ /* 0x000e700008000800 */
[----:B------:R-:W-:-:S04]  /*be8f0*/  @P3 LOP3.LUT R8, R8, 0x8000, RZ, 0xfc, !PT ;  /* 0x0000800008083812 */ /* 0x000fc800078efcff */
        /* <DEDUP_REMOVED lines=25> */
[----:B------:R-:W-:-:S04]  /*bea90*/  @P0 LOP3.LUT R8, R8, 0x100, RZ, 0xfc, !PT ;  /* 0x0000010008080812 */ /* 0x000fc800078efcff */
[----:B------:R-:W-:Y:S02]  /*beaa0*/  LOP3.LUT R8, R8, 0xffffff7f, RZ, 0xc0, !PT ;  /* 0xffffff7f08087812 */ /* 0x000fe400078ec0ff */
[----:B------:R-:W-:Y:S01]  /*beab0*/  ISETP.GE.AND P0, PT, R36, UR41, PT ;  /* 0x0000002924007c0c */ /* 0x000fe2000bf06270 */
[----:B------:R-:W1:Y:S01]  /*beac0*/  LDCU UR41, c[0x0][0x398] ;  /* 0x00007300ff2977ac */ /* 0x000e620008000800 */
[----:B------:R-:W3:Y:S02]  /*bead0*/  LDL.LU R36, [R1+0x4934] ;  /* 0x0049340001247983 */ /* 0x000ee40000300800 */
[----:B------:R-:W-:Y:S01]  /*beae0*/  ISETP.LT.AND P3, PT, R74, UR9, !P0 ;  /* 0x000000094a007c0c */ /* 0x000fe2000c761270 */
[----:B------:R-:W1:Y:S01]  /*beaf0*/  LDCU.64 UR8, c[0x0][0x398] ;  /* 0x00007300ff0877ac */ /* 0x000e620008000a00 */
[----:B------:R-:W-:Y:S02]  /*beb00*/  ISETP.LT.AND P2, PT, R73, UR7, !P0 ;  /* 0x0000000749007c0c */ /* 0x000fe4000c741270 */
[----:B------:R-:W-:Y:S01]  /*beb10*/  ISETP.LT.AND P1, PT, R76, UR12, !P0 ;  /* 0x0000000c4c007c0c */ /* 0x000fe2000c721270 */
[----:B------:R-:W1:Y:S08]  /*beb20*/  LDCU.64 UR6, c[0x0][0x398] ;  /* 0x00007300ff0677ac */ /* 0x000e700008000a00 */
[----:B------:R-:W-:-:S04]  /*beb30*/  @P3 LOP3.LUT R8, R8, 0x80, RZ, 0xfc, !PT ;  /* 0x0000008008083812 */ /* 0x000fc800078efcff */
        /* <DEDUP_REMOVED lines=9> */
[----:B------:R-:W4:Y:S01]  /*bebd0*/  LDCU UR49, c[0x0][0x398] ;  /* 0x00007300ff3177ac */ /* 0x000f220008000800 */
[----:B------:R-:W2:Y:S02]  /*bebe0*/  LDL.LU R0, [R1+0x4938] ;  /* 0x0049380001007983 */ /* 0x000ea40000300800 */
        /* <DEDUP_REMOVED lines=35> */
[----:B------:R-:W-:Y:S01]  /*bee20*/  ISETP.LT.AND P2, PT, R73, UR18, !P0 ;  /* 0x0000001249007c0c */ /* 0x000fe2000c741270 */
[----:B------:R-:W4:Y:S01]  /*bee30*/  LDL.LU R37, [R1+0x4944] ;  /* 0x0049440001257983 */ /* 0x000f220000300800 */
[----:B------:R-:W-:-:S02]  /*bee40*/  LOP3.LUT R7, R7, 0xf7ffffff, RZ, 0xc0, !PT ;  /* 0xf7ffffff07077812 */ /* 0x000fc400078ec0ff */
[----:B------:R-:W-:Y:S01]  /*bee50*/  ISETP.LT.AND P1, PT, R76, UR19, !P0 ;  /* 0x000000134c007c0c */ /* 0x000fe2000c721270 */
[----:B------:R-:W1:Y:S06]  /*bee60*/  LDCU.64 UR18, c[0x0][0x398] ;  /* 0x00007300ff1277ac */ /* 0x000e6c0008000a00 */
        /* <DEDUP_REMOVED lines=8> */
[----:B------:R-:W-:-:S04]  /*beef0*/  @P0 LOP3.LUT R7, R7, 0x1000000, RZ, 0xfc, !PT ;  /* 0x0100000007070812 */ /* 0x000fc800078efcff */
[----:B------:R-:W-:Y:S02]  /*bef00*/  LOP3.LUT R7, R7, 0xff7fffff, RZ, 0xc0, !PT ;  /* 0xff7fffff07077812 */ /* 0x000fe400078ec0ff */
[----:B---3--:R-:W-:Y:S01]  /*bef10*/  ISETP.GE.AND P0, PT, R36, UR39, PT ;  /* 0x0000002724007c0c */ /* 0x008fe2000bf06270 */
[----:B------:R-:W3:Y:S01]  /*bef20*/  LDCU UR39, c[0x0][0x398] ;  /* 0x00007300ff2777ac */ /* 0x000ee20008000800 */
[----:B------:R-:W3:Y:S02]  /*bef30*/  LDL.LU R36, [R1+0x4948] ;  /* 0x0049480001247983 */ /* 0x000ee40000300800 */
[----:B------:R-:W-:Y:S02]  /*bef40*/  ISETP.LT.AND P3, PT, R74, UR21, !P0 ;  /* 0x000000154a007c0c */ /* 0x000fe4000c761270 */
[----:B------:R-:W-:Y:S01]  /*bef50*/  ISETP.LT.AND P2, PT, R73, UR20, !P0 ;  /* 0x0000001449007c0c */ /* 0x000fe2000c741270 */
[----:B------:R-:W1:Y:S01]  /*bef60*/  LDCU.64 UR20, c[0x0][0x398] ;  /* 0x00007300ff1477ac */ /* 0x000e620008000a00 */
[----:B------:R-:W-:-:S09]  /*bef70*/  ISETP.LT.AND P1, PT, R76, UR22, !P0 ;  /* 0x000000164c007c0c */ /* 0x000fd2000c721270 */
        /* <DEDUP_REMOVED lines=16> */
[----:B------:R-:W1:Y:S01]  /*bf080*/  LDCU.64 UR22, c[0x0][0x398] ;  /* 0x00007300ff1677ac */ /* 0x000e620008000a00 */
[----:B------:R-:W-:Y:S01]  /*bf090*/  ISETP.LT.AND P2, PT, R76, UR25, !P0 ;  /* 0x000000194c007c0c */ /* 0x000fe2000c741270 */
[----:B------:R-:W1:Y:S06]  /*bf0a0*/  LDCU UR25, c[0x0][0x398] ;  /* 0x00007300ff1977ac */ /* 0x000e6c0008000800 */
[----:B------:R-:W-:-:S04]  /*bf0b0*/  @P1 LOP3.LUT R7, R7, 0x80000, RZ, 0xfc, !PT ;  /* 0x0008000007071812 */ /* 0x000fc800078efcff */
[----:B------:R-:W-:-:S04]  /*bf0c0*/  LOP3.LUT R7, R7, 0xfffbffff, RZ, 0xc0, !PT ;  /* 0xfffbffff07077812 */ /* 0x000fc800078ec0ff */
[----:B------:R-:W-:Y:S02]  /*bf0d0*/  @P3 LOP3.LUT R7, R7, 0x40000, RZ, 0xfc, !PT ;  /* 0x0004000007073812 */ /* 0x000fe400078efcff */
[----:B------:R-:W-:Y:S02]  /*bf0e0*/  ISETP.LT.AND P1, PT, R75, UR14, !P0 ;  /* 0x0000000e4b007c0c */ /* 0x000fe4000c721270 */
[----:B------:R-:W-:-:S04]  /*bf0f0*/  LOP3.LUT R7, R7, 0xfffdffff, RZ, 0xc0, !PT ;  /* 0xfffdffff07077812 */ /* 0x000fc800078ec0ff */
[----:B------:R-:W-:Y:S02]  /*bf100*/  @P2 LOP3.LUT R7, R7, 0x20000, RZ, 0xfc, !PT ;  /* 0x0002000007072812 */ /* 0x000fe400078efcff */
[----:B----4-:R-:W-:Y:S01]  /*bf110*/  ISETP.GE.AND P0, PT, R37, UR9, PT ;  /* 0x0000000925007c0c */ /* 0x010fe2000bf06270 */
[----:B------:R-:W4:Y:S01]  /*bf120*/  LDCU UR9, c[0x0][0x398] ;  /* 0x00007300ff0977ac */ /* 0x000f220008000800 */
[----:B------:R-:W-:-:S04]  /*bf130*/  LOP3.LUT R7, R7, 0xfffeffff, RZ, 0xc0, !PT ;  /* 0xfffeffff07077812 */ /* 0x000fc800078ec0ff */
[----:B------:R-:W-:Y:S02]  /*bf140*/  @P1 LOP3.LUT R7, R7, 0x10000, RZ, 0xfc, !PT ;  /* 0x0001000007071812 */ /* 0x000fe400078efcff */
[----:B------:R-:W-:Y:S02]  /*bf150*/  ISETP.LT.AND P1, PT, R74, UR27, !P0 ;  /* 0x0000001b4a007c0c */ /* 0x000fe4000c721270 */
[----:B------:R-:W-:Y:S02]  /*bf160*/  LOP3.LUT R7, R7, 0xffff7fff, RZ, 0xc0, !PT ;  /* 0xffff7fff07077812 */ /* 0x000fe400078ec0ff */
[----:B------:R-:W-:Y:S01]  /*bf170*/  ISETP.LT.AND P3, PT, R73, UR26, !P0 ;  /* 0x0000001a49007c0c */ /* 0x000fe2000c761270 */
[----:B------:R-:W1:Y:S01]  /*bf180*/  LDCU.64 UR26, c[0x0][0x398] ;  /* 0x00007300ff1a77ac */ /* 0x000e620008000a00 */
[----:B------:R-:W-:-:S07]  /*bf190*/  ISETP.LT.AND P2, PT, R76, UR28, !P0 ;  /* 0x0000001c4c007c0c */ /* 0x000fce000c741270 */
[----:B------:R-:W-:Y:S02]  /*bf1a0*/  @P1 LOP3.LUT R7, R7, 0x8000, RZ, 0xfc, !PT ;  /* 0x0000800007071812 */ /* 0x000fe400078efcff */
[----:B------:R-:W-:Y:S02]  /*bf1b0*/  ISETP.LT.AND P1, PT, R75, UR16, !P0 ;  /* 0x000000104b007c0c */ /* 0x000fe4000c721270 */
[----:B---3--:R-:W-:Y:S01]  /*bf1c0*/  ISETP.GE.AND P0, PT, R36, UR11, PT ;  /* 0x0000000b24007c0c */ /* 0x008fe2000bf06270 */
[----:B------:R-:W3:Y:S01]  /*bf1d0*/  LDCU UR11, c[0x0][0x398] ;  /* 0x00007300ff0b77ac */ /* 0x000ee20008000800 */
[----:B------:R-:W3:Y:S01]  /*bf1e0*/  LDL.LU R36, [R1+0x4950] ;  /* 0x0049500001247983 */ /* 0x000ee20000300800 */
[----:B------:R-:W-:-:S04]  /*bf1f0*/  LOP3.LUT R7, R7, 0xffffbfff, RZ, 0xc0, !PT ;  /* 0xffffbfff07077812 */ /* 0x000fc800078ec0ff */
[----:B------:R-:W-:-:S04]  /*bf200*/  @P3 LOP3.LUT R7, R7, 0x4000, RZ, 0xfc, !PT ;  /* 0x0000400007073812 */ /* 0x000fc800078efcff */
[----:B------:R-:W-:-:S04]  /*bf210*/  LOP3.LUT R7, R7, 0xffffdfff, RZ, 0xc0, !PT ;  /* 0xffffdfff07077812 */ /* 0x000fc800078ec0ff */
[----:B------:R-:W-:-:S04]  /*bf220*/  @P2 LOP3.LUT R7, R7, 0x2000, RZ, 0xfc, !PT ;  /* 0x0000200007072812 */ /* 0x000fc800078efcff */
[----:B------:R-:W-:-:S04]  /*bf230*/  LOP3.LUT R7, R7, 0xffffefff, RZ, 0xc0, !PT ;  /* 0xffffefff07077812 */ /* 0x000fc800078ec0ff */
[----:B------:R-:W-:Y:S02]  /*bf240*/  @P1 LOP3.LUT R7, R7, 0x1000, RZ, 0xfc, !PT ;  /* 0x0000100007071812 */ /* 0x000fe400078efcff */
[----:B------:R-:W-:Y:S01]  /*bf250*/  ISETP.LT.AND P1, PT, R74, UR29, !P0 ;  /* 0x0000001d4a007c0c */ /* 0x000fe2000c721270 */
[----:B------:R-:W1:Y:S01]  /*bf260*/  LDCU.64 UR28, c[0x0][0x398] ;  /* 0x00007300ff1c77ac */ /* 0x000e620008000a00 */
[----:B------:R-:W-:Y:S02]  /*bf270*/  LOP3.LUT R7, R7, 0xfffff7ff, RZ, 0xc0, !PT ;  /* 0xfffff7ff07077812 */ /* 0x000fe400078ec0ff */
[----:B------:R-:W-:Y:S02]  /*bf280*/  ISETP.LT.AND P3, PT, R73, UR30, !P0 ;  /* 0x0000001e49007c0c */ /* 0x000fe4000c761270 */
[----:B------:R-:W-:Y:S01]  /*bf290*/  ISETP.LT.AND P2, PT, R76, UR31, !P0 ;  /* 0x0000001f4c007c0c */ /* 0x000fe2000c741270 */
[----:B------:R-:W1:Y:S06]  /*bf2a0*/  LDCU.64 UR30, c[0x0][0x398] ;  /* 0x00007300ff1e77ac */ /* 0x000e6c0008000a00 */
[----:B------:R-:W-:-:S02]  /*bf2b0*/  @P1 LOP3.LUT R7, R7, 0x800, RZ, 0xfc, !PT ;  /* 0x0000080007071812 */ /* 0x000fc400078efcff */
[----:B------:R-:W-:Y:S01]  /*bf2c0*/  ISETP.LT.AND P1, PT, R75, UR18, !P0 ;  /* 0x000000124b007c0c */ /* 0x000fe2000c721270 */
[----:B------:R-:W1:Y:S01]  /*bf2d0*/  LDCU UR18, c[0x0][0x398] ;  /* 0x00007300ff1277ac */ /* 0x000e620008000800 */
[----:B--2---:R-:W-:Y:S01]  /*bf2e0*/  ISETP.GE.AND P0, PT, R0, UR13, PT ;  /* 0x0000000d00007c0c */ /* 0x004fe2000bf06270 */
[----:B------:R-:W2:Y:S01]  /*bf2f0*/  LDCU UR13, c[0x0][0x398] ;  /* 0x00007300ff0d77ac */ /* 0x000ea20008000800 */
        /* <DEDUP_REMOVED lines=48> */
[----:B------:R-:W-:-:S09]  /*bf600*/  ISETP.LT.AND P1, PT, R76, UR57, !P0 ;  /* 0x000000394c007c0c */ /* 0x000fd2000c721270 */
        /* <DEDUP_REMOVED lines=11> */
[----:B----4-:R-:W-:Y:S01]  /*bf6c0*/  ISETP.GE.AND P0, PT, R36, UR19, PT ;  /* 0x0000001324007c0c */ /* 0x010fe2000bf06270 */
[----:B------:R-:W4:Y:S01]  /*bf6d0*/  LDCU UR19, c[0x0][0x398] ;  /* 0x00007300ff1377ac */ /* 0x000f220008000800 */
        /* <DEDUP_REMOVED lines=75> */
[----:B------:R-:W2:Y:S01]  /*bfb90*/  LDCU UR41, c[0x0][0x398] ;  /* 0x00007300ff2977ac */ /* 0x000ea20008000800 */
[----:B-1----:R-:W-:-:S09]  /*bfba0*/  ISETP.LT.AND P1, PT, R76, UR36, !P0 ;  /* 0x000000244c007c0c */ /* 0x002fd2000c721270 */
        /* <DEDUP_REMOVED lines=85> */
[----:B------:R-:W2:Y:S04]  /*c0100*/  LDL.LU R0, [R1+0x4984] ;  /* 0x0049840001007983 */ /* 0x000ea80000300800 */
[----:B------:R-:W4:Y:S01]  /*c0110*/  LDL R72, [R1+0x1440] ;  /* 0x0014400001487983 */ /* 0x000f220000100800 */
[----:B------:R-:W-:Y:S01]  /*c0120*/  ISETP.LT.AND P3, PT, R74, UR64, !P0 ;  /* 0x000000404a007c0c */ /* 0x000fe2000c761270 */
[----:B------:R-:W1:Y:S01]  /*c0130*/  LDCU UR64, c[0x0][0x3b8] ;  /* 0x00007700ff4077ac */ /* 0x000e620008000800 */
[----:B------:R-:W-:-:S02]  /*c0140*/  ISETP.LT.AND P2, PT, R73, UR63, !P0 ;  /* 0x0000003f49007c0c */ /* 0x000fc4000c741270 */
[----:B------:R-:W-:Y:S01]  /*c0150*/  LOP3.LUT R5, R5, 0xff7fffff, RZ, 0xc0, !PT ;  /* 0xff7fffff05057812 */ /* 0x000fe200078ec0ff */
[----:B------:R-:W1:Y:S01]  /*c0160*/  LDCU UR63, c[0x0][0x3b8] ;  /* 0x00007700ff3f77ac */ /* 0x000e620008000800 */
[----:B------:R-:W-:-:S07]  /*c0170*/  ISETP.LT.AND P1, PT, R76, UR40, !P0 ;  /* 0x000000284c007c0c */ /* 0x000fce000c721270 */
[----:B------:R-:W-:Y:S01]  /*c0180*/  @P3 LOP3.LUT R5, R5, 0x800000, RZ, 0xfc, !PT ;  /* 0x0080000005053812 */ /* 0x000fe200078efcff */
[----:B------:R-:W3:Y:S03]  /*c0190*/  LDCU.64 UR40, c[0x0][0x398] ;  /* 0x00007300ff2877ac */ /* 0x000ee60008000a00 */
        /* <DEDUP_REMOVED lines=10> */
[----:B------:R-:W3:Y:S03]  /*c0240*/  LDCU UR31, c[0x0][0x3b8] ;  /* 0x00007700ff1f77ac */ /* 0x000ee60008000800 */
        /* <DEDUP_REMOVED lines=17> */
[----:B----4-:R-:W-:Y:S02]  /*c0360*/  IMAD R59, R72, UR36, RZ ;  /* 0x00000024483b7c24 */ /* 0x010fe4000f8e02ff */
[----:B------:R-:W-:Y:S01]  /*c0370*/  ISETP.LT.AND P1, PT, R76, UR6, !P0 ;  /* 0x000000064c007c0c */ /* 0x000fe2000c721270 */
[----:B------:R-:W4:Y:S01]  /*c0380*/  LDCU UR6, c[0x0][0x3b8] ;  /* 0x00007700ff0677ac */ /* 0x000f220008000800 */
[----:B------:R-:W-:Y:S01]  /*c0390*/  VIADD R0, R59, UR30 ;  /* 0x0000001e3b007c36 */ /* 0x000fe20008000000 */
[----:B------:R-:W1:Y:S03]  /*c03a0*/  LDCU UR30, c[0x0][0x3b8] ;  /* 0x00007700ff1e77ac */ /* 0x000e660008000800 */
[----:B------:R-:W-:Y:S01]  /*c03b0*/  VIADD R0, R0, UR50 ;  /* 0x0000003200007c36 */ /* 0x000fe20008000000 */
[----:B------:R-:W1:Y:S04]  /*c03c0*/  LDCU UR36, c[0x0][0x3b8] ;  /* 0x00007700ff2477ac */ /* 0x000e680008000800 */
[----:B------:R2:W-:Y:S01]  /*c03d0*/  STL [R1+0x38c8], R0 ;  /* 0x0038c80001007387 */ /* 0x0005e20000100800 */
[----:B------:R-:W-:Y:S01]  /*c03e0*/  ISETP.LT.AND P2, PT, R73, UR38, !P0 ;  /* 0x0000002649007c0c */ /* 0x000fe2000c741270 */
[----:B------:R-:W1:Y:S01]  /*c03f0*/  LDCU UR38, c[0x0][0x3b8] ;  /* 0x00007700ff2677ac */ /* 0x000e620008000800 */
[----:B------:R-:W-:Y:S01]  /*c0400*/  ISETP.LT.AND P3, PT, R74, UR48, !P0 ;  /* 0x000000304a007c0c */ /* 0x000fe2000c761270 */
[----:B------:R-:W1:Y:S01]  /*c0410*/  LDCU UR48, c[0x0][0x3b8] ;  /* 0x00007700ff3077ac */ /* 0x000e620008000800 */
[----:B--2---:R-:W-:Y:S01]  /*c0420*/  VIADD R0, R0, UR39 ;  /* 0x0000002700007c36 */ /* 0x004fe20008000000 */
[----:B------:R-:W2:Y:S04]  /*c0430*/  LDCU UR39, c[0x0][0x3b8] ;  /* 0x00007700ff2777ac */ /* 0x000ea80008000800 */
[----:B------:R1:W-:Y:S01]  /*c0440*/  STL [R1+0x35ec], R0 ;  /* 0x0035ec0001007387 */ /* 0x0003e20000100800 */
[----:B------:R-:W2:Y:S01]  /*c0450*/  LDCU UR50, c[0x0][0x3b8] ;  /* 0x00007700ff3277ac */ /* 0x000ea20008000800 */
[----:B-1----:R-:W-:Y:S01]  /*c0460*/  VIADD R0, R0, UR51 ;  /* 0x0000003300007c36 */ /* 0x002fe20008000000 */
[----:B------:R-:W1:Y:S03]  /*c0470*/  LDCU UR51, c[0x0][0x3b8] ;  /* 0x00007700ff3377ac */ /* 0x000e660008000800 */
[----:B------:R-:W-:Y:S01]  /*c0480*/  VIADD R112, R0, UR28 ;  /* 0x0000001c00707c36 */ /* 0x000fe20008000000 */
[----:B------:R2:W-:Y:S01]  /*c0490*/  STL [R1+0x33e0], R0 ;  /* 0x0033e00001007387 */ /* 0x0005e20000100800 */
[----:B------:R-:W1:Y:S02]  /*c04a0*/  LDCU UR28, c[0x0][0x3b8] ;  /* 0x00007700ff1c77ac */ /* 0x000e640008000800 */
[----:B------:R-:W-:Y:S01]  /*c04b0*/  VIADD R113, R112, UR54 ;  /* 0x0000003670717c36 */ /* 0x000fe20008000000 */
[----:B------:R-:W-:Y:S01]  /*c04c0*/  ISETP.LT.AND P0, PT, R75, UR52, !P0 ;  /* 0x000000344b007c0c */ /* 0x000fe2000c701270 */
[----:B------:R-:W1:Y:S02]  /*c04d0*/  LDCU UR52, c[0x0][0x3b8] ;  /* 0x00007700ff3477ac */ /* 0x000e640008000800 */
[----:B------:R-:W-:Y:S01]  /*c04e0*/  VIADD R252, R113, UR56 ;  /* 0x0000003871fc7c36 */ /* 0x000fe20008000000 */
[----:B------:R-:W1:Y:S03]  /*c04f0*/  LDCU UR54, c[0x0][0x3b8] ;  /* 0x00007700ff3677ac */ /* 0x000e660008000800 */
[----:B--2---:R-:W-:Y:S01]  /*c0500*/  VIADD R0, R252, UR55 ;  /* 0x00000037fc007c36 */ /* 0x004fe20008000000 */
[----:B------:R-:W2:Y:S03]  /*c0510*/  LDCU UR55, c[0x0][0x3b8] ;  /* 0x00007700ff3777ac */ /* 0x000ea60008000800 */
[----:B------:R-:W-:Y:S01]  /*c0520*/  VIADD R0, R0, UR26 ;  /* 0x0000001a00007c36 */ /* 0x000fe20008000000 */
[----:B------:R-:W1:Y:S04]  /*c0530*/  LDCU UR26, c[0x0][0x3b8] ;  /* 0x00007700ff1a77ac */ /* 0x000e680008000800 */
[----:B------:R2:W-:Y:S01]  /*c0540*/  STL [R1+0x1448], R0 ;  /* 0x0014480001007387 */ /* 0x0005e20000100800 */
[----:B------:R-:W-:Y:S01]  /*c0550*/  LOP3.LUT R5, R5, 0xffff7fff, RZ, 0xc0, !PT ;  /* 0xffff7fff05057812 */ /* 0x000fe200078ec0ff */
[----:B------:R-:W1:Y:S01]  /*c0560*/  LDCU UR56, c[0x0][0x3b8] ;  /* 0x00007700ff3877ac */ /* 0x000e620008000800 */
[----:B--2---:R-:W-:-:S02]  /*c0570*/  VIADD R0, R0, UR57 ;  /* 0x0000003900007c36 */ /* 0x004fc40008000000 */
[----:B------:R-:W-:Y:S01]  /*c0580*/  @P3 LOP3.LUT R5, R5, 0x8000, RZ, 0xfc, !PT ;  /* 0x0000800005053812 */ /* 0x000fe200078efcff */
[----:B------:R-:W2:Y:S02]  /*c0590*/  LDCU UR57, c[0x0][0x398] ;  /* 0x00007300ff3977ac */ /* 0x000ea40008000800 */
[----:B------:R1:W-:Y:S02]  /*c05a0*/  STL [R1+0x144c], R0 ;  /* 0x00144c0001007387 */ /* 0x0003e40000100800 */
[----:B-1----:R-:W-:Y:S01]  /*c05b0*/  VIADD R0, R0, UR37 ;  /* 0x0000002500007c36 */ /* 0x002fe20008000000 */
[----:B------:R-:W1:Y:S04]  /*c05c0*/  LDCU UR37, c[0x0][0x3b8] ;  /* 0x00007700ff2577ac */ /* 0x000e680008000800 */
[----:B------:R2:W-:Y:S02]  /*c05d0*/  STL [R1+0x3270], R0 ;  /* 0x0032700001007387 */ /* 0x0005e40000100800 */
[----:B--2---:R-:W-:Y:S01]  /*c05e0*/  VIADD R0, R0, UR32 ;  /* 0x0000002000007c36 */ /* 0x004fe20008000000 */
[----:B------:R-:W2:Y:S04]  /*c05f0*/  LDCU UR32, c[0x0][0x3b8] ;  /* 0x00007700ff2077ac */ /* 0x000ea80008000800 */
[----:B------:R1:W-:Y:S02]  /*c0600*/  STL [R1+0x3274], R0 ;  /* 0x0032740001007387 */ /* 0x0003e40000100800 */
[----:B-1----:R-:W-:Y:S01]  /*c0610*/  VIADD R0, R0, UR40 ;  /* 0x0000002800007c36 */ /* 0x002fe20008000000 */
[----:B------:R-:W1:Y:S04]  /*c0620*/  LDCU UR40, c[0x0][0x3b8] ;  /* 0x00007700ff2877ac */ /* 0x000e680008000800 */
[----:B------:R3:W-:Y:S02]  /*c0630*/  STL [R1+0x3278], R0 ;  /* 0x0032780001007387 */ /* 0x0007e40000100800 */
[----:B---3--:R-:W-:Y:S01]  /*c0640*/  VIADD R0, R0, UR31 ;  /* 0x0000001f00007c36 */ /* 0x008fe20008000000 */
[----:B------:R-:W3:Y:S04]  /*c0650*/  LDCU UR31, c[0x0][0x3b8] ;  /* 0x00007700ff1f77ac */ /* 0x000ee80008000800 */
[----:B------:R1:W-:Y:S02]  /*c0660*/  STL [R1+0x327c], R0 ;  /* 0x00327c0001007387 */ /* 0x0003e40000100800 */
[----:B-1----:R-:W-:Y:S01]  /*c0670*/  VIADD R0, R0, UR5 ;  /* 0x0000000500007c36 */ /* 0x002fe20008000000 */
[----:B------:R-:W1:Y:S04]  /*c0680*/  LDCU UR5, c[0x0][0x3b8] ;  /* 0x00007700ff0577ac */ /* 0x000e680008000800 */
[----:B------:R4:W-:Y:S02]  /*c0690*/  STL [R1+0x3280], R0 ;  /* 0x0032800001007387 */ /* 0x0009e40000100800 */
[----:B----4-:R-:W-:Y:S01]  /*c06a0*/  VIADD R0, R0, UR6 ;  /* 0x0000000600007c36 */ /* 0x010fe20008000000 */
[----:B------:R-:W4:Y:S04]  /*c06b0*/  LDCU UR6, c[0x0][0x3b8] ;  /* 0x00007700ff0677ac */ /* 0x000f280008000800 */
        /* <DEDUP_REMOVED lines=1343> */
[----:B------:R-:W-:Y:S01]  /*c5ab0*/  LOP3.LUT R5, R5, 0xffffbfff, RZ, 0xc0, !PT ;  /* 0xffffbfff05057812 */ /* 0x000fe200078ec0ff */
[----:B------:R-:W2:Y:S03]  /*c5ac0*/  LDCU UR28, c[0x0][0x3b8] ;  /* 0x00007700ff1c77ac */ /* 0x000ea60008000800 */
[----:B------:R1:W-:Y:S02]  /*c5ad0*/  STL [R1+0x39d4], R0 ;  /* 0x0039d40001007387 */ /* 0x0003e40000100800 */
[----:B-1----:R-:W-:Y:S01]  /*c5ae0*/  VIADD R0, R0, UR48 ;  /* 0x0000003000007c36 */ /* 0x002fe20008000000 */
[----:B------:R-:W-:Y:S01]  /*c5af0*/  @P2 LOP3.LUT R5, R5, 0x4000, RZ, 0xfc, !PT ;  /* 0x0000400005052812 */ /* 0x000fe200078efcff */
[----:B------:R-:W1:Y:S03]  /*c5b00*/  LDCU UR48, c[0x0][0x3b8] ;  /* 0x00007700ff3077ac */ /* 0x000e660008000800 */
        /* <DEDUP_REMOVED lines=32> */
[----:B------:R-:W-:Y:S01]  /*c5d10*/  LOP3.LUT R5, R5, 0xffffdfff, RZ, 0xc0, !PT ;  /* 0xffffdfff05057812 */ /* 0x000fe200078ec0ff */
[----:B------:R-:W1:Y:S03]  /*c5d20*/  LDCU UR29, c[0x0][0x3b8] ;  /* 0x00007700ff1d77ac */ /* 0x000e660008000800 */
[----:B------:R2:W-:Y:S02]  /*c5d30*/  STL [R1+0x3a40], R0 ;  /* 0x003a400001007387 */ /* 0x0005e40000100800 */
[----:B--2---:R-:W-:Y:S01]  /*c5d40*/  VIADD R0, R0, UR30 ;  /* 0x0000001e00007c36 */ /* 0x004fe20008000000 */
[----:B------:R-:W-:Y:S01]  /*c5d50*/  @P1 LOP3.LUT R5, R5, 0x2000, RZ, 0xfc, !PT ;  /* 0x0000200005051812 */ /* 0x000fe200078efcff */
[----:B------:R-:W2:Y:S03]  /*c5d60*/  LDCU UR30, c[0x0][0x3b8] ;  /* 0x00007700ff1e77ac */ /* 0x000ea60008000800 */
        /* <DEDUP_REMOVED lines=9> */
[----:B-1----:R-:W-:-:S05]  /*c5e00*/  VIADD R0, R0, UR39 ;  /* 0x0000002700007c36 */ /* 0x002fca0008000000 */
[----:B------:R1:W-:Y:S04]  /*c5e10*/  STL [R1+0x3a24], R0 ;  /* 0x003a240001007387 */ /* 0x0003e80000100800 */
[----:B------:R-:W2:Y:S01]  /*c5e20*/  LDL.LU R36, [R1+0x4988] ;  /* 0x0049880001247983 */ /* 0x000ea20000300800 */
[----:B-1----:R-:W-:Y:S01]  /*c5e30*/  VIADD R0, R0, UR54 ;  /* 0x0000003600007c36 */ /* 0x002fe20008000000 */
[----:B------:R-:W-:Y:S01]  /*c5e40*/  LOP3.LUT R5, R5, 0xfffff7ff, RZ, 0xc0, !PT ;  /* 0xfffff7ff05057812 */ /* 0x000fe200078ec0ff */
[----:B------:R-:W1:Y:S03]  /*c5e50*/  LDCU UR54, c[0x0][0x3b8] ;  /* 0x00007700ff3677ac */ /* 0x000e660008000800 */
[----:B------:R3:W-:Y:S02]  /*c5e60*/  STL [R1+0x3a20], R0 ;  /* 0x003a200001007387 */ /* 0x0007e40000100800 */
[----:B---3--:R-:W-:Y:S01]  /*c5e70*/  VIADD R0, R0, UR55 ;  /* 0x0000003700007c36 */ /* 0x008fe20008000000 */
[----:B------:R-:W3:Y:S04]  /*c5e80*/  LDCU UR55, c[0x0][0x398] ;  /* 0x00007300ff3777ac */ /* 0x000ee80008000800 */
[----:B------:R1:W-:Y:S02]  /*c5e90*/  STL [R1+0x3a18], R0 ;  /* 0x003a180001007387 */ /* 0x0003e40000100800 */
[----:B-1----:R-:W-:-:S05]  /*c5ea0*/  VIADD R0, R0, UR50 ;  /* 0x0000003200007c36 */ /* 0x002fca0008000000 */
[----:B------:R1:W-:Y:S02]  /*c5eb0*/  STL [R1+0x3a14], R0 ;  /* 0x003a140001007387 */ /* 0x0003e40000100800 */
[----:B-1----:R-:W-:Y:S01]  /*c5ec0*/  VIADD R0, R0, UR51 ;  /* 0x0000003300007c36 */ /* 0x002fe20008000000 */
[----:B------:R-:W1:Y:S04]  /*c5ed0*/  LDCU.64 UR50, c[0x0][0x398] ;  /* 0x00007300ff3277ac */ /* 0x000e680008000a00 */
[----:B------:R3:W-:Y:S02]  /*c5ee0*/  STL [R1+0x3a10], R0 ;  /* 0x003a100001007387 */ /* 0x0007e40000100800 */
[----:B---3--:R-:W-:-:S05]  /*c5ef0*/  VIADD R0, R0, UR26 ;  /* 0x0000001a00007c36 */ /* 0x008fca0008000000 */
[----:B------:R3:W-:Y:S02]  /*c5f00*/  STL [R1+0x3a08], R0 ;  /* 0x003a080001007387 */ /* 0x0007e40000100800 */
[----:B---3--:R-:W-:Y:S01]  /*c5f10*/  VIADD R0, R0, UR52 ;  /* 0x0000003400007c36 */ /* 0x008fe20008000000 */
[----:B------:R-:W3:Y:S04]  /*c5f20*/  LDCU UR52, c[0x0][0x398] ;  /* 0x00007300ff3477ac */ /* 0x000ee80008000800 */
[----:B------:R1:W-:Y:S02]  /*c5f30*/  STL [R1+0x3a00], R0 ;  /* 0x003a000001007387 */ /* 0x0003e40000100800 */
[----:B-1----:R-:W-:-:S05]  /*c5f40*/  VIADD R0, R0, UR37 ;  /* 0x0000002500007c36 */ /* 0x002fca0008000000 */
[----:B------:R1:W-:Y:S02]  /*c5f50*/  STL [R1+0x39f8], R0 ;  /* 0x0039f80001007387 */ /* 0x0003e40000100800 */
[----:B-1----:R-:W-:-:S05]  /*c5f60*/  VIADD R0, R0, UR32 ;  /* 0x0000002000007c36 */ /* 0x002fca0008000000 */
[----:B------:R1:W-:Y:S02]  /*c5f70*/  STL [R1+0x39f4], R0 ;  /* 0x0039f40001007387 */ /* 0x0003e40000100800 */
[----:B-1----:R-:W-:-:S05]  /*c5f80*/  VIADD R0, R0, UR40 ;  /* 0x0000002800007c36 */ /* 0x002fca0008000000 */
[----:B------:R1:W-:Y:S02]  /*c5f90*/  STL [R1+0x39f0], R0 ;  /* 0x0039f00001007387 */ /* 0x0003e40000100800 */
[----:B-1----:R-:W-:-:S05]  /*c5fa0*/  VIADD R0, R0, UR31 ;  /* 0x0000001f00007c36 */ /* 0x002fca0008000000 */
[----:B------:R1:W-:Y:S02]  /*c5fb0*/  STL [R1+0x39ec], R0 ;  /* 0x0039ec0001007387 */ /* 0x0003e40000100800 */
[----:B-1----:R-:W-:Y:S01]  /*c5fc0*/  VIADD R0, R0, UR5 ;  /* 0x0000000500007c36 */ /* 0x002fe20008000000 */
[----:B------:R-:W1:Y:S04]  /*c5fd0*/  LDCU UR5, c[0x0][0x3b8] ;  /* 0x00007700ff0577ac */ /* 0x000e680008000800 */
[----:B------:R4:W-:Y:S02]  /*c5fe0*/  STL [R1+0x39e4], R0 ;  /* 0x0039e40001007387 */ /* 0x0009e40000100800 */
[----:B----4-:R-:W-:Y:S01]  /*c5ff0*/  VIADD R0, R0, UR6 ;  /* 0x0000000600007c36 */ /* 0x010fe20008000000 */
[----:B------:R-:W4:Y:S04]  /*c6000*/  LDCU UR6, c[0x0][0x3b8] ;  /* 0x00007700ff0677ac */ /* 0x000f280008000800 */
[----:B------:R1:W-:Y:S04]  /*c6010*/  STL [R1+0x39e0], R0 ;  /* 0x0039e00001007387 */ /* 0x0003e80000100800 */
[----:B------:R-:W3:Y:S01]  /*c6020*/  LDL.LU R37, [R1+0x498c] ;  /* 0x00498c0001257983 */ /* 0x000ee20000300800 */
[----:B-1----:R-:W-:-:S05]  /*c6030*/  VIADD R0, R0, UR56 ;  /* 0x0000003800007c36 */ /* 0x002fca0008000000 */
[----:B------:R1:W-:Y:S01]  /*c6040*/  STL [R1+0x39dc], R0 ;  /* 0x0039dc0001007387 */ /* 0x0003e20000100800 */
[----:B--2---:R-:W-:Y:S01]  /*c6050*/  ISETP.GE.AND P0, PT, R36, UR27, PT ;  /* 0x0000001b24007c0c */ /* 0x004fe2000bf06270 */
[----:B-1----:R-:W-:Y:S02]  /*c6060*/  VIADD R0, R0, UR30 ;  /* 0x0000001e00007c36 */ /* 0x002fe40008000000 */
[----:B------:R-:W2:Y:S01]  /*c6070*/  LDL.LU R36, [R1+0x4990] ;  /* 0x0049900001247983 */ /* 0x000ea20000300800 */
[----:B------:R-:W1:Y:S01]  /*c6080*/  LDCU.64 UR26, c[0x0][0x398] ;  /* 0x00007300ff1a77ac */ /* 0x000e620008000a00 */
[----:B------:R-:W-:Y:S02]  /*c6090*/  ISETP.LT.AND P3, PT, R74, UR71, !P0 ;  /* 0x000000474a007c0c */ /* 0x000fe4000c761270 */
[----:B------:R-:W-:Y:S02]  /*c60a0*/  ISETP.LT.AND P2, PT, R73, UR70, !P0 ;  /* 0x0000004649007c0c */ /* 0x000fe4000c741270 */
[----:B------:R-:W-:Y:S01]  /*c60b0*/  ISETP.LT.AND P1, PT, R76, UR49, !P0 ;  /* 0x000000314c007c0c */ /* 0x000fe2000c721270 */
[----:B------:R1:W-:Y:S01]  /*c60c0*/  STL [R1+0x39d0], R0 ;  /* 0x0039d00001007387 */ /* 0x0003e20000100800 */
[----:B------:R-:W1:Y:S01]  /*c60d0*/  LDCU.64 UR30, c[0x0][0x398] ;  /* 0x00007300ff1e77ac */ /* 0x000e620008000a00 */
[----:B------:R-:W2:Y:S06]  /*c60e0*/  LDCU UR71, c[0x0][0x398] ;  /* 0x00007300ff4777ac */ /* 0x000eac0008000800 */
[----:B------:R-:W-:Y:S01]  /*c60f0*/  @P3 LOP3.LUT R5, R5, 0x800, RZ, 0xfc, !PT ;  /* 0x0000080005053812 */ /* 0x000fe200078efcff */
[----:B------:R-:W2:Y:S03]  /*c6100*/  LDCU UR70, c[0x0][0x398] ;  /* 0x00007300ff4677ac */ /* 0x000ea60008000800 */
[----:B------:R-:W-:-:S04]  /*c6110*/  LOP3.LUT R5, R5, 0xfffffbff, RZ, 0xc0, !PT ;  /* 0xfffffbff05057812 */ /* 0x000fc800078ec0ff */
[----:B------:R-:W-:Y:S02]  /*c6120*/  @P2 LOP3.LUT R5, R5, 0x400, RZ, 0xfc, !PT ;  /* 0x0000040005052812 */ /* 0x000fe400078efcff */
[----:B------:R-:W-:Y:S01]  /*c6130*/  ISETP.LT.AND P0, PT, R75, UR58, !P0 ;  /* 0x0000003a4b007c0c */ /* 0x000fe2000c701270 */
[----:B-1----:R-:W-:Y:S01]  /*c6140*/  VIADD R0, R0, UR29 ;  /* 0x0000001d00007c36 */ /* 0x002fe20008000000 */
[----:B------:R-:W-:Y:S01]  /*c6150*/  LOP3.LUT R5, R5, 0xfffffdff, RZ, 0xc0, !PT ;  /* 0xfffffdff05057812 */ /* 0x000fe200078ec0ff */
[----:B------:R-:W1:Y:S03]  /*c6160*/  LDCU UR58, c[0x0][0x398] ;  /* 0x00007300ff3a77ac */ /* 0x000e660008000800 */
[----:B------:R-:W-:Y:S01]  /*c6170*/  @P1 LOP3.LUT R5, R5, 0x200, RZ, 0xfc, !PT ;  /* 0x0000020005051812 */ /* 0x000fe200078efcff */
[----:B------:R4:W-:Y:S03]  /*c6180*/  STL [R1+0x39c8], R0 ;  /* 0x0039c80001007387 */ /* 0x0009e60000100800 */
[----:B------:R-:W-:Y:S01]  /*c6190*/  LOP3.LUT R5, R5, 0xfffffeff, RZ, 0xc0, !PT ;  /* 0xfffffeff05057812 */ /* 0x000fe200078ec0ff */
[----:B----4-:R-:W-:-:S03]  /*c61a0*/  VIADD R0, R0, UR28 ;  /* 0x0000001c00007c36 */ /* 0x010fc60008000000 */
[----:B------:R-:W-:Y:S01]  /*c61b0*/  @P0 LOP3.LUT R5, R5, 0x100, RZ, 0xfc, !PT ;  /* 0x0000010005050812 */ /* 0x000fe200078efcff */
[----:B------:R-:W4:Y:S01]  /*c61c0*/  LDCU.64 UR28, c[0x0][0x398] ;  /* 0x00007300ff1c77ac */ /* 0x000f220008000a00 */
[----:B------:R1:W-:Y:S02]  /*c61d0*/  STL [R1+0x39c4], R0 ;  /* 0x0039c40001007387 */ /* 0x0003e40000100800 */
[----:B------:R-:W-:Y:S01]  /*c61e0*/  LOP3.LUT R5, R5, 0xffffff7f, RZ, 0xc0, !PT ;  /* 0xffffff7f05057812 */ /* 0x000fe200078ec0ff */
[----:B-1----:R-:W-:Y:S01]  /*c61f0*/  VIADD R0, R0, UR36 ;  /* 0x0000002400007c36 */ /* 0x002fe20008000000 */
[----:B------:R-:W1:Y:S01]  /*c6200*/  LDCU.64 UR36, c[0x0][0x398] ;  /* 0x00007300ff2477ac */ /* 0x000e620008000a00 */
[----:B---3--:R-:W-:Y:S01]  /*c6210*/  ISETP.GE.AND P0, PT, R37, UR33, PT ;  /* 0x0000002125007c0c */ /* 0x008fe2000bf06270 */
[----:B------:R-:W3:Y:S01]  /*c6220*/  LDCU.64 UR32, c[0x0][0x398] ;  /* 0x00007300ff2077ac */ /* 0x000ee20008000a00 */
[----:B------:R-:W3:Y:S02]  /*c6230*/  LDL.LU R37, [R1+0x4994] ;  /* 0x0049940001257983 */ /* 0x000ee40000300800 */
[----:B------:R-:W-:Y:S01]  /*c6240*/  ISETP.LT.AND P3, PT, R74, UR38, !P0 ;  /* 0x000000264a007c0c */ /* 0x000fe2000c761270 */
[----:B------:R-:W1:Y:S01]  /*c6250*/  LDCU.64 UR38, c[0x0][0x398] ;  /* 0x00007300ff2677ac */ /* 0x000e620008000a00 */
[----:B------:R-:W-:-:S02]  /*c6260*/  ISETP.LT.AND P2, PT, R73, UR57, !P0 ;  /* 0x0000003949007c0c */ /* 0x000fc4000c741270 */
[----:B------:R-:W-:Y:S01]  /*c6270*/  ISETP.LT.AND P1, PT, R76, UR76, !P0 ;  /* 0x0000004c4c007c0c */ /* 0x000fe2000c721270 */
[----:B------:R1:W-:Y:S08]  /*c6280*/  STL [R1+0x39c0], R0 ;  /* 0x0039c00001007387 */ /* 0x0003f00000100800 */
[----:B------:R-:W-:Y:S01]  /*c6290*/  @P3 LOP3.LUT R5, R5, 0x80, RZ, 0xfc, !PT ;  /* 0x0000008005053812 */ /* 0x000fe200078efcff */
[----:B------:R-:W2:Y:S03]  /*c62a0*/  LDCU UR57, c[0x0][0x398] ;  /* 0x00007300ff3977ac */ /* 0x000ea60008000800 */
[----:B------:R-:W-:Y:S01]  /*c62b0*/  LOP3.LUT R5, R5, 0xffffffbf, RZ, 0xc0, !PT ;  /* 0xffffffbf05057812 */ /* 0x000fe200078ec0ff */
[----:B------:R-:W2:Y:S03]  /*c62c0*/  LDCU UR76, c[0x0][0x398] ;  /* 0x00007300ff4c77ac */ /* 0x000ea60008000800 */
[----:B------:R-:W-:-:S02]  /*c62d0*/  @P2 LOP3.LUT R5, R5, 0x40, RZ, 0xfc, !PT ;  /* 0x0000004005052812 */ /* 0x000fc400078efcff */
[----:B------:R-:W-:Y:S01]  /*c62e0*/  ISETP.LT.AND P0, PT, R75, UR26, !P0 ;  /* 0x0000001a4b007c0c */ /* 0x000fe2000c701270 */
[----:B-1----:R-:W-:Y:S01]  /*c62f0*/  VIADD R0, R0, UR48 ;  /* 0x0000003000007c36 */ /* 0x002fe20008000000 */
[----:B------:R-:W-:Y:S01]  /*c6300*/  LOP3.LUT R5, R5, 0xffffffdf, RZ, 0xc0, !PT ;  /* 0xffffffdf05057812 */ /* 0x000fe200078ec0ff */
[----:B------:R-:W1:Y:S03]  /*c6310*/  LDCU UR26, c[0x0][0x398] ;  /* 0x00007300ff1a77ac */ /* 0x000e660008000800 */
[----:B------:R-:W-:Y:S01]  /*c6320*/  @P1 LOP3.LUT R5, R5, 0x20, RZ, 0xfc, !PT ;  /* 0x0000002005051812 */ /* 0x000fe200078efcff */
[----:B------:R-:W1:Y:S03]  /*c6330*/  LDCU.64 UR48, c[0x0][0x398] ;  /* 0x00007300ff3077ac */ /* 0x000e660008000a00 */
[----:B------:R-:W-:-:S04]  /*c6340*/  LOP3.LUT R5, R5, 0xffffffef, RZ, 0xc0, !PT ;  /* 0xffffffef05057812 */ /* 0x000fc800078ec0ff */
[----:B------:R-:W-:Y:S02]  /*c6350*/  @P0 LOP3.LUT R5, R5, 0x10, RZ, 0xfc, !PT ;  /* 0x0000001005050812 */ /* 0x000fe400078efcff */
[----:B--2---:R-:W-:Y:S01]  /*c6360*/  ISETP.GE.AND P0, PT, R36, UR41, PT ;  /* 0x0000002924007c0c */ /* 0x004fe2000bf06270 */
[----:B------:R-:W2:Y:S01]  /*c6370*/  LDCU.64 UR40, c[0x0][0x398] ;  /* 0x00007300ff2877ac */ /* 0x000ea20008000a00 */
[----:B------:R-:W2:Y:S04]  /*c6380*/  LDL.LU R36, [R1+0x4998] ;  /* 0x0049980001247983 */ /* 0x000ea80000300800 */
[----:B------:R1:W-:Y:S02]  /*c6390*/  STL [R1+0x39bc], R0 ;  /* 0x0039bc0001007387 */ /* 0x0003e40000100800 */
[----:B-1----:R-:W-:-:S05]  /*c63a0*/  VIADD R0, R0, UR54 ;  /* 0x0000003600007c36 */ /* 0x002fca0008000000 */
[----:B------:R1:W-:Y:S04]  /*c63b0*/  STL [R1+0x39b4], R0 ;  /* 0x0039b40001007387 */ /* 0x0003e80000100800 */
[----:B------:R-:W2:Y:S01]  /*c63c0*/  LDL.LU R60, [R1+0x499c] ;  /* 0x00499c00013c7983 */ /* 0x000ea20000300800 */
        /* <DEDUP_REMOVED lines=15> */
[----:B------:R-:W-:Y:S01]  /*c64c0*/  @P0 LOP3.LUT R5, R5, 0x1, RZ, 0xfc, !PT ;  /* 0x0000000105050812 */ /* 0x000fe200078efcff */
[----:B-1----:R-:W-:-:S05]  /*c64d0*/  VIADD R0, R0, UR60 ;  /* 0x0000003c00007c36 */ /* 0x002fca0008000000 */
[----:B------:R1:W-:Y:S02]  /*c64e0*/  STL [R1+0x39b0], R0 ;  /* 0x0039b00001007387 */ /* 0x0003e40000100800 */
[----:B-1----:R-:W-:Y:S01]  /*c64f0*/  VIADD R0, R0, UR61 ;  /* 0x0000003d00007c36 */ /* 0x002fe20008000000 */
[----:B------:R-:W1:Y:S01]  /*c6500*/  LDCU.64 UR60, c[0x0][0x398] ;  /* 0x00007300ff3c77ac */ /* 0x000e620008000a00 */
[----:B---3--:R-:W-:-:S04]  /*c6510*/  ISETP.GE.AND P0, PT, R37, UR53, PT ;  /* 0x0000003525007c0c */ /* 0x008fc8000bf06270 */
[----:B------:R-:W-:Y:S01]  /*c6520*/  ISETP.LT.AND P3, PT, R74, UR52, !P0 ;  /* 0x000000344a007c0c */ /* 0x000fe2000c761270 */
[----:B------:R-:W3:Y:S01]  /*c6530*/  LDCU.64 UR52, c[0x0][0x398] ;  /* 0x00007300ff3477ac */ /* 0x000ee20008000a00 */
[----:B------:R-:W-:Y:S02]  /*c6540*/  ISETP.LT.AND P2, PT, R73, UR55, !P0 ;  /* 0x0000003749007c0c */ /* 0x000fe4000c741270 */
[----:B------:R-:W-:Y:S01]  /*c6550*/  ISETP.LT.AND P1, PT, R76, UR57, !P0 ;  /* 0x000000394c007c0c */ /* 0x000fe2000c721270 */
[----:B------:R-:W4:Y:S08]  /*c6560*/  LDCU.64 UR54, c[0x0][0x398] ;  /* 0x00007300ff3677ac */ /* 0x000f300008000a00 */
        /* <DEDUP_REMOVED lines=10> */
[----:B--2---:R-:W-:Y:S02]  /*c6610*/  ISETP.GE.AND P0, PT, R36, UR59, PT ;  /* 0x0000003b24007c0c */ /* 0x004fe4000bf06270 */
[----:B------:R-:W2:Y:S02]  /*c6620*/  LDL.LU R36, [R1+0xaf0] ;  /* 0x000af00001247983 */ /* 0x000ea40000300800 */
[----:B------:R-:W-:Y:S02]  /*c6630*/  ISETP.LT.AND P3, PT, R74, UR77, !P0 ;  /* 0x0000004d4a007c0c */ /* 0x000fe4000c761270 */
[----:B------:R-:W-:Y:S01]  /*c6640*/  ISETP.LT.AND P2, PT, R73, UR26, !P0 ;  /* 0x0000001a49007c0c */ /* 0x000fe2000c741270 */
[----:B------:R-:W2:Y:S01]  /*c6650*/  LDL.LU R37, [R1+0xaf8] ;  /* 0x000af80001257983 */ /* 0x000ea20000300800 */
[----:B------:R-:W-:Y:S01]  /*c6660*/  ISETP.LT.AND P1, PT, R76, UR76, !P0 ;  /* 0x0000004c4c007c0c */ /* 0x000fe2000c721270 */
[----:B------:R-:W1:Y:S02]  /*c6670*/  LDCU UR26, c[0x0][0x398] ;  /* 0x00007300ff1a77ac */ /* 0x000e640008000800 */
[----:B------:R1:W-:Y:S01]  /*c6680*/  STL [R1+0x39ac], R0 ;  /* 0x0039ac0001007387 */ /* 0x0003e20000100800 */
[----:B------:R-:W3:Y:S03]  /*c6690*/  LDCU UR76, c[0x0][0x398] ;  /* 0x00007300ff4c77ac */ /* 0x000ee60008000800 */
[----:B------:R-:W2:Y:S02]  /*c66a0*/  LDL.LU R38, [R1+0x520] ;  /* 0x0005200001267983 */ /* 0x000ea40000300800 */
[----:B------:R-:W-:-:S02]  /*c66b0*/  @P3 LOP3.LUT R4, R4, 0x8000000, RZ, 0xfc, !PT ;  /* 0x0800000004043812 */ /* 0x000fc400078efcff */
[----:B------:R-:W2:Y:S02]  /*c66c0*/  LDL.LU R39, [R1+0x528] ;  /* 0x0005280001277983 */ /* 0x000ea40000300800 */
[----:B------:R-:W-:Y:S02]  /*c66d0*/  LOP3.LUT R4, R4, 0xfbffffff, RZ, 0xc0, !PT ;  /* 0xfbffffff04047812 */ /* 0x000fe400078ec0ff */
[----:B------:R-:W2:Y:S02]  /*c66e0*/  LDL.LU R61, [R1+0x49a4] ;  /* 0x0049a400013d7983 */ /* 0x000ea40000300800 */
[----:B------:R-:W-:Y:S02]  /*c66f0*/  @P2 LOP3.LUT R4, R4, 0x4000000, RZ, 0xfc, !PT ;  /* 0x0400000004042812 */ /* 0x000fe400078efcff */
[----:B------:R-:W-:Y:S01]  /*c6700*/  ISETP.LT.AND P0, PT, R75, UR58, !P0 ;  /* 0x0000003a4b007c0c */ /* 0x000fe2000c701270 */
[----:B-1----:R-:W-:Y:S01]  /*c6710*/  VIADD R0, R0, UR69 ;  /* 0x0000004500007c36 */ /* 0x002fe20008000000 */
[----:B------:R-:W-:Y:S01]  /*c6720*/  LOP3.LUT R4, R4, 0xfdffffff, RZ, 0xc0, !PT ;  /* 0xfdffffff04047812 */ /* 0x000fe200078ec0ff */
[----:B------:R-:W1:Y:S03]  /*c6730*/  LDCU.64 UR58, c[0x0][0x398] ;  /* 0x00007300ff3a77ac */ /* 0x000e660008000a00 */
        /* <DEDUP_REMOVED lines=9> */
[----:B---3--:R-:W-:Y:S01]  /*c67d0*/  ISETP.LT.AND P1, PT, R76, UR76, !P0 ;  /* 0x0000004c4c007c0c */ /* 0x008fe2000c721270 */
[----:B------:R-:W3:Y:S06]  /*c67e0*/  LDCU UR76, c[0x0][0x398] ;  /* 0x00007300ff4c77ac */ /* 0x000eec0008000800 */
[----:B------:R-:W-:-:S04]  /*c67f0*/  @P3 LOP3.LUT R4, R4, 0x800000, RZ, 0xfc, !PT ;  /* 0x0080000004043812 */ /* 0x000fc800078efcff */
[----:B------:R-:W-:-:S04]  /*c6800*/  LOP3.LUT R4, R4, 0xffbfffff, RZ, 0xc0, !PT ;  /* 0xffbfffff04047812 */ /* 0x000fc800078ec0ff */
[----:B------:R-:W-:Y:S02]  /*c6810*/  @P2 LOP3.LUT R4, R4, 0x400000, RZ, 0xfc, !PT ;  /* 0x0040000004042812 */ /* 0x000fe400078efcff */
[----:B------:R-:W-:Y:S02]  /*c6820*/  ISETP.LT.AND P0, PT, R75, UR36, !P0 ;  /* 0x000000244b007c0c */ /* 0x000fe4000c701270 */
[----:B------:R-:W-:-:S04]  /*c6830*/  LOP3.LUT R4, R4, 0xffdfffff, RZ, 0xc0, !PT ;  /* 0xffdfffff04047812 */ /* 0x000fc800078ec0ff */
[----:B------:R-:W-:Y:S01]  /*c6840*/  @P1 LOP3.LUT R4, R4, 0x200000, RZ, 0xfc, !PT ;  /* 0x0020000004041812 */ /* 0x000fe200078efcff */
[----:B------:R1:W-:Y:S03]  /*c6850*/  STL [R1+0x399c], R0 ;  /* 0x00399c0001007387 */ /* 0x0003e60000100800 */
[----:B------:R-:W-:-:S04]  /*c6860*/  LOP3.LUT R4, R4, 0xffefffff, RZ, 0xc0, !PT ;  /* 0xffefffff04047812 */ /* 0x000fc800078ec0ff */
[----:B------:R-:W-:Y:S01]  /*c6870*/  @P0 LOP3.LUT R4, R4, 0x100000, RZ, 0xfc, !PT ;  /* 0x0010000004040812 */ /* 0x000fe200078efcff */
[----:B-1----:R-:W-:Y:S01]  /*c6880*/  VIADD R0, R0, UR68 ;  /* 0x0000004400007c36 */ /* 0x002fe20008000000 */
[----:B------:R-:W-:-:S04]  /*c6890*/  ISETP.GE.AND P0, PT, R62, UR29, PT ;  /* 0x0000001d3e007c0c */ /* 0x000fc8000bf06270 */
[----:B------:R1:W-:Y:S01]  /*c68a0*/  STL [R1+0x3998], R0 ;  /* 0x0039980001007387 */ /* 0x0003e20000100800 */
[----:B------:R-:W-:Y:S01]  /*c68b0*/  ISETP.LT.AND P1, PT, R74, UR26, !P0 ;  /* 0x0000001a4a007c0c */ /* 0x000fe2000c721270 */
[----:B------:R-:W1:Y:S02]  /*c68c0*/  LDCU UR26, c[0x0][0x39c] ;  /* 0x00007380ff1a77ac */ /* 0x000e640008000800 */
[----:B------:R-:W4:Y:S01]  /*c68d0*/  LDL.LU R62, [R1+0x49ac] ;  /* 0x0049ac00013e7983 */ /* 0x000f220000300800 */
[----:B---3--:R-:W-:Y:S02]  /*c68e0*/  ISETP.LT.AND P3, PT, R73, UR76, !P0 ;  /* 0x0000004c49007c0c */ /* 0x008fe4000c761270 */
[----:B------:R-:W-:Y:S02]  /*c68f0*/  LOP3.LUT R4, R4, 0xfff7ffff, RZ, 0xc0, !PT ;  /* 0xfff7ffff04047812 */ /* 0x000fe400078ec0ff */
[----:B------:R-:W-:-:S05]  /*c6900*/  ISETP.LT.AND P2, PT, R76, UR75, !P0 ;  /* 0x0000004b4c007c0c */ /* 0x000fca000c741270 */
[----:B------:R-:W-:-:S04]  /*c6910*/  @P1 LOP3.LUT R4, R4, 0x80000, RZ, 0xfc, !PT ;  /* 0x0008000004041812 */ /* 0x000fc800078efcff */
[----:B------:R-:W-:-:S04]  /*c6920*/  LOP3.LUT R4, R4, 0xfffbffff, RZ, 0xc0, !PT ;  /* 0xfffbffff04047812 */ /* 0x000fc800078ec0ff */
[----:B------:R-:W-:Y:S02]  /*c6930*/  @P3 LOP3.LUT R4, R4, 0x40000, RZ, 0xfc, !PT ;  /* 0x0004000004043812 */ /* 0x000fe400078efcff */
[----:B------:R-:W-:Y:S02]  /*c6940*/  ISETP.LT.AND P1, PT, R75, UR38, !P0 ;  /* 0x000000264b007c0c */ /* 0x000fe4000c721270 */
[----:B------:R-:W-:-:S04]  /*c6950*/  LOP3.LUT R4, R4, 0xfffdffff, RZ, 0xc0, !PT ;  /* 0xfffdffff04047812 */ /* 0x000fc800078ec0ff */
[----:B------:R-:W-:-:S04]  /*c6960*/  @P2 LOP3.LUT R4, R4, 0x20000, RZ, 0xfc, !PT ;  /* 0x0002000004042812 */ /* 0x000fc800078efcff */
[----:B------:R-:W-:-:S04]  /*c6970*/  LOP3.LUT R4, R4, 0xfffeffff, RZ, 0xc0, !PT ;  /* 0xfffeffff04047812 */ /* 0x000fc800078ec0ff */
[----:B------:R-:W-:Y:S01]  /*c6980*/  @P1 LOP3.LUT R4, R4, 0x10000, RZ, 0xfc, !PT ;  /* 0x0001000004041812 */ /* 0x000fe200078efcff */
[----:B-1----:R-:W-:-:S03]  /*c6990*/  VIADD R0, R0, UR67 ;  /* 0x0000004300007c36 */ /* 0x002fc60008000000 */
[----:B------:R-:W-:Y:S02]  /*c69a0*/  LOP3.LUT R4, R4, 0xffff7fff, RZ, 0xc0, !PT ;  /* 0xffff7fff04047812 */ /* 0x000fe400078ec0ff */
[----:B--2---:R-:W-:Y:S02]  /*c69b0*/  ISETP.GE.AND P0, PT, R61, UR31, PT ;  /* 0x0000001f3d007c0c */ /* 0x004fe4000bf06270 */
[----:B------:R-:W2:Y:S02]  /*c69c0*/  LDL.LU R61, [R1+0x49b0] ;  /* 0x0049b000013d7983 */ /* 0x000ea40000300800 */
[----:B------:R-:W-:Y:S02]  /*c69d0*/  ISETP.LT.AND P1, PT, R74, UR74, !P0 ;  /* 0x0000004a4a007c0c */ /* 0x000fe4000c721270 */
[----:B------:R-:W-:Y:S02]  /*c69e0*/  ISETP.LT.AND P3, PT, R73, UR73, !P0 ;  /* 0x0000004949007c0c */ /* 0x000fe4000c761270 */
[----:B------:R-:W-:Y:S01]  /*c69f0*/  ISETP.LT.AND P2, PT, R76, UR72, !P0 ;  /* 0x000000484c007c0c */ /* 0x000fe2000c741270 */
[----:B------:R1:W-:Y:S08]  /*c6a00*/  STL [R1+0x3994], R0 ;  /* 0x0039940001007387 */ /* 0x0003f00000100800 */
[----:B------:R-:W-:-:S02]  /*c6a10*/  @P1 LOP3.LUT R4, R4, 0x8000, RZ, 0xfc, !PT ;  /* 0x0000800004041812 */ /* 0x000fc400078efcff */
[----:B------:R-:W-:Y:S02]  /*c6a20*/  ISETP.LT.AND P1, PT, R75, UR40, !P0 ;  /* 0x000000284b007c0c */ /* 0x000fe4000c721270 */
[----:B----4-:R-:W-:Y:S01]  /*c6a30*/  ISETP.GE.AND P0, PT, R60, UR33, PT ;  /* 0x000000213c007c0c */ /* 0x010fe2000bf06270 */
[----:B------:R-:W-:Y:S02]  /*c6a40*/  VIADD R60, R0, UR66 ;  /* 0x00000042003c7c36 */ /* 0x000fe40008000000 */
[----:B-1----:R-:W3:Y:S01]  /*c6a50*/  LDL.LU R0, [R1+0x49b4] ;  /* 0x0049b40001007983 */ /* 0x002ee20000300800 */
[----:B------:R-:W-:-:S04]  /*c6a60*/  LOP3.LUT R4, R4, 0xffffdfff, RZ, 0xc0, !PT ;  /* 0xffffdfff04047812 */ /* 0x000fc800078ec0ff */
[----:B------:R-:W-:-:S04]  /*c6a70*/  @P3 LOP3.LUT R4, R4, 0x2000, RZ, 0xfc, !PT ;  /* 0x0000200004043812 */ /* 0x000fc800078efcff */
[----:B------:R-:W-:-:S04]  /*c6a80*/  LOP3.LUT R4, R4, 0xffffefff, RZ, 0xc0, !PT ;  /* 0xffffefff04047812 */ /* 0x000fc800078ec0ff */
[----:B------:R-:W-:-:S04]  /*c6a90*/  @P2 LOP3.LUT R4, R4, 0x1000, RZ, 0xfc, !PT ;  /* 0x0000100004042812 */ /* 0x000fc800078efcff */
[----:B------:R-:W-:-:S04]  /*c6aa0*/  LOP3.LUT R4, R4, 0xfffff7ff, RZ, 0xc0, !PT ;  /* 0xfffff7ff04047812 */ /* 0x000fc800078ec0ff */
[----:B------:R-:W-:Y:S02]  /*c6ab0*/  @P1 LOP3.LUT R4, R4, 0x800, RZ, 0xfc, !PT ;  /* 0x0000080004041812 */ /* 0x000fe400078efcff */
[----:B------:R-:W-:Y:S02]  /*c6ac0*/  ISETP.LT.AND P1, PT, R74, UR8, !P0 ;  /* 0x000000084a007c0c */ /* 0x000fe4000c721270 */
[----:B------:R-:W-:Y:S02]  /*c6ad0*/  ISETP.LT.AND P3, PT, R73, UR7, !P0 ;  /* 0x0000000749007c0c */ /* 0x000fe4000c761270 */
[----:B------:R-:W-:Y:S02]  /*c6ae0*/  LOP3.LUT R4, R4, 0xfffffbff, RZ, 0xc0, !PT ;  /* 0xfffffbff04047812 */ /* 0x000fe400078ec0ff */
[----:B------:R-:W-:-:S07]  /*c6af0*/  ISETP.LT.AND P2, PT, R76, UR11, !P0 ;  /* 0x0000000b4c007c0c */ /* 0x000fce000c741270 */
[----:B------:R-:W-:-:S04]  /*c6b00*/  @P1 LOP3.LUT R4, R4, 0x400, RZ, 0xfc, !PT ;  /* 0x0000040004041812 */ /* 0x000fc800078efcff */
[----:B------:R-:W-:-:S04]  /*c6b10*/  LOP3.LUT R4, R4, 0xfffffdff, RZ, 0xc0, !PT ;  /* 0xfffffdff04047812 */ /* 0x000fc800078ec0ff */
[----:B------:R-:W-:Y:S02]  /*c6b20*/  @P3 LOP3.LUT R4, R4, 0x200, RZ, 0xfc, !PT ;  /* 0x0000020004043812 */ /* 0x000fe400078efcff */
[----:B------:R-:W-:Y:S02]  /*c6b30*/  ISETP.LT.AND P1, PT, R75, UR48, !P0 ;  /* 0x000000304b007c0c */ /* 0x000fe4000c721270 */
[----:B------:R-:W-:-:S04]  /*c6b40*/  LOP3.LUT R4, R4, 0xfffffeff, RZ, 0xc0, !PT ;  /* 0xfffffeff04047812 */ /* 0x000fc800078ec0ff */
[----:B------:R-:W-:Y:S02]  /*c6b50*/  @P2 LOP3.LUT R4, R4, 0x100, RZ, 0xfc, !PT ;  /* 0x0000010004042812 */ /* 0x000fe400078efcff */
[----:B------:R-:W-:Y:S02]  /*c6b60*/  ISETP.GE.AND P0, PT, R62, UR37, PT ;  /* 0x000000253e007c0c */ /* 0x000fe4000bf06270 */
        /* <DEDUP_REMOVED lines=10> */
[----:B------:R-:W-:Y:S01]  /*c6c10*/  LOP3.LUT R4, R4, 0xffffffef, RZ, 0xc0, !PT ;  /* 0xffffffef04047812 */ /* 0x000fe200078ec0ff */
[----:B------:R1:W-:Y:S03]  /*c6c20*/  STL [R1+0x398c], R60 ;  /* 0x00398c3c01007387 */ /* 0x0003e60000100800 */
[----:B------:R-:W-:Y:S01]  /*c6c30*/  @P2 LOP3.LUT R4, R4, 0x10, RZ, 0xfc, !PT ;  /* 0x0000001004042812 */ /* 0x000fe200078efcff */
[----:B-1----:R-:W-:-:S03]  /*c6c40*/  VIADD R60, R60, UR65 ;  /* 0x000000413c3c7c36 */ /* 0x002fc60008000000 */
[----:B------:R-:W-:Y:S02]  /*c6c50*/  LOP3.LUT R4, R4, 0xfffffff7, RZ, 0xc0, !PT ;  /* 0xfffffff704047812 */ /* 0x000fe400078ec0ff */
[----:B------:R1:W-:Y:S02]  /*c6c60*/  STL [R1+0x3988], R60 ;  /* 0x0039883c01007387 */ /* 0x0003e40000100800 */
[----:B------:R-:W-:-:S04]  /*c6c70*/  @P1 LOP3.LUT R4, R4, 0x8, RZ, 0xfc, !PT ;  /* 0x0000000804041812 */ /* 0x000fc800078efcff */
[----:B------:R-:W-:Y:S01]  /*c6c80*/  LOP3.LUT R4, R4, 0xfffffffb, RZ, 0xc0, !PT ;  /* 0xfffffffb04047812 */ /* 0x000fe200078ec0ff */
[----:B-1----:R-:W-:Y:S01]  /*c6c90*/  VIADD R60, R60, UR64 ;  /* 0x000000403c3c7c36 */ /* 0x002fe20008000000 */
[----:B--2---:R-:W-:Y:S02]  /*c6ca0*/  ISETP.GE.AND P0, PT, R61, UR39, PT ;  /* 0x000000273d007c0c */ /* 0x004fe4000bf06270 */
[----:B------:R-:W2:Y:S02]  /*c6cb0*/  LDL.LU R61, [R1+0x49b8] ;  /* 0x0049b800013d7983 */ /* 0x000ea40000300800 */
[----:B------:R-:W-:Y:S02]  /*c6cc0*/  ISETP.LT.AND P1, PT, R74, UR50, !P0 ;  /* 0x000000324a007c0c */ /* 0x000fe4000c721270 */
[----:B------:R-:W-:Y:S01]  /*c6cd0*/  ISETP.LT.AND P3, PT, R73, UR12, !P0 ;  /* 0x0000000c49007c0c */ /* 0x000fe2000c761270 */
[----:B------:R1:W-:Y:S01]  /*c6ce0*/  STL [R1+0x3984], R60 ;  /* 0x0039843c01007387 */ /* 0x0003e20000100800 */
[----:B------:R-:W-:-:S09]  /*c6cf0*/  ISETP.LT.AND P2, PT, R76, UR47, !P0 ;  /* 0x0000002f4c007c0c */ /* 0x000fd2000c741270 */
[----:B------:R-:W-:Y:S02]  /*c6d00*/  @P1 LOP3.LUT R4, R4, 0x4, RZ, 0xfc, !PT ;  /* 0x0000000404041812 */ /* 0x000fe400078efcff */
[----:B------:R-:W-:Y:S02]  /*c6d10*/  ISETP.LT.AND P1, PT, R75, UR52, !P0 ;  /* 0x000000344b007c0c */ /* 0x000fe4000c721270 */
[----:B---3--:R-:W-:Y:S02]  /*c6d20*/  ISETP.GE.AND P0, PT, R0, UR41, PT ;  /* 0x0000002900007c0c */ /* 0x008fe4000bf06270 */
[----:B------:R-:W3:Y:S01]  /*c6d30*/  LDL.LU R0, [R1+0x49bc] ;  /* 0x0049bc0001007983 */ /* 0x000ee20000300800 */
[----:B------:R-:W-:Y:S02]  /*c6d40*/  @P2 LOP3.LUT R2, R2, 0x80000000, RZ, 0xfc, !PT ;  /* 0x8000000002022812 */ /* 0x000fe400078efcff */
[----:B------:R-:W-:Y:S01]  /*c6d50*/  LOP3.LUT R4, R4, 0xfffffffe, RZ, 0xc0, !PT ;  /* 0xfffffffe04047812 */ /* 0x000fe200078ec0ff */
[----:B------:R-:W4:Y:S01]  /*c6d60*/  LDL.LU R62, [R1+0x49c0] ;  /* 0x0049c000013e7983 */ /* 0x000f220000300800 */
[----:B------:R-:W-:-:S04]  /*c6d70*/  LOP3.LUT R2, R2, 0xbfffffff, RZ, 0xc0, !PT ;  /* 0xbfffffff02027812 */ /* 0x000fc800078ec0ff */
[----:B------:R-:W-:Y:S02]  /*c6d80*/  @P1 LOP3.LUT R2, R2, 0x40000000, RZ, 0xfc, !PT ;  /* 0x4000000002021812 */ /* 0x000fe400078efcff */
[----:B------:R-:W-:Y:S02]  /*c6d90*/  ISETP.LT.AND P1, PT, R74, UR45, !P0 ;  /* 0x0000002d4a007c0c */ /* 0x000fe4000c721270 */
[----:B------:R-:W-:Y:S02]  /*c6da0*/  @P3 LOP3.LUT R4, R4, 0x1, RZ, 0xfc, !PT ;  /* 0x0000000104043812 */ /* 0x000fe400078efcff */
[----:B------:R-:W-:Y:S02]  /*c6db0*/  ISETP.LT.AND P3, PT, R73, UR43, !P0 ;  /* 0x0000002b49007c0c */ /* 0x000fe4000c761270 */
        /* <DEDUP_REMOVED lines=12> */
[----:B------:R1:W-:Y:S01]  /*c6e80*/  STL [R1+0x3980], R60 ;  /* 0x0039803c01007387 */ /* 0x0003e20000100800 */
[----:B--2---:R-:W-:-:S04]  /*c6e90*/  ISETP.GE.AND P0, PT, R61, UR49, PT ;  /* 0x000000313d007c0c */ /* 0x004fc8000bf06270 */
[----:B------:R-:W-:Y:S01]  /*c6ea0*/  ISETP.LT.AND P1, PT, R74, UR24, !P0 ;  /* 0x000000184a007c0c */ /* 0x000fe2000c721270 */
[----:B------:R-:W-:Y:S02]  /*c6eb0*/  VIADD R61, R60, UR62 ;  /* 0x0000003e3c3d7c36 */ /* 0x000fe40008000000 */
[----:B-1----:R-:W2:Y:S01]  /*c6ec0*/  LDL.LU R60, [R1+0x48ac] ;  /* 0x0048ac00013c7983 */ /* 0x002ea20000300800 */
[----:B------:R-:W-:Y:S02]  /*c6ed0*/  ISETP.LT.AND P3, PT, R73, UR23, !P0 ;  /* 0x0000001749007c0c */ /* 0x000fe4000c761270 */
[----:B------:R-:W-:Y:S01]  /*c6ee0*/  ISETP.LT.AND P2, PT, R76, UR22, !P0 ;  /* 0x000000164c007c0c */ /* 0x000fe2000c741270 */
[----:B------:R1:W-:Y:S06]  /*c6ef0*/  STL [R1+0x3978], R61 ;  /* 0x0039783d01007387 */ /* 0x0003ec0000100800 */
[----:B------:R-:W-:-:S02]  /*c6f00*/  @P1 LOP3.LUT R2, R2, 0x2000000, RZ, 0xfc, !PT ;  /* 0x0200000002021812 */ /* 0x000fc400078efcff */
        /* <DEDUP_REMOVED lines=17> */
[----:B------:R-:W-:Y:S02]  /*c7020*/  LOP3.LUT R2, R2, 0xfff7ffff, RZ, 0xc0, !PT ;  /* 0xfff7ffff02027812 */ /* 0x000fe400078ec0ff */
[----:B----4-:R-:W-:Y:S02]  /*c7030*/  ISETP.GE.AND P0, PT, R62, UR53, PT ;  /* 0x000000353e007c0c */ /* 0x010fe4000bf06270 */
[----:B------:R-:W-:Y:S02]  /*c7040*/  @P2 LOP3.LUT R2, R2, 0x80000, RZ, 0xfc, !PT ;  /* 0x0008000002022812 */ /* 0x000fe400078efcff */
[----:B------:R-:W-:-:S02]  /*c7050*/  ISETP.LT.AND P2, PT, R74, UR18, !P0 ;  /* 0x000000124a007c0c */ /* 0x000fc4000c741270 */
[----:B------:R-:W-:-:S04]  /*c7060*/  LOP3.LUT R2, R2, 0xfffbffff, RZ, 0xc0, !PT ;  /* 0xfffbffff02027812 */ /* 0x000fc800078ec0ff */
[----:B------:R-:W-:Y:S02]  /*c7070*/  @P1 LOP3.LUT R2, R2, 0x40000, RZ, 0xfc, !PT ;  /* 0x0004000002021812 */ /* 0x000fe400078efcff */
[----:B------:R-:W-:Y:S02]  /*c7080*/  ISETP.LT.AND P1, PT, R73, UR17, !P0 ;  /* 0x0000001149007c0c */ /* 0x000fe4000c721270 */
[----:B------:R-:W-:-:S04]  /*c7090*/  LOP3.LUT R2, R2, 0xfffdffff, RZ, 0xc0, !PT ;  /* 0xfffdffff02027812 */ /* 0x000fc800078ec0ff */
[----:B------:R-:W-:Y:S02]  /*c70a0*/  @P2 LOP3.LUT R2, R2, 0x20000, RZ, 0xfc, !PT ;  /* 0x0002000002022812 */ /* 0x000fe400078efcff */
[----:B------:R-:W-:Y:S02]  /*c70b0*/  ISETP.LT.AND P2, PT, R76, UR16, !P0 ;  /* 0x000000104c007c0c */ /* 0x000fe4000c741270 */
[----:B------:R-:W-:-:S04]  /*c70c0*/  LOP3.LUT R2, R2, 0xfffeffff, RZ, 0xc0, !PT ;  /* 0xfffeffff02027812 */ /* 0x000fc800078ec0ff */
[----:B------:R-:W-:Y:S02]  /*c70d0*/  @P1 LOP3.LUT R2, R2, 0x10000, RZ, 0xfc, !PT ;  /* 0x0001000002021812 */ /* 0x000fe400078efcff */
[----:B------:R-:W-:Y:S02]  /*c70e0*/  ISETP.LT.AND P1, PT, R75, UR15, !P0 ;  /* 0x0000000f4b007c0c */ /* 0x000fe4000c721270 */
[----:B------:R-:W-:-:S04]  /*c70f0*/  LOP3.LUT R2, R2, 0xffff7fff, RZ, 0xc0, !PT ;  /* 0xffff7fff02027812 */ /* 0x000fc800078ec0ff */
[----:B------:R-:W-:-:S04]  /*c7100*/  @P2 LOP3.LUT R2, R2, 0x8000, RZ, 0xfc, !PT ;  /* 0x0000800002022812 */ /* 0x000fc800078efcff */
[----:B------:R-:W-:Y:S01]  /*c7110*/  LOP3.LUT R2, R2, 0xffffbfff, RZ, 0xc0, !PT ;  /* 0xffffbfff02027812 */ /* 0x000fe200078ec0ff */
[----:B-1----:R-:W-:-:S03]  /*c7120*/  VIADD R61, R61, UR6 ;  /* 0x000000063d3d7c36 */ /* 0x002fc60008000000 */
[----:B------:R-:W-:Y:S02]  /*c7130*/  @P1 LOP3.LUT R2, R2, 0x4000, RZ, 0xfc, !PT ;  /* 0x0000400002021812 */ /* 0x000fe400078efcff */
[----:B------:R1:W-:Y:S01]  /*c7140*/  STL [R1+0x396c], R61 ;  /* 0x00396c3d01007387 */ /* 0x0003e20000100800 */
[----:B------:R-:W-:Y:S02]  /*c7150*/  LOP3.LUT R4, R4, 0xffffbfff, RZ, 0xc0, !PT ;  /* 0xffffbfff04047812 */ /* 0x000fe400078ec0ff */
[----:B------:R-:W-:Y:S01]  /*c7160*/  LOP3.LUT R2, R2, 0xffffdfff, RZ, 0xc0, !PT ;  /* 0xffffdfff02027812 */ /* 0x000fe200078ec0ff */
[----:B-1----:R-:W-:-:S05]  /*c7170*/  VIADD R61, R61, UR5 ;  /* 0x000000053d3d7c36 */ /* 0x002fca0008000000 */
[----:B------:R1:W-:Y:S01]  /*c7180*/  STL [R1+0x3a50], R61 ;  /* 0x003a503d01007387 */ /* 0x0003e20000100800 */
[----:B------:R-:W-:Y:S02]  /*c7190*/  ISETP.GE.AND P6, PT, R75, UR44, PT ;  /* 0x0000002c4b007c0c */ /* 0x000fe4000bfc6270 */
[----:B--2---:R-:W-:-:S04]  /*c71a0*/  ISETP.GE.AND P0, PT, R60, UR26, PT ;  /* 0x0000001a3c007c0c */ /* 0x004fc8000bf06270 */
[----:B------:R-:W-:Y:S02]  /*c71b0*/  ISETP.LT.AND P3, PT, R76, UR46, !P0 ;  /* 0x0000002e4c007c0c */ /* 0x000fe4000c761270 */
[----:B------:R-:W-:Y:S02]  /*c71c0*/  ISETP.LT.AND P2, PT, R75, UR42, !P0 ;  /* 0x0000002a4b007c0c */ /* 0x000fe4000c741270 */
[----:B---3--:R-:W-:-:S04]  /*c71d0*/  ISETP.GE.AND P1, PT, R0, UR55, PT ;  /* 0x0000003700007c0c */ /* 0x008fc8000bf26270 */
[----:B------:R-:W-:-:S05]  /*c71e0*/  ISETP.LT.AND P4, PT, R74, UR60, !P1 ;  /* 0x0000003c4a007c0c */ /* 0x000fca000cf81270 */
[----:B------:R-:W-:Y:S02]  /*c71f0*/  @P3 LOP3.LUT R4, R4, 0x4000, RZ, 0xfc, !PT ;  /* 0x0000400004043812 */ /* 0x000fe400078efcff */
[----:B------:R-:W-:Y:S02]  /*c7200*/  ISETP.LT.AND P3, PT, R73, UR70, !P1 ;  /* 0x0000004649007c0c */ /* 0x000fe4000cf61270 */
[----:B------:R-:W-:-:S04]  /*c7210*/  LOP3.LUT R4, R4, 0xfffffffd, RZ, 0xc0, !PT ;  /* 0xfffffffd04047812 */ /* 0x000fc800078ec0ff */
[----:B------:R-:W-:Y:S02]  /*c7220*/  @P2 LOP3.LUT R4, R4, 0x2, RZ, 0xfc, !PT ;  /* 0x0000000204042812 */ /* 0x000fe400078efcff */
[----:B------:R-:W-:Y:S02]  /*c7230*/  @P4 LOP3.LUT R2, R2, 0x2000, RZ, 0xfc, !PT ;  /* 0x0000200002024812 */ /* 0x000fe400078efcff */
[----:B------:R-:W-:Y:S02]  /*c7240*/  ISETP.LT.AND P2, PT, R76, UR71, !P1 ;  /* 0x000000474c007c0c */ /* 0x000fe4000cf41270 */
[----:B------:R-:W-:-:S04]  /*c7250*/  LOP3.LUT R2, R2, 0xfffff7ff, RZ, 0xc0, !PT ;  /* 0xfffff7ff02027812 */ /* 0x000fc800078ec0ff */
[----:B------:R-:W-:-:S04]  /*c7260*/  LOP3.LUT R2, R2, 0xffffefff, RZ, 0xc0, !PT ;  /* 0xffffefff02027812 */ /* 0x000fc800078ec0ff */
[----:B------:R-:W-:-:S04]  /*c7270*/  @P3 LOP3.LUT R2, R2, 0x1000, RZ, 0xfc, !PT ;  /* 0x0000100002023812 */ /* 0x000fc800078efcff */
[----:B------:R-:W-:Y:S01]  /*c7280*/  @P2 LOP3.LUT R2, R2, 0x800, RZ, 0xfc, !PT ;  /* 0x0000080002022812 */ /* 0x000fe200078efcff */
[----:B------:R-:W2:Y:S01]  /*c7290*/  LDL.LU R64, [R1+0x370] ;  /* 0x0003700001407983 */ /* 0x000ea20000300800 */
[----:B------:R-:W3:Y:S03]  /*c72a0*/  LDCU.64 UR6, c[0x0][0x398] ;  /* 0x00007300ff0677ac */ /* 0x000ee60008000a00 */
[----:B------:R-:W2:Y:S01]  /*c72b0*/  LDL.LU R65, [R1+0x378] ;  /* 0x0003780001417983 */ /* 0x000ea20000300800 */
[----:B------:R-:W4:Y:S03]  /*c72c0*/  LDCU UR27, c[0x0][0x398] ;  /* 0x00007300ff1b77ac */ /* 0x000f260008000800 */
[----:B------:R-:W2:Y:S01]  /*c72d0*/  LDL.LU R66, [R1+0x1d0] ;  /* 0x0001d00001427983 */ /* 0x000ea20000300800 */
[----:B------:R-:W1:Y:S03]  /*c72e0*/  LDCU UR19, c[0x0][0x398] ;  /* 0x00007300ff1377ac */ /* 0x000e660008000800 */
[----:B------:R-:W2:Y:S01]  /*c72f0*/  LDL.LU R67, [R1+0x1d8] ;  /* 0x0001d80001437983 */ /* 0x000ea20000300800 */
[----:B------:R-:W1:Y:S01]  /*c7300*/  LDCU UR26, c[0x0][0x398] ;  /* 0x00007300ff1a77ac */ /* 0x000e620008000800 */
[----:B------:R-:W1:Y:S01]  /*c7310*/  S2R R60, SR_TID.X ;  /* 0x00000000003c7919 */ /* 0x000e620000002100 */
[----:B------:R-:W1:Y:S01]  /*c7320*/  LDCU UR10, c[0x0][0x398] ;  /* 0x00007300ff0a77ac */ /* 0x000e620008000800 */
[----:B------:R-:W1:Y:S01]  /*c7330*/  LDCU UR11, c[0x0][0x398] ;  /* 0x00007300ff0b77ac */ /* 0x000e620008000800 */
[----:B------:R-:W1:Y:S01]  /*c7340*/  LDCU UR18, c[0x0][0x398] ;  /* 0x00007300ff1277ac */ /* 0x000e620008000800 */
[----:B------:R-:W1:Y:S01]  /*c7350*/  LDCU UR77, c[0x0][0x398] ;  /* 0x00007300ff4d77ac */ /* 0x000e620008000800 */
[----:B------:R-:W1:Y:S01]  /*c7360*/  LDCU UR9, c[0x0][0x398] ;  /* 0x00007300ff0977ac */ /* 0x000e620008000800 */
[----:B------:R-:W1:Y:S01]  /*c7370*/  LDCU UR24, c[0x0][0x398] ;  /* 0x00007300ff1877ac */ /* 0x000e620008000800 */
[----:B------:R-:W1:Y:S01]  /*c7380*/  LDCU UR14, c[0x0][0x398] ;  /* 0x00007300ff0e77ac */ /* 0x000e620008000800 */
[----:B------:R-:W1:Y:S02]  /*c7390*/  LDCU UR15, c[0x0][0x398] ;  /* 0x00007300ff0f77ac */ /* 0x000e640008000800 */
[----:B-1----:R-:W-:Y:S01]  /*c73a0*/  LOP3.LUT R60, R60, 0x1f, RZ, 0xc0, !PT ;  /* 0x0000001f3c3c7812 */ /* 0x002fe200078ec0ff */
[----:B------:R-:W1:Y:S03]  /*c73b0*/  LDCU UR75, c[0x0][0x398] ;  /* 0x00007300ff4b77ac */ /* 0x000e660008000800 */
[----:B------:R-:W-:Y:S01]  /*c73c0*/  LEA R0, R60, UR4, 0x4 ;  /* 0x000000043c007c11 */ /* 0x000fe2000f8e20ff */
[----:B------:R-:W1:Y:S01]  /*c73d0*/  LDCU.64 UR4, c[0x0][0x398] ;  /* 0x00007300ff0477ac */ /* 0x000e620008000a00 */
[----:B------:R-:W3:Y:S01]  /*c73e0*/  LDL.LU R60, [R1+0x22f0] ;  /* 0x0022f000013c7983 */ /* 0x000ee20000300800 */
[----:B------:R-:W1:Y:S03]  /*c73f0*/  LDCU UR76, c[0x0][0x398] ;  /* 0x00007300ff4c77ac */ /* 0x000e660008000800 */
[----:B------:R-:W-:Y:S01]  /*c7400*/  STSM.16.M88.4 [R0], R36 ;  /* 0x0000002400007844 */ /* 0x000fe20000000200 */
[----:B------:R-:W-:-:S03]  /*c7410*/  NOP ;  /* 0x0000000000007918 */ /* 0x000fc60000000000 */
[----:B------:R-:W1:Y:S01]  /*c7420*/  LDS.128 R68, [R0] ;  /* 0x0000000000447984 */ /* 0x000e620000000c00 */
[----:B------:R-:W-:-:S03]  /*c7430*/  NOP ;  /* 0x0000000000007918 */ /* 0x000fc60000000000 */
[----:B------:R-:W3:Y:S01]  /*c7440*/  LDL.LU R61, [R1+0x22f8] ;  /* 0x0022f800013d7983 */ /* 0x000ee20000300800 */
        /* <DEDUP_REMOVED lines=8> */
[----:B-1----:R-:W-:Y:S01]  /*c74d0*/  STL.64 [R1+0x30], R68 ;  /* 0x0000304401007387 */ /* 0x002fe20000100a00 */
[----:B------:R-:W1:Y:S03]  /*c74e0*/  LDCU UR68, c[0x0][0x398] ;  /* 0x00007300ff4477ac */ /* 0x000e660008000800 */
[----:B------:R-:W-:Y:S01]  /*c74f0*/  STL.64 [R1+0x38], R70 ;  /* 0x0000384601007387 */ /* 0x000fe20000100a00 */
[----:B------:R-:W1:Y:S03]  /*c7500*/  LDCU UR67, c[0x0][0x398] ;  /* 0x00007300ff4377ac */ /* 0x000e660008000800 */
[----:B------:R-:W3:Y:S01]  /*c7510*/  LDL.LU R62, [R1+0x22b0] ;  /* 0x0022b000013e7983 */ /* 0x000ee20000300800 */
[----:B------:R-:W1:Y:S03]  /*c7520*/  LDCU UR69, c[0x0][0x398] ;  /* 0x00007300ff4577ac */ /* 0x000e660008000800 */
        /* <DEDUP_REMOVED lines=42> */
[----:B--2---:R2:W-:Y:S01]  /*c77d0*/  STSM.16.M88.4 [R0], R64 ;  /* 0x0000004000007844 */ /* 0x0045e20000000200 */
[----:B------:R-:W-:-:S03]  /*c77e0*/  NOP ;  /* 0x0000000000007918 */ /* 0x000fc60000000000 */
[----:B------:R-:W1:Y:S01]  /*c77f0*/  LDS.128 R68, [R0] ;  /* 0x0000000000447984 */ /* 0x000e620000000c00 */
[----:B------:R-:W-:-:S03]  /*c7800*/  NOP ;  /* 0x0000000000007918 */ /* 0x000fc60000000000 */
[----:B--2---:R-:W2:Y:S04]  /*c7810*/  LDL.LU R64, [R1+0x2120] ;  /* 0x0021200001407983 */ /* 0x004ea80000300800 */
[----:B------:R-:W2:Y:S04]  /*c7820*/  LDL.LU R65, [R1+0x2128] ;  /* 0x0021280001417983 */ /* 0x000ea80000300800 */
[----:B-1----:R-:W-:Y:S04]  /*c7830*/  STL.64 [R1+0x20], R68 ;  /* 0x0000204401007387 */ /* 0x002fe80000100a00 */
[----:B------:R-:W-:Y:S04]  /*c7840*/  STL.64 [R1+0x28], R70 ;  /* 0x0000284601007387 */ /* 0x000fe80000100a00 */
[----:B------:R-:W2:Y:S04]  /*c7850*/  LDL.LU R66, [R1+0x2090] ;  /* 0x0020900001427983 */ /* 0x000ea80000300800 */
[----:B------:R-:W2:Y:S04]  /*c7860*/  LDL.LU R67, [R1+0x2098] ;  /* 0x0020980001437983 */ /* 0x000ea80000300800 */
[----:B---3--:R1:W-:Y:S01]  /*c7870*/  STSM.16.M88.4 [R0], R60 ;  /* 0x0000003c00007844 */ /* 0x0083e20000000200 */
[----:B------:R-:W-:-:S03]  /*c7880*/  NOP ;  /* 0x0000000000007918 */ /* 0x000fc60000000000 */
[----:B------:R-:W3:Y:S01]  /*c7890*/  LDS.128 R68, [R0] ;  /* 0x0000000000447984 */ /* 0x000ee20000000c00 */
[----:B------:R-:W-:-:S03]  /*c78a0*/  NOP ;  /* 0x0000000000007918 */ /* 0x000fc60000000000 */
[----:B-1----:R-:W4:Y:S04]  /*c78b0*/  LDL.LU R60, [R1+0xaf4] ;  /* 0x000af400013c7983 */ /* 0x002f280000300800 */
[----:B------:R-:W4:Y:S04]  /*c78c0*/  LDL.LU R61, [R1+0xafc] ;  /* 0x000afc00013d7983 */ /* 0x000f280000300800 */
[----:B---3--:R-:W-:Y:S04]  /*c78d0*/  STL.64 [R1+0x10], R68 ;  /* 0x0000104401007387 */ /* 0x008fe80000100a00 */
[----:B------:R-:W-:Y:S04]  /*c78e0*/  STL.64 [R1+0x18], R70 ;  /* 0x0000184601007387 */ /* 0x000fe80000100a00 */
[----:B------:R-:W4:Y:S04]  /*c78f0*/  LDL.LU R62, [R1+0x524] ;  /* 0x00052400013e7983 */ /* 0x000f280000300800 */
[----:B------:R-:W4:Y:S04]  /*c7900*/  LDL.LU R63, [R1+0x52c] ;  /* 0x00052c00013f7983 */ /* 0x000f280000300800 */
[----:B--2---:R1:W-:Y:S01]  /*c7910*/  STSM.16.M88.4 [R0], R64 ;  /* 0x0000004000007844 */ /* 0x0043e20000000200 */
[----:B------:R-:W-:-:S03]  /*c7920*/  NOP ;  /* 0x0000000000007918 */ /* 0x000fc60000000000 */
[----:B------:R-:W-:Y:S01]  /*c7930*/  LDS.128 R248, [R0] ;  /* 0x0000000000f87984 */ /* 0x000fe20000000c00 */
[----:B------:R-:W-:-:S03]  /*c7940*/  NOP ;  /* 0x0000000000007918 */ /* 0x000fc60000000000 */
[----:B-1----:R-:W2:Y:S04]  /*c7950*/  LDL.LU R64, [R1+0x374] ;  /* 0x0003740001407983 */ /* 0x002ea80000300800 */
[----:B------:R-:W2:Y:S04]  /*c7960*/  LDL.LU R65, [R1+0x37c] ;  /* 0x00037c0001417983 */ /* 0x000ea80000300800 */
[----:B------:R-:W2:Y:S04]  /*c7970*/  LDL.LU R66, [R1+0x1d4] ;  /* 0x0001d40001427983 */ /* 0x000ea80000300800 */
[----:B------:R-:W2:Y:S04]  /*c7980*/  LDL.LU R67, [R1+0x1dc] ;  /* 0x0001dc0001437983 */ /* 0x000ea80000300800 */
[----:B----4-:R1:W-:Y:S01]  /*c7990*/  STSM.16.M88.4 [R0], R60 ;  /* 0x0000003c00007844 */ /* 0x0103e20000000200 */
[----:B------:R-:W-:-:S03]  /*c79a0*/  NOP ;  /* 0x0000000000007918 */ /* 0x000fc60000000000 */
[----:B------:R-:W-:Y:S01]  /*c79b0*/  LDS.128 R244, [R0] ;  /* 0x0000000000f47984 */ /* 0x000fe20000000c00 */
[----:B------:R-:W-:-:S03]  /*c79c0*/  NOP ;  /* 0x0000000000007918 */ /* 0x000fc60000000000 */
[----:B-1----:R-:W3:Y:S04]  /*c79d0*/  LDL.LU R60, [R1+0x22f4] ;  /* 0x0022f400013c7983 */ /* 0x002ee80000300800 */
[----:B------:R-:W3:Y:S04]  /*c79e0*/  LDL.LU R61, [R1+0x22fc] ;  /* 0x0022fc00013d7983 */ /* 0x000ee80000300800 */
[----:B------:R-:W3:Y:S04]  /*c79f0*/  LDL.LU R62, [R1+0x22b4] ;  /* 0x0022b400013e7983 */ /* 0x000ee80000300800 */
[----:B------:R-:W3:Y:S04]  /*c7a00*/  LDL.LU R63, [R1+0x22bc] ;  /* 0x0022bc00013f7983 */ /* 0x000ee80000300800 */
        /* <DEDUP_REMOVED lines=8> */
[----:B---3--:R1:W-:Y:S01]  /*c7a90*/  STSM.16.M88.4 [R0], R60 ;  /* 0x0000003c00007844 */ /* 0x0083e20000000200 */
        /* <DEDUP_REMOVED lines=27> */
[----:B------:R-:W2:Y:S01]  /*c7c50*/  LDS.128 R68, [R0] ;  /* 0x0000000000447984 */ /* 0x000ea20000000c00 */
[----:B------:R-:W-:-:S03]  /*c7c60*/  NOP ;  /* 0x0000000000007918 */ /* 0x000fc60000000000 */
[----:B-1----:R-:W3:Y:S04]  /*c7c70*/  LDL.LU R64, [R1+0x2110] ;  /* 0x0021100001407983 */ /* 0x002ee80000300800 */
[----:B------:R-:W3:Y:S04]  /*c7c80*/  LDL.LU R65, [R1+0x2118] ;  /* 0x0021180001417983 */ /* 0x000ee80000300800 */
[----:B--2---:R-:W-:Y:S04]  /*c7c90*/  STL.64 [R1+0x1d0], R68 ;  /* 0x0001d04401007387 */ /* 0x004fe80000100a00 */
[----:B------:R-:W-:Y:S04]  /*c7ca0*/  STL.64 [R1+0x1d8], R70 ;  /* 0x0001d84601007387 */ /* 0x000fe80000100a00 */
[----:B------:R-:W3:Y:S04]  /*c7cb0*/  LDL.LU R66, [R1+0x2080] ;  /* 0x0020800001427983 */ /* 0x000ee80000300800 */
[----:B------:R-:W3:Y:S04]  /*c7cc0*/  LDL.LU R67, [R1+0x2088] ;  /* 0x0020880001437983 */ /* 0x000ee80000300800 */
[----:B----4-:R1:W-:Y:S01]  /*c7cd0*/  STSM.16.M88.4 [R0], R60 ;  /* 0x0000003c00007844 */ /* 0x0103e20000000200 */
[----:B------:R-:W-:-:S03]  /*c7ce0*/  NOP ;  /* 0x0000000000007918 */ /* 0x000fc60000000000 */
[----:B------:R-:W2:Y:S01]  /*c7cf0*/  LDS.128 R68, [R0] ;  /* 0x0000000000447984 */ /* 0x000ea20000000c00 */
[----:B------:R-:W-:-:S03]  /*c7d00*/  NOP ;  /* 0x0000000000007918 */ /* 0x000fc60000000000 */
[----:B-1----:R-:W4:Y:S04]  /*c7d10*/  LDL.LU R60, [R1+0xac4] ;  /* 0x000ac400013c7983 */ /* 0x002f280000300800 */
[----:B------:R-:W4:Y:S04]  /*c7d20*/  LDL.LU R61, [R1+0xacc] ;  /* 0x000acc00013d7983 */ /* 0x000f280000300800 */
[----:B--2---:R-:W-:Y:S04]  /*c7d30*/  STL.64 [R1+0x90], R68 ;  /* 0x0000904401007387 */ /* 0x004fe80000100a00 */
[----:B------:R-:W-:Y:S04]  /*c7d40*/  STL.64 [R1+0x98], R70 ;  /* 0x0000984601007387 */ /* 0x000fe80000100a00 */
[----:B------:R-:W4:Y:S04]  /*c7d50*/  LDL.LU R62, [R1+0x514] ;  /* 0x00051400013e7983 */ /* 0x000f280000300800 */
[----:B------:R-:W4:Y:S04]  /*c7d60*/  LDL.LU R63, [R1+0x51c] ;  /* 0x00051c00013f7983 */ /* 0x000f280000300800 */
[----:B---3--:R1:W-:Y:S01]  /*c7d70*/  STSM.16.M88.4 [R0], R64 ;  /* 0x0000004000007844 */ /* 0x0083e20000000200 */
        /* <DEDUP_REMOVED lines=1495> */
[----:B--2---:R1:W-:Y:S04]  /*cdaf0*/  STL.64 [R1+0xda0], R68 ;  /* 0x000da04401007387 */ /* 0x0043e80000100a00 */
[----:B------:R-:W-:Y:S04]  /*cdb00*/  STL.64 [R1+0xda8], R70 ;  /* 0x000da84601007387 */ /* 0x000fe80000100a00 */
[----:B------:R-:W4:Y:S04]  /*cdb10*/  LDL.LU R62, [R1+0x2170] ;  /* 0x00217000013e7983 */ /* 0x000f280000300800 */
[----:B------:R-:W4:Y:S04]  /*cdb20*/  LDL.LU R63, [R1+0x2178] ;  /* 0x00217800013f7983 */ /* 0x000f280000300800 */
[----:B-1----:R-:W2:Y:S04]  /*cdb30*/  LDL.LU R68, [R1+0x830] ;  /* 0x0008300001447983 */ /* 0x002ea80000300800 */
[----:B------:R-:W2:Y:S04]  /*cdb40*/  LDL.LU R69, [R1+0x838] ;  /* 0x0008380001457983 */ /* 0x000ea80000300800 */
[----:B---3--:R-:W-:Y:S01]  /*cdb50*/  STSM.16.M88.4 [R0], R64 ;  /* 0x0000004000007844 */ /* 0x008fe20000000200 */
[----:B------:R-:W-:-:S03]  /*cdb60*/  NOP ;  /* 0x0000000000007918 */ /* 0x000fc60000000000 */
[----:B------:R-:W1:Y:S01]  /*cdb70*/  LDS.128 R64, [R0] ;  /* 0x0000000000407984 */ /* 0x000e620000000c00 */
[----:B------:R-:W-:-:S03]  /*cdb80*/  NOP ;  /* 0x0000000000007918 */ /* 0x000fc60000000000 */
[----:B-1----:R1:W-:Y:S04]  /*cdb90*/  STL.64 [R1+0xd90], R64 ;  /* 0x000d904001007387 */ /* 0x0023e80000100a00 */
[----:B------:R-:W-:Y:S04]  /*cdba0*/  STL.64 [R1+0xd98], R66 ;  /* 0x000d984201007387 */ /* 0x000fe80000100a00 */
[----:B------:R-:W2:Y:S04]  /*cdbb0*/  LDL.LU R70, [R1+0x1eb0] ;  /* 0x001eb00001467983 */ /* 0x000ea80000300800 */
[----:B------:R-:W2:Y:S04]  /*cdbc0*/  LDL.LU R71, [R1+0x1eb8] ;  /* 0x001eb80001477983 */ /* 0x000ea80000300800 */
[----:B-1----:R-:W3:Y:S04]  /*cdbd0*/  LDL.LU R64, [R1+0xb94] ;  /* 0x000b940001407983 */ /* 0x002ee80000300800 */
[----:B------:R-:W3:Y:S04]  /*cdbe0*/  LDL.LU R65, [R1+0xb9c] ;  /* 0x000b9c0001417983 */ /* 0x000ee80000300800 */
[----:B----4-:R-:W-:Y:S01]  /*cdbf0*/  STSM.16.M88.4 [R0], R60 ;  /* 0x0000003c00007844 */ /* 0x010fe20000000200 */
[----:B------:R-:W-:-:S03]  /*cdc00*/  NOP ;  /* 0x0000000000007918 */ /* 0x000fc60000000000 */
[----:B------:R-:W1:Y:S01]  /*cdc10*/  LDS.128 R60, [R0] ;  /* 0x00000000003c7984 */ /* 0x000e620000000c00 */
[----:B------:R-:W-:-:S03]  /*cdc20*/  NOP ;  /* 0x0000000000007918 */ /* 0x000fc60000000000 */
[----:B-1----:R1:W-:Y:S04]  /*cdc30*/  STL.64 [R1+0xb90], R60 ;  /* 0x000b903c01007387 */ /* 0x0023e80000100a00 */
[----:B------:R-:W-:Y:S04]  /*cdc40*/  STL.64 [R1+0xb98], R62 ;  /* 0x000b983e01007387 */ /* 0x000fe80000100a00 */
[----:B------:R-:W3:Y:S04]  /*cdc50*/  LDL.LU R66, [R1+0x3d4] ;  /* 0x0003d40001427983 */ /* 0x000ee80000300800 */
[----:B------:R-:W3:Y:S04]  /*cdc60*/  LDL.LU R67, [R1+0x3dc] ;  /* 0x0003dc0001437983 */ /* 0x000ee80000300800 */
[----:B-1----:R-:W4:Y:S04]  /*cdc70*/  LDL.LU R60, [R1+0x234] ;  /* 0x00023400013c7983 */ /* 0x002f280000300800 */
[----:B------:R-:W4:Y:S04]  /*cdc80*/  LDL.LU R61, [R1+0x23c] ;  /* 0x00023c00013d7983 */ /* 0x000f280000300800 */
[----:B--2---:R-:W-:Y:S01]  /*cdc90*/  STSM.16.M88.4 [R0], R68 ;  /* 0x0000004400007844 */ /* 0x004fe20000000200 */
[----:B------:R-:W-:-:S03]  /*cdca0*/  NOP ;  /* 0x0000000000007918 */ /* 0x000fc60000000000 */
[----:B------:R-:W1:Y:S01]  /*cdcb0*/  LDS.128 R68, [R0] ;  /* 0x0000000000447984 */ /* 0x000e620000000c00 */
[----:B------:R-:W-:-:S03]  /*cdcc0*/  NOP ;  /* 0x0000000000007918 */ /* 0x000fc60000000000 */
[----:B-1----:R-:W-:Y:S04]  /*cdcd0*/  STL.64 [R1+0x840], R68 ;  /* 0x0008404401007387 */ /* 0x002fe80000100a00 */
        /* <DEDUP_REMOVED lines=18> */
[----:B--2---:R-:W-:Y:S04]  /*cde00*/  STL.64 [R1+0x540], R68 ;  /* 0x0005404401007387 */ /* 0x004fe80000100a00 */
[----:B------:R-:W-:Y:S04]  /*cde10*/  STL.64 [R1+0x548], R70 ;  /* 0x0005484601007387 */ /* 0x000fe80000100a00 */
[----:B------:R-:W4:Y:S04]  /*cde20*/  LDL.LU R61, [R1+0x83c] ;  /* 0x00083c00013d7983 */ /* 0x000f280000300800 */
[----:B------:R-:W4:Y:S04]  /*cde30*/  LDL.LU R62, [R1+0x1eb4] ;  /* 0x001eb400013e7983 */ /* 0x000f280000300800 */
[----:B------:R-:W4:Y:S04]  /*cde40*/  LDL.LU R63, [R1+0x1ebc] ;  /* 0x001ebc00013f7983 */ /* 0x000f280000300800 */
[----:B---3--:R-:W-:Y:S01]  /*cde50*/  STSM.16.M88.4 [R0], R64 ;  /* 0x0000004000007844 */ /* 0x008fe20000000200 */
[----:B------:R-:W-:-:S03]  /*cde60*/  NOP ;  /* 0x0000000000007918 */ /* 0x000fc60000000000 */
[----:B------:R-:W1:Y:S01]  /*cde70*/  LDS.128 R64, [R0] ;  /* 0x0000000000407984 */ /* 0x000e620000000c00 */
[----:B------:R-:W-:-:S03]  /*cde80*/  NOP ;  /* 0x0000000000007918 */ /* 0x000fc60000000000 */
[----:B-1----:R-:W-:Y:S04]  /*cde90*/  STL.64 [R1+0x3d0], R64 ;  /* 0x0003d04001007387 */ /* 0x002fe80000100a00 */
[----:B------:R-:W-:Y:S04]  /*cdea0*/  STL.64 [R1+0x3d8], R66 ;  /* 0x0003d84201007387 */ /* 0x000fe80000100a00 */
[----:B----4-:R1:W-:Y:S01]  /*cdeb0*/  STSM.16.M88.4 [R0], R60 ;  /* 0x0000003c00007844 */ /* 0x0103e20000000200 */
[----:B------:R-:W-:-:S03]  /*cdec0*/  NOP ;  /* 0x0000000000007918 */ /* 0x000fc60000000000 */
[----:B------:R-:W2:Y:S04]  /*cded0*/  LDS.128 R64, [R0] ;  /* 0x0000000000407984 */ /* 0x000ea80000000c00 */
[----:B-1----:R-:W3:Y:S04]  /*cdee0*/  LDL.LU R60, [R1+0xb70] ;  /* 0x000b7000013c7983 */ /* 0x002ee80000300800 */
[----:B------:R-:W3:Y:S04]  /*cdef0*/  LDL.LU R61, [R1+0xb78] ;  /* 0x000b7800013d7983 */ /* 0x000ee80000300800 */
[----:B------:R-:W3:Y:S04]  /*cdf00*/  LDL.LU R62, [R1+0x3c0] ;  /* 0x0003c000013e7983 */ /* 0x000ee80000300800 */
[----:B------:R-:W3:Y:S01]  /*cdf10*/  LDL.LU R63, [R1+0x3c8] ;  /* 0x0003c800013f7983 */ /* 0x000ee20000300800 */
[----:B------:R-:W-:-:S03]  /*cdf20*/  NOP ;  /* 0x0000000000007918 */ /* 0x000fc60000000000 */
[----:B--2---:R-:W-:Y:S04]  /*cdf30*/  STL.64 [R1+0x230], R64 ;  /* 0x0002304001007387 */ /* 0x004fe80000100a00 */
[----:B------:R-:W-:Y:S04]  /*cdf40*/  STL.64 [R1+0x238], R66 ;  /* 0x0002384201007387 */ /* 0x000fe80000100a00 */
[----:B---3--:R1:W-:Y:S01]  /*cdf50*/  STSM.16.M88.4 [R0], R60 ;  /* 0x0000003c00007844 */ /* 0x0083e20000000200 */
        /* <DEDUP_REMOVED lines=297> */
[----:B------:R-:W4:Y:S04]  /*cf1f0*/  LDL.LU R65, [R1+0x49c8] ;  /* 0x0049c80001417983 */ /* 0x000f280000300800 */
        /* <DEDUP_REMOVED lines=22> */
[----:B------:R-:W-:Y:S01]  /*cf360*/  STL.64 [R1+0x398], R70 ;  /* 0x0003984601007387 */ /* 0x000fe20000100a00 */
[----:B------:R-:W-:Y:S02]  /*cf370*/  ISETP.LT.AND P1, PT, R75, UR6, !P1 ;  /* 0x000000064b007c0c */ /* 0x000fe4000cf21270 */
[----:B------:R-:W-:-:S11]  /*cf380*/  LOP3.LUT R2, R2, 0xfffffbff, RZ, 0xc0, !PT ;  /* 0xfffffbff02027812 */ /* 0x000fd600078ec0ff */
[----:B------:R-:W-:Y:S01]  /*cf390*/  @P1 LOP3.LUT R2, R2, 0x400, RZ, 0xfc, !PT ;  /* 0x0000040002021812 */ /* 0x000fe200078efcff */
[----:B---3--:R1:W-:Y:S01]  /*cf3a0*/  STSM.16.M88.4 [R0], R60 ;  /* 0x0000003c00007844 */ /* 0x0083e20000000200 */
[----:B------:R-:W-:Y:S01]  /*cf3b0*/  NOP ;  /* 0x0000000000007918 */ /* 0x000fe20000000000 */
[----:B----4-:R-:W-:Y:S02]  /*cf3c0*/  ISETP.GE.AND P1, PT, R65, UR57, PT ;  /* 0x0000003941007c0c */ /* 0x010fe4000bf26270 */
[----:B------:R-:W2:Y:S01]  /*cf3d0*/  LDS.128 R68, [R0] ;  /* 0x0000000000447984 */ /* 0x000ea20000000c00 */
[----:B------:R-:W-:Y:S01]  /*cf3e0*/  LOP3.LUT R2, R2, 0xfffffdff, RZ, 0xc0, !PT ;  /* 0xfffffdff02027812 */ /* 0x000fe200078ec0ff */
[----:B------:R-:W3:Y:S02]  /*cf3f0*/  LDCU UR57, c[0x0][0x398] ;  /* 0x00007300ff3977ac */ /* 0x000ee40008000800 */
[----:B-1----:R-:W4:Y:S04]  /*cf400*/  LDL.LU R60, [R1+0x1e0] ;  /* 0x0001e000013c7983 */ /* 0x002f280000300800 */
[----:B------:R-:W4:Y:S04]  /*cf410*/  LDL.LU R61, [R1+0x1e8] ;  /* 0x0001e800013d7983 */ /* 0x000f280000300800 */
[----:B------:R-:W4:Y:S04]  /*cf420*/  LDL.LU R62, [R1+0x750] ;  /* 0x00075000013e7983 */ /* 0x000f280000300800 */
[----:B------:R-:W4:Y:S01]  /*cf430*/  LDL.LU R63, [R1+0x758] ;  /* 0x00075800013f7983 */ /* 0x000f220000300800 */
[----:B------:R-:W-:Y:S01]  /*cf440*/  ISETP.LT.AND P4, PT, R74, UR27, !P1 ;  /* 0x0000001b4a007c0c */ /* 0x000fe2000cf81270 */
[----:B------:R-:W-:-:S02]  /*cf450*/  NOP ;  /* 0x0000000000007918 */ /* 0x000fc40000000000 */
[----:B------:R-:W3:Y:S01]  /*cf460*/  LDL.LU R65, [R1+0x49d0] ;  /* 0x0049d00001417983 */ /* 0x000ee20000300800 */
[----:B------:R-:W-:Y:S02]  /*cf470*/  ISETP.LT.AND P3, PT, R73, UR19, !P1 ;  /* 0x0000001349007c0c */ /* 0x000fe4000cf61270 */
[----:B------:R-:W-:Y:S01]  /*cf480*/  ISETP.LT.AND P2, PT, R76, UR26, !P1 ;  /* 0x0000001a4c007c0c */ /* 0x000fe2000cf41270 */
[----:B------:R-:W1:Y:S06]  /*cf490*/  LDCU.64 UR26, c[0x0][0x398] ;  /* 0x00007300ff1a77ac */ /* 0x000e6c0008000a00 */
[----:B------:R-:W-:-:S04]  /*cf4a0*/  @P4 LOP3.LUT R2, R2, 0x200, RZ, 0xfc, !PT ;  /* 0x0000020002024812 */ /* 0x000fc800078efcff */
[----:B------:R-:W-:-:S04]  /*cf4b0*/  LOP3.LUT R2, R2, 0xfffffeff, RZ, 0xc0, !PT ;  /* 0xfffffeff02027812 */ /* 0x000fc800078ec0ff */
[----:B------:R-:W-:Y:S02]  /*cf4c0*/  @P3 LOP3.LUT R2, R2, 0x100, RZ, 0xfc, !PT ;  /* 0x0000010002023812 */ /* 0x000fe400078efcff */
[----:B------:R-:W-:Y:S01]  /*cf4d0*/  ISETP.LT.AND P1, PT, R75, UR4, !P1 ;  /* 0x000000044b007c0c */ /* 0x000fe2000cf21270 */
[----:B--2---:R-:W-:Y:S01]  /*cf4e0*/  STL.64 [R1+0xe90], R68 ;  /* 0x000e904401007387 */ /* 0x004fe20000100a00 */
[----:B------:R-:W-:Y:S01]  /*cf4f0*/  LOP3.LUT R2, R2, 0xffffff7f, RZ, 0xc0, !PT ;  /* 0xffffff7f02027812 */ /* 0x000fe200078ec0ff */
[----:B------:R-:W2:Y:S03]  /*cf500*/  LDCU UR4, c[0x0][0x398] ;  /* 0x00007300ff0477ac */ /* 0x000ea60008000800 */
[----:B------:R-:W-:-:S04]  /*cf510*/  @P2 LOP3.LUT R2, R2, 0x80, RZ, 0xfc, !PT ;  /* 0x0000008002022812 */ /* 0x000fc800078efcff */
[----:B------:R-:W-:Y:S01]  /*cf520*/  LOP3.LUT R2, R2, 0xffffffbf, RZ, 0xc0, !PT ;  /* 0xffffffbf02027812 */ /* 0x000fe200078ec0ff */
[----:B------:R-:W-:Y:S03]  /*cf530*/  STL.64 [R1+0xe98], R70 ;  /* 0x000e984601007387 */ /* 0x000fe60000100a00 */
[----:B------:R-:W-:Y:S02]  /*cf540*/  @P1 LOP3.LUT R2, R2, 0x40, RZ, 0xfc, !PT ;  /* 0x0000004002021812 */ /* 0x000fe400078efcff */
[----:B------:R-:W-:Y:S01]  /*cf550*/  ISETP.GE.AND P1, PT, R64, UR59, PT ;  /* 0x0000003b40007c0c */ /* 0x000fe2000bf26270 */
[----:B------:R-:W1:Y:S03]  /*cf560*/  LDCU UR59, c[0x0][0x398] ;  /* 0x00007300ff3b77ac */ /* 0x000e660008000800 */
[----:B------:R-:W-:Y:S01]  /*cf570*/  ISETP.LT.AND P4, PT, R74, UR10, !P1 ;  /* 0x0000000a4a007c0c */ /* 0x000fe2000cf81270 */
[----:B------:R-:W1:Y:S01]  /*cf580*/  LDCU UR10, c[0x0][0x398] ;  /* 0x00007300ff0a77ac */ /* 0x000e620008000800 */
[----:B------:R-:W-:-:S02]  /*cf590*/  ISETP.LT.AND P3, PT, R73, UR11, !P1 ;  /* 0x0000000b49007c0c */ /* 0x000fc4000cf61270 */
[----:B------:R-:W-:Y:S01]  /*cf5a0*/  LOP3.LUT R2, R2, 0xffffffdf, RZ, 0xc0, !PT ;  /* 0xffffffdf02027812 */ /* 0x000fe200078ec0ff */
[----:B------:R-:W1:Y:S01]  /*cf5b0*/  LDCU UR11, c[0x0][0x398] ;  /* 0x00007300ff0b77ac */ /* 0x000e620008000800 */
[----:B------:R-:W-:-:S07]  /*cf5c0*/  ISETP.LT.AND P2, PT, R76, UR18, !P1 ;  /* 0x000000124c007c0c */ /* 0x000fce000cf41270 */
[----:B------:R-:W-:Y:S01]  /*cf5d0*/  @P4 LOP3.LUT R2, R2, 0x20, RZ, 0xfc, !PT ;  /* 0x0000002002024812 */ /* 0x000fe200078efcff */
[----:B------:R-:W1:Y:S01]  /*cf5e0*/  LDCU.64 UR18, c[0x0][0x398] ;  /* 0x00007300ff1277ac */ /* 0x000e620008000a00 */
[----:B----4-:R4:W-:Y:S02]  /*cf5f0*/  STSM.16.M88.4 [R0], R60 ;  /* 0x0000003c00007844 */ /* 0x0109e40000000200 */
[----:B------:R-:W-:Y:S01]  /*cf600*/  LOP3.LUT R2, R2, 0xffffffef, RZ, 0xc0, !PT ;  /* 0xffffffef02027812 */ /* 0x000fe200078ec0ff */
[----:B------:R-:W-:Y:S01]  /*cf610*/  NOP ;  /* 0x0000000000007918 */ /* 0x000fe20000000000 */
[----:B----4-:R-:W4:Y:S04]  /*cf620*/  LDL.LU R60, [R1+0x2330] ;  /* 0x00233000013c7983 */ /* 0x010f280000300800 */
[----:B------:R-:W2:Y:S04]  /*cf630*/  LDL.LU R64, [R1+0x49d4] ;  /* 0x0049d40001407983 */ /* 0x000ea80000300800 */
[----:B------:R-:W4:Y:S04]  /*cf640*/  LDL.LU R61, [R1+0x2338] ;  /* 0x00233800013d7983 */ /* 0x000f280000300800 */
[----:B------:R-:W4:Y:S04]  /*cf650*/  LDL.LU R62, [R1+0x2320] ;  /* 0x00232000013e7983 */ /* 0x000f280000300800 */
[----:B------:R-:W4:Y:S01]  /*cf660*/  LDL.LU R63, [R1+0x2328] ;  /* 0x00232800013f7983 */ /* 0x000f220000300800 */
[----:B------:R-:W-:-:S02]  /*cf670*/  @P3 LOP3.LUT R2, R2, 0x10, RZ, 0xfc, !PT ;  /* 0x0000001002023812 */ /* 0x000fc400078efcff */
[----:B-1----:R-:W-:Y:S01]  /*cf680*/  ISETP.LT.AND P1, PT, R75, UR26, !P1 ;  /* 0x0000001a4b007c0c */ /* 0x002fe2000cf21270 */
[----:B------:R-:W1:Y:S01]  /*cf690*/  LDS.128 R68, [R0] ;  /* 0x0000000000447984 */ /* 0x000e620000000c00 */
[----:B------:R-:W-:Y:S01]  /*cf6a0*/  LOP3.LUT R2, R2, 0xfffffff7, RZ, 0xc0, !PT ;  /* 0xfffffff702027812 */ /* 0x000fe200078ec0ff */
[----:B------:R-:W-:-:S03]  /*cf6b0*/  NOP ;  /* 0x0000000000007918 */ /* 0x000fc60000000000 */
        /* <DEDUP_REMOVED lines=9> */
[----:B------:R-:W-:Y:S01]  /*cf750*/  ISETP.LT.AND P3, PT, R73, UR24, !P1 ;  /* 0x0000001849007c0c */ /* 0x000fe2000cf61270 */
[----:B------:R-:W2:Y:S01]  /*cf760*/  LDCU UR9, c[0x0][0x398] ;  /* 0x00007300ff0977ac */ /* 0x000ea20008000800 */
[----:B------:R-:W-:-:S02]  /*cf770*/  ISETP.LT.AND P1, PT, R75, UR18, !P1 ;  /* 0x000000124b007c0c */ /* 0x000fc4000cf21270 */
[----:B------:R-:W-:Y:S01]  /*cf780*/  LOP3.LUT R36, R36, 0x7fffffff, RZ, 0xc0, !PT ;  /* 0x7fffffff24247812 */ /* 0x000fe200078ec0ff */
[----:B------:R-:W2:Y:S04]  /*cf790*/  LDCU UR24, c[0x0][0x398] ;  /* 0x00007300ff1877ac */ /* 0x000ea80008000800 */
[----:B------:R-:W-:-:S04]  /*cf7a0*/  @P2 LOP3.LUT R36, R36, 0x80000000, RZ, 0xfc, !PT ;  /* 0x8000000024242812 */ /* 0x000fc800078efcff */
[----:B------:R-:W-:Y:S01]  /*cf7b0*/  LOP3.LUT R36, R36, 0xbfffffff, RZ, 0xc0, !PT ;  /* 0xbfffffff24247812 */ /* 0x000fe200078ec0ff */
[----:B-1----:R-:W-:Y:S03]  /*cf7c0*/  STL.64 [R1+0xe80], R68 ;  /* 0x000e804401007387 */ /* 0x002fe60000100a00 */
[----:B------:R-:W-:Y:S01]  /*cf7d0*/  @P1 LOP3.LUT R36, R36, 0x40000000, RZ, 0xfc, !PT ;  /* 0x4000000024241812 */ /* 0x000fe200078efcff */
[----:B------:R-:W-:Y:S01]  /*cf7e0*/  STL.64 [R1+0xe88], R70 ;  /* 0x000e884601007387 */ /* 0x000fe20000100a00 */
[----:B------:R-:W-:-:S04]  /*cf7f0*/  LOP3.LUT R2, R2, 0xfffffffd, RZ, 0xc0, !PT ;  /* 0xfffffffd02027812 */ /* 0x000fc800078ec0ff */
[----:B------:R-:W-:-:S04]  /*cf800*/  @P4 LOP3.LUT R2, R2, 0x2, RZ, 0xfc, !PT ;  /* 0x0000000202024812 */ /* 0x000fc800078efcff */
[----:B------:R-:W-:Y:S02]  /*cf810*/  LOP3.LUT R2, R2, 0xfffffffe, RZ, 0xc0, !PT ;  /* 0xfffffffe02027812 */ /* 0x000fe400078ec0ff */
[----:B--2---:R-:W-:Y:S01]  /*cf820*/  ISETP.GE.AND P1, PT, R64, UR7, PT ;  /* 0x0000000740007c0c */ /* 0x004fe2000bf26270 */
[----:B------:R-:W1:Y:S01]  /*cf830*/  LDCU.64 UR6, c[0x0][0x398] ;  /* 0x00007300ff0677ac */ /* 0x000e620008000a00 */
[----:B----4-:R2:W-:Y:S02]  /*cf840*/  STSM.16.M88.4 [R0], R60 ;  /* 0x0000003c00007844 */ /* 0x0105e40000000200 */
[----:B------:R-:W-:Y:S01]  /*cf850*/  ISETP.LT.AND P4, PT, R74, UR14, !P1 ;  /* 0x0000000e4a007c0c */ /* 0x000fe2000cf81270 */
[----:B------:R-:W-:Y:S01]  /*cf860*/  NOP ;  /* 0x0000000000007918 */ /* 0x000fe20000000000 */
[----:B------:R-:W-:Y:S01]  /*cf870*/  @P3 LOP3.LUT R2, R2, 0x1, RZ, 0xfc, !PT ;  /* 0x0000000102023812 */ /* 0x000fe200078efcff */
[----:B------:R-:W4:Y:S04]  /*cf880*/  LDS.128 R68, [R0] ;  /* 0x0000000000447984 */ /* 0x000f280000000c00 */
[----:B--2---:R-:W2:Y:S04]  /*cf890*/  LDL.LU R60, [R1+0x2340] ;  /* 0x00234000013c7983 */ /* 0x004ea80000300800 */
[----:B------:R-:W2:Y:S04]  /*cf8a0*/  LDL.LU R64, [R1+0x49dc] ;  /* 0x0049dc0001407983 */ /* 0x000ea80000300800 */
[----:B------:R-:W2:Y:S04]  /*cf8b0*/  LDL.LU R61, [R1+0x2348] ;  /* 0x00234800013d7983 */ /* 0x000ea80000300800 */
[----:B------:R-:W2:Y:S04]  /*cf8c0*/  LDL.LU R62, [R1+0x1f30] ;  /* 0x001f3000013e7983 */ /* 0x000ea80000300800 */
[----:B------:R-:W2:Y:S01]  /*cf8d0*/  LDL.LU R63, [R1+0x1f38] ;  /* 0x001f3800013f7983 */ /* 0x000ea20000300800 */
[----:B------:R-:W-:Y:S01]  /*cf8e0*/  ISETP.LT.AND P3, PT, R73, UR15, !P1 ;  /* 0x0000000f49007c0c */ /* 0x000fe2000cf61270 */
[----:B------:R-:W1:Y:S01]  /*cf8f0*/  LDCU.64 UR14, c[0x0][0x398] ;  /* 0x00007300ff0e77ac */ /* 0x000e620008000a00 */
[----:B------:R-:W-:Y:S01]  /*cf900*/  LOP3.LUT R36, R36, 0xdfffffff, RZ, 0xc0, !PT ;  /* 0xdfffffff24247812 */ /* 0x000fe200078ec0ff */
[----:B------:R-:W-:-:S03]  /*cf910*/  NOP ;  /* 0x0000000000007918 */ /* 0x000fc60000000000 */
        /* <DEDUP_REMOVED lines=17> */
[----:B------:R-:W-:-:S02]  /*cfa30*/  LOP3.LUT R36, R36, 0xfdffffff, RZ, 0xc0, !PT ;  /* 0xfdffffff24247812 */ /* 0x000fc400078ec0ff */
[----:B------:R-:W-:Y:S01]  /*cfa40*/  ISETP.LT.AND P2, PT, R76, UR13, !P1 ;  /* 0x0000000d4c007c0c */ /* 0x000fe2000cf41270 */
[----:B----4-:R-:W-:Y:S06]  /*cfa50*/  STL.64 [R1+0xe70], R68 ;  /* 0x000e704401007387 */ /* 0x010fec0000100a00 */
[----:B------:R-:W-:Y:S01]  /*cfa60*/  @P4 LOP3.LUT R36, R36, 0x2000000, RZ, 0xfc, !PT ;  /* 0x0200000024244812 */ /* 0x000fe200078efcff */
[----:B------:R-:W4:Y:S03]  /*cfa70*/  LDCU.64 UR12, c[0x0][0x398] ;  /* 0x00007300ff0c77ac */ /* 0x000f260008000a00 */
[----:B------:R-:W-:-:S04]  /*cfa80*/  LOP3.LUT R36, R36, 0xfeffffff, RZ, 0xc0, !PT ;  /* 0xfeffffff24247812 */ /* 0x000fc800078ec0ff */
[----:B------:R-:W-:Y:S02]  /*cfa90*/  @P3 LOP3.LUT R36, R36, 0x1000000, RZ, 0xfc, !PT ;  /* 0x0100000024243812 */ /* 0x000fe400078efcff */
[----:B------:R-:W-:Y:S02]  /*cfaa0*/  ISETP.LT.AND P1, PT, R75, UR14, !P1 ;  /* 0x0000000e4b007c0c */ /* 0x000fe4000cf21270 */
[----:B------:R-:W-:-:S04]  /*cfab0*/  LOP3.LUT R36, R36, 0xff7fffff, RZ, 0xc0, !PT ;  /* 0xff7fffff24247812 */ /* 0x000fc800078ec0ff */
[----:B------:R-:W-:-:S04]  /*cfac0*/  @P2 LOP3.LUT R36, R36, 0x800000, RZ, 0xfc, !PT ;  /* 0x0080000024242812 */ /* 0x000fc800078efcff */
[----:B------:R-:W-:Y:S01]  /*cfad0*/  LOP3.LUT R36, R36, 0xffbfffff, RZ, 0xc0, !PT ;  /* 0xffbfffff24247812 */ /* 0x000fe200078ec0ff */
[----:B------:R-:W-:Y:S03]  /*cfae0*/  STL.64 [R1+0xe78], R70 ;  /* 0x000e784601007387 */ /* 0x000fe60000100a00 */
[----:B------:R-:W-:Y:S02]  /*cfaf0*/  @P1 LOP3.LUT R36, R36, 0x400000, RZ, 0xfc, !PT ;  /* 0x0040000024241812 */ /* 0x000fe400078efcff */
[----:B--2---:R-:W-:Y:S01]  /*cfb00*/  ISETP.GE.AND P1, PT, R64, UR27, PT ;  /* 0x0000001b40007c0c */ /* 0x004fe2000bf26270 */
[----:B------:R-:W2:Y:S01]  /*cfb10*/  LDCU.64 UR26, c[0x0][0x398] ;  /* 0x00007300ff1a77ac */ /* 0x000ea20008000a00 */
[----:B------:R1:W-:Y:S02]  /*cfb20*/  STSM.16.M88.4 [R0], R60 ;  /* 0x0000003c00007844 */ /* 0x0003e40000000200 */
[----:B------:R-:W-:Y:S01]  /*cfb30*/  ISETP.LT.AND P4, PT, R74, UR72, !P1 ;  /* 0x000000484a007c0c */ /* 0x000fe2000cf81270 */
[----:B------:R-:W-:Y:S01]  /*cfb40*/  NOP ;  /* 0x0000000000007918 */ /* 0x000fe20000000000 */
[----:B------:R-:W-:Y:S01]  /*cfb50*/  ISETP.LT.AND P3, PT, R73, UR73, !P1 ;  /* 0x0000004949007c0c */ /* 0x000fe2000cf61270 */
[----:B------:R-:W2:Y:S01]  /*cfb60*/  LDS.128 R68, [R0] ;  /* 0x0000000000447984 */ /* 0x000ea20000000c00 */
[----:B------:R-:W-:Y:S01]  /*cfb70*/  LOP3.LUT R36, R36, 0xffdfffff, RZ, 0xc0, !PT ;  /* 0xffdfffff24247812 */ /* 0x000fe200078ec0ff */
[----:B------:R-:W2:Y:S02]  /*cfb80*/  LDCU UR72, c[0x0][0x398] ;  /* 0x00007300ff4877ac */ /* 0x000ea40008000800 */
[----:B-1----:R-:W2:Y:S01]  /*cfb90*/  LDL.LU R60, [R1+0xb14] ;  /* 0x000b1400013c7983 */ /* 0x002ea20000300800 */
[----:B------:R-:W-:Y:S01]  /*cfba0*/  ISETP.LT.AND P2, PT, R76, UR74, !P1 ;  /* 0x0000004a4c007c0c */ /* 0x000fe2000cf41270 */
[----:B------:R-:W1:Y:S02]  /*cfbb0*/  LDCU UR74, c[0x0][0x398] ;  /* 0x00007300ff4a77ac */ /* 0x000e640008000800 */
[----:B------:R-:W2:Y:S01]  /*cfbc0*/  LDL.LU R64, [R1+0x49e4] ;  /* 0x0049e40001407983 */ /* 0x000ea20000300800 */
[----:B------:R-:W-:Y:S01]  /*cfbd0*/  LOP3.LUT R37, R37, 0x7fffffff, RZ, 0xc0, !PT ;  /* 0x7fffffff25257812 */ /* 0x000fe200078ec0ff */
[----:B------:R-:W1:Y:S02]  /*cfbe0*/  LDCU UR73, c[0x0][0x398] ;  /* 0x00007300ff4977ac */ /* 0x000e640008000800 */
[----:B------:R-:W2:Y:S04]  /*cfbf0*/  LDL.LU R61, [R1+0xb1c] ;  /* 0x000b1c00013d7983 */ /* 0x000ea80000300800 */
[----:B------:R-:W2:Y:S04]  /*cfc00*/  LDL.LU R62, [R1+0x384] ;  /* 0x00038400013e7983 */ /* 0x000ea80000300800 */
[----:B------:R-:W2:Y:S01]  /*cfc10*/  LDL.LU R63, [R1+0x38c] ;  /* 0x00038c00013f7983 */ /* 0x000ea20000300800 */
[----:B------:R-:W-:Y:S01]  /*cfc20*/  @P4 LOP3.LUT R36, R36, 0x200000, RZ, 0xfc, !PT ;  /* 0x0020000024244812 */ /* 0x000fe200078efcff */
[----:B------:R-:W-:-:S03]  /*cfc30*/  NOP ;  /* 0x0000000000007918 */ /* 0x000fc60000000000 */
        /* <DEDUP_REMOVED lines=10> */
[----:B------:R-:W3:Y:S02]  /*cfce0*/  LDL.LU R65, [R1+0x49e8] ;  /* 0x0049e80001417983 */ /* 0x000ee40000300800 */
[----:B------:R-:W-:Y:S01]  /*cfcf0*/  ISETP.LT.AND P4, PT, R74, UR8, !P1 ;  /* 0x000000084a007c0c */ /* 0x000fe2000cf81270 */
[----:B------:R-:W1:Y:S01]  /*cfd00*/  LDCU UR8, c[0x0][0x398] ;  /* 0x00007300ff0877ac */ /* 0x000e620008000800 */
[----:B------:R-:W-:Y:S02]  /*cfd10*/  ISETP.LT.AND P3, PT, R73, UR71, !P1 ;  /* 0x0000004749007c0c */ /* 0x000fe4000cf61270 */
[----:B------:R-:W-:-:S02]  /*cfd20*/  LOP3.LUT R36, R36, 0xfffdffff, RZ, 0xc0, !PT ;  /* 0xfffdffff24247812 */ /* 0x000fc400078ec0ff */
[----:B------:R-:W-:Y:S01]  /*cfd30*/  ISETP.LT.AND P2, PT, R76, UR70, !P1 ;  /* 0x000000464c007c0c */ /* 0x000fe2000cf41270 */
[----:B--2---:R-:W-:Y:S01]  /*cfd40*/  STL.64 [R1+0xe60], R68 ;  /* 0x000e604401007387 */ /* 0x004fe20000100a00 */
[----:B------:R-:W-:Y:S01]  /*cfd50*/  LOP3.LUT R38, R38, 0x7fffffff, RZ, 0xc0, !PT ;  /* 0x7fffffff26267812 */ /* 0x000fe200078ec0ff */
[----:B------:R-:W2:Y:S04]  /*cfd60*/  LDCU UR70, c[0x0][0x398] ;  /* 0x00007300ff4677ac */ /* 0x000ea80008000800 */
[----:B------:R-:W-:Y:S01]  /*cfd70*/  @P4 LOP3.LUT R36, R36, 0x20000, RZ, 0xfc, !PT ;  /* 0x0002000024244812 */ /* 0x000fe200078efcff */
[----:B------:R-:W1:Y:S03]  /*cfd80*/  LDCU UR71, c[0x0][0x398] ;  /* 0x00007300ff4777ac */ /* 0x000e660008000800 */
        /* <DEDUP_REMOVED lines=8> */
[----:B------:R-:W-:Y:S01]  /*cfe10*/  ISETP.GE.AND P1, PT, R64, UR7, PT ;  /* 0x0000000740007c0c */ /* 0x000fe2000bf26270 */
[----:B------:R-:W1:Y:S01]  /*cfe20*/  LDCU UR7, c[0x0][0x398] ;  /* 0x00007300ff0777ac */ /* 0x000e620008000800 */
[----:B------:R1:W-:Y:S02]  /*cfe30*/  STSM.16.M88.4 [R0], R60 ;  /* 0x0000003c00007844 */ /* 0x0003e40000000200 */
[----:B------:R-:W-:Y:S01]  /*cfe40*/  ISETP.LT.AND P4, PT, R74, UR68, !P1 ;  /* 0x000000444a007c0c */ /* 0x000fe2000cf81270 */
[----:B------:R-:W-:Y:S01]  /*cfe50*/  NOP ;  /* 0x0000000000007918 */ /* 0x000fe20000000000 */
[----:B------:R-:W-:Y:S01]  /*cfe60*/  ISETP.LT.AND P3, PT, R73, UR67, !P1 ;  /* 0x0000004349007c0c */ /* 0x000fe2000cf61270 */
[----:B------:R-:W2:Y:S01]  /*cfe70*/  LDS.128 R68, [R0] ;  /* 0x0000000000447984 */ /* 0x000ea20000000c00 */
[----:B------:R-:W-:Y:S01]  /*cfe80*/  LOP3.LUT R36, R36, 0xffffdfff, RZ, 0xc0, !PT ;  /* 0xffffdfff24247812 */ /* 0x000fe200078ec0ff */
[----:B------:R-:W2:Y:S02]  /*cfe90*/  LDCU UR68, c[0x0][0x398] ;  /* 0x00007300ff4477ac */ /* 0x000ea40008000800 */
[----:B-1----:R-:W4:Y:S01]  /*cfea0*/  LDL.LU R60, [R1+0x1e4] ;  /* 0x0001e400013c7983 */ /* 0x002f220000300800 */
[----:B------:R-:W-:Y:S01]  /*cfeb0*/  ISETP.LT.AND P2, PT, R76, UR69, !P1 ;  /* 0x000000454c007c0c */ /* 0x000fe2000cf41270 */
[----:B------:R-:W1:Y:S02]  /*cfec0*/  LDCU UR69, c[0x0][0x398] ;  /* 0x00007300ff4577ac */ /* 0x000e640008000800 */
[----:B------:R-:W4:Y:S01]  /*cfed0*/  LDL.LU R64, [R1+0x49ec] ;  /* 0x0049ec0001407983 */ /* 0x000f220000300800 */
[----:B------:R-:W-:Y:S01]  /*cfee0*/  LOP3.LUT R39, R39, 0x7fffffff, RZ, 0xc0, !PT ;  /* 0x7fffffff27277812 */ /* 0x000fe200078ec0ff */
[----:B------:R-:W1:Y:S02]  /*cfef0*/  LDCU UR67, c[0x0][0x398] ;  /* 0x00007300ff4377ac */ /* 0x000e640008000800 */
[----:B------:R-:W4:Y:S04]  /*cff00*/  LDL.LU R61, [R1+0x1ec] ;  /* 0x0001ec00013d7983 */ /* 0x000f280000300800 */
[----:B------:R-:W4:Y:S04]  /*cff10*/  LDL.LU R62, [R1+0x754] ;  /* 0x00075400013e7983 */ /* 0x000f280000300800 */
[----:B------:R-:W4:Y:S01]  /*cff20*/  LDL.LU R63, [R1+0x75c] ;  /* 0x00075c00013f7983 */ /* 0x000f220000300800 */
[----:B------:R-:W-:Y:S01]  /*cff30*/  @P4 LOP3.LUT R36, R36, 0x2000, RZ, 0xfc, !PT ;  /* 0x0000200024244812 */ /* 0x000fe200078efcff */
[----:B------:R-:W-:-:S03]  /*cff40*/  NOP ;  /* 0x0000000000007918 */ /* 0x000fc60000000000 */
        /* <DEDUP_REMOVED lines=11> */
[----:B------:R-:W-:Y:S02]  /*d0000*/  ISETP.LT.AND P4, PT, R74, UR30, !P1 ;  /* 0x0000001e4a007c0c */ /* 0x000fe4000cf81270 */
[----:B------:R-:W-:Y:S02]  /*d0010*/  ISETP.LT.AND P3, PT, R73, UR31, !P1 ;  /* 0x0000001f49007c0c */ /* 0x000fe4000cf61270 */
[----:B------:R-:W-:-:S02]  /*d0020*/  LOP3.LUT R36, R36, 0xfffffdff, RZ, 0xc0, !PT ;  /* 0xfffffdff24247812 */ /* 0x000fc400078ec0ff */
[----:B------:R-:W-:Y:S01]  /*d0030*/  ISETP.LT.AND P2, PT, R76, UR40, !P1 ;  /* 0x000000284c007c0c */ /* 0x000fe2000cf41270 */
[----:B--2---:R-:W-:Y:S01]  /*d0040*/  STL.64 [R1+0xe50], R68 ;  /* 0x000e504401007387 */ /* 0x004fe20000100a00 */
[----:B------:R-:W2:Y:S05]  /*d0050*/  LDCU.64 UR30, c[0x0][0x398] ;  /* 0x00007300ff1e77ac */ /* 0x000eaa0008000a00 */
[----:B------:R-:W-:-:S04]  /*d0060*/  @P4 LOP3.LUT R36, R36, 0x200, RZ, 0xfc, !PT ;  /* 0x0000020024244812 */ /* 0x000fc800078efcff */
[----:B------:R-:W-:-:S04]  /*d0070*/  LOP3.LUT R36, R36, 0xfffffeff, RZ, 0xc0, !PT ;  /* 0xfffffeff24247812 */ /* 0x000fc800078ec0ff */
[----:B------:R-:W-:Y:S02]  /*d0080*/  @P3 LOP3.LUT R36, R36, 0x100, RZ, 0xfc, !PT ;  /* 0x0000010024243812 */ /* 0x000fe400078efcff */
[----:B------:R-:W-:Y:S01]  /*d0090*/  ISETP.LT.AND P1, PT, R75, UR41, !P1 ;  /* 0x000000294b007c0c */ /* 0x000fe2000cf21270 */
[----:B------:R-:W-:Y:S01]  /*d00a0*/  STL.64 [R1+0xe58], R70 ;  /* 0x000e584601007387 */ /* 0x000fe20000100a00 */
[----:B------:R-:W-:Y:S01]  /*d00b0*/  LOP3.LUT R36, R36, 0xffffff7f, RZ, 0xc0, !PT ;  /* 0xffffff7f24247812 */ /* 0x000fe200078ec0ff */
[----:B------:R-:W1:Y:S03]  /*d00c0*/  LDCU.64 UR40, c[0x0][0x398] ;  /* 0x00007300ff2877ac */ /* 0x000e660008000a00 */
[----:B------:R-:W-:-:S04]  /*d00d0*/  @P2 LOP3.LUT R36, R36, 0x80, RZ, 0xfc, !PT ;  /* 0x0000008024242812 */ /* 0x000fc800078efcff */
[----:B------:R-:W-:-:S04]  /*d00e0*/  LOP3.LUT R36, R36, 0xffffffbf, RZ, 0xc0, !PT ;  /* 0xffffffbf24247812 */ /* 0x000fc800078ec0ff */
[----:B------:R-:W-:Y:S02]  /*d00f0*/  @P1 LOP3.LUT R36, R36, 0x40, RZ, 0xfc, !PT ;  /* 0x0000004024241812 */ /* 0x000fe400078efcff */
[----:B----4-:R-:W-:Y:S01]  /*d0100*/  ISETP.GE.AND P1, PT, R64, UR13, PT ;  /* 0x0000000d40007c0c */ /* 0x010fe2000bf26270 */
[----:B------:R-:W4:Y:S01]  /*d0110*/  LDCU UR13, c[0x0][0x398] ;  /* 0x00007300ff0d77ac */ /* 0x000f220008000800 */
[----:B------:R2:W-:Y:S02]  /*d0120*/  STSM.16.M88.4 [R0], R60 ;  /* 0x0000003c00007844 */ /* 0x0005e40000000200 */
[----:B-1----:R-:W-:Y:S01]  /*d0130*/  ISETP.LT.AND P4, PT, R74, UR40, !P1 ;  /* 0x000000284a007c0c */ /* 0x002fe2000cf81270 */
[----:B------:R-:W-:Y:S01]  /*d0140*/  NOP ;  /* 0x0000000000007918 */ /* 0x000fe20000000000 */
[----:B------:R-:W-:Y:S01]  /*d0150*/  ISETP.LT.AND P3, PT, R73, UR65, !P1 ;  /* 0x0000004149007c0c */ /* 0x000fe2000cf61270 */
[----:B------:R-:W1:Y:S01]  /*d0160*/  LDS.128 R68, [R0] ;  /* 0x0000000000447984 */ /* 0x000e620000000c00 */
[----:B------:R-:W-:Y:S01]  /*d0170*/  LOP3.LUT R36, R36, 0xffffffdf, RZ, 0xc0, !PT ;  /* 0xffffffdf24247812 */ /* 0x000fe200078ec0ff */
[----:B------:R-:W1:Y:S02]  /*d0180*/  LDCU UR65, c[0x0][0x398] ;  /* 0x00007300ff4177ac */ /* 0x000e640008000800 */
[----:B--2---:R-:W2:Y:S04]  /*d0190*/  LDL.LU R60, [R1+0x2334] ;  /* 0x00233400013c7983 */ /* 0x004ea80000300800 */
[----:B------:R-:W2:Y:S04]  /*d01a0*/  LDL.LU R64, [R1+0x49f4] ;  /* 0x0049f40001407983 */ /* 0x000ea80000300800 */
[----:B------:R-:W4:Y:S04]  /*d01b0*/  LDL.LU R61, [R1+0x233c] ;  /* 0x00233c00013d7983 */ /* 0x000f280000300800 */
[----:B------:R-:W4:Y:S04]  /*d01c0*/  LDL.LU R62, [R1+0x2324] ;  /* 0x00232400013e7983 */ /* 0x000f280000300800 */
[----:B------:R-:W4:Y:S01]  /*d01d0*/  LDL.LU R63, [R1+0x232c] ;  /* 0x00232c00013f7983 */ /* 0x000f220000300800 */
[----:B------:R-:W-:Y:S01]  /*d01e0*/  @P4 LOP3.LUT R36, R36, 0x20, RZ, 0xfc, !PT ;  /* 0x0000002024244812 */ /* 0x000fe200078efcff */
[----:B------:R-:W-:Y:S01]  /*d01f0*/  NOP ;  /* 0x0000000000007918 */ /* 0x000fe20000000000 */
[----:B------:R-:W-:Y:S01]  /*d0200*/  ISETP.LT.AND P2, PT, R76, UR66, !P1 ;  /* 0x000000424c007c0c */ /* 0x000fe2000cf41270 */
[----:B------:R-:W1:Y:S01]  /*d0210*/  LDCU UR66, c[0x0][0x398] ;  /* 0x00007300ff4277ac */ /* 0x000e620008000800 */
        /* <DEDUP_REMOVED lines=9> */
[----:B------:R-:W3:Y:S02]  /*d02b0*/  LDL.LU R65, [R1+0x49f8] ;  /* 0x0049f80001417983 */ /* 0x000ee40000300800 */
[----:B------:R-:W-:Y:S02]  /*d02c0*/  ISETP.LT.AND P2, PT, R76, UR28, !P1 ;  /* 0x0000001c4c007c0c */ /* 0x000fe4000cf41270 */
[----:B------:R-:W-:Y:S02]  /*d02d0*/  ISETP.LT.AND P4, PT, R74, UR64, !P1 ;  /* 0x000000404a007c0c */ /* 0x000fe4000cf81270 */
[----:B------:R-:W-:Y:S01]  /*d02e0*/  ISETP.LT.AND P3, PT, R73, UR29, !P1 ;  /* 0x0000001d49007c0c */ /* 0x000fe2000cf61270 */
[----:B-1----:R-:W-:Y:S01]  /*d02f0*/  STL.64 [R1+0xb10], R68 ;  /* 0x000b104401007387 */ /* 0x002fe20000100a00 */
[----:B------:R-:W-:Y:S01]  /*d0300*/  ISETP.LT.AND P1, PT, R75, UR14, !P1 ;  /* 0x0000000e4b007c0c */ /* 0x000fe2000cf21270 */
[----:B------:R-:W1:Y:S06]  /*d0310*/  LDCU.64 UR28, c[0x0][0x398] ;  /* 0x00007300ff1c77ac */ /* 0x000e6c0008000a00 */
[----:B------:R-:W-:Y:S01]  /*d0320*/  @P2 LOP3.LUT R37, R37, 0x80000000, RZ, 0xfc, !PT ;  /* 0x8000000025252812 */ /* 0x000fe200078efcff */
[----:B------:R-:W-:Y:S01]  /*d0330*/  STL.64 [R1+0xb18], R70 ;  /* 0x000b184601007387 */ /* 0x000fe20000100a00 */
[----:B------:R-:W-:Y:S01]  /*d0340*/  LOP3.LUT R36, R36, 0xfffffffd, RZ, 0xc0, !PT ;  /* 0xfffffffd24247812 */ /* 0x000fe200078ec0ff */
[----:B------:R-:W1:Y:S01]  /*d0350*/  LDCU UR64, c[0x0][0x398] ;  /* 0x00007300ff4077ac */ /* 0x000e620008000800 */
[----:B------:R-:W-:-:S02]  /*d0360*/  LOP3.LUT R37, R37, 0xbfffffff, RZ, 0xc0, !PT ;  /* 0xbfffffff25257812 */ /* 0x000fc400078ec0ff */
[----:B------:R-:W-:Y:S01]  /*d0370*/  LOP3.LUT R40, R40, 0x7fffffff, RZ, 0xc0, !PT ;  /* 0x7fffffff28287812 */ /* 0x000fe200078ec0ff */
[----:B------:R-:W1:Y:S01]  /*d0380*/  LDCU UR14, c[0x0][0x398] ;  /* 0x00007300ff0e77ac */ /* 0x000e620008000800 */
[----:B------:R-:W-:Y:S02]  /*d0390*/  @P1 LOP3.LUT R37, R37, 0x40000000, RZ, 0xfc, !PT ;  /* 0x4000000025251812 */ /* 0x000fe400078efcff */
[----:B------:R-:W-:Y:S02]  /*d03a0*/  @P4 LOP3.LUT R36, R36, 0x2, RZ, 0xfc, !PT ;  /* 0x0000000224244812 */ /* 0x000fe400078efcff */
[----:B--2---:R-:W-:Y:S01]  /*d03b0*/  ISETP.GE.AND P1, PT, R64, UR19, PT ;  /* 0x0000001340007c0c */ /* 0x004fe2000bf26270 */
[----:B------:R-:W2:Y:S01]  /*d03c0*/  LDCU UR19, c[0x0][0x398] ;  /* 0x00007300ff1377ac */ /* 0x000ea20008000800 */
[----:B----4-:R4:W-:Y:S02]  /*d03d0*/  STSM.16.M88.4 [R0], R60 ;  /* 0x0000003c00007844 */ /* 0x0109e40000000200 */
[----:B------:R-:W-:Y:S01]  /*d03e0*/  ISETP.LT.AND P4, PT, R74, UR60, !P1 ;  /* 0x0000003c4a007c0c */ /* 0x000fe2000cf81270 */
[----:B------:R-:W-:Y:S01]  /*d03f0*/  NOP ;  /* 0x0000000000007918 */ /* 0x000fe20000000000 */
[----:B------:R-:W-:Y:S01]  /*d0400*/  LOP3.LUT R36, R36, 0xfffffffe, RZ, 0xc0, !PT ;  /* 0xfffffffe24247812 */ /* 0x000fe200078ec0ff */
[----:B------:R-:W2:Y:S01]  /*d0410*/  LDS.128 R68, [R0] ;  /* 0x0000000000447984 */ /* 0x000ea20000000c00 */
[----:B------:R-:W-:Y:S01]  /*d0420*/  LOP3.LUT R37, R37, 0xdfffffff, RZ, 0xc0, !PT ;  /* 0xdfffffff25257812 */ /* 0x000fe200078ec0ff */
[----:B------:R-:W1:Y:S02]  /*d0430*/  LDCU UR60, c[0x0][0x398] ;  /* 0x00007300ff3c77ac */ /* 0x000e640008000800 */
[----:B----4-:R-:W4:Y:S04]  /*d0440*/  LDL.LU R60, [R1+0x2344] ;  /* 0x00234400013c7983 */ /* 0x010f280000300800 */
[----:B------:R-:W4:Y:S04]  /*d0450*/  LDL.LU R61, [R1+0x234c] ;  /* 0x00234c00013d7983 */ /* 0x000f280000300800 */
[----:B------:R-:W4:Y:S04]  /*d0460*/  LDL.LU R64, [R1+0x49fc] ;  /* 0x0049fc0001407983 */ /* 0x000f280000300800 */
[----:B------:R-:W4:Y:S04]  /*d0470*/  LDL.LU R62, [R1+0x1f34] ;  /* 0x001f3400013e7983 */ /* 0x000f280000300800 */
[----:B------:R-:W4:Y:S01]  /*d0480*/  LDL.LU R63, [R1+0x1f3c] ;  /* 0x001f3c00013f7983 */ /* 0x000f220000300800 */
[----:B------:R-:W-:Y:S01]  /*d0490*/  @P3 LOP3.LUT R36, R36, 0x1, RZ, 0xfc, !PT ;  /* 0x0000000124243812 */ /* 0x000fe200078efcff */
[----:B------:R-:W-:Y:S01]  /*d04a0*/  NOP ;  /* 0x0000000000007918 */ /* 0x000fe20000000000 */
[----:B------:R-:W-:Y:S01]  /*d04b0*/  ISETP.LT.AND P3, PT, R73, UR62, !P1 ;  /* 0x0000003e49007c0c */ /* 0x000fe2000cf61270 */
[----:B------:R-:W2:Y:S01]  /*d04c0*/  LDCU UR62, c[0x0][0x398] ;  /* 0x00007300ff3e77ac */ /* 0x000ea20008000800 */
[----:B------:R-:W-:-:S02]  /*d04d0*/  @P4 LOP3.LUT R37, R37, 0x20000000, RZ, 0xfc, !PT ;  /* 0x2000000025254812 */ /* 0x000fc400078efcff */
[----:B------:R-:W-:Y:S01]  /*d04e0*/  ISETP.LT.AND P2, PT, R76, UR63, !P1 ;  /* 0x0000003f4c007c0c */ /* 0x000fe2000cf41270 */
[----:B------:R-:W2:Y:S01]  /*d04f0*/  LDCU UR63, c[0x0][0x398] ;  /* 0x00007300ff3f77ac */ /* 0x000ea20008000800 */
[----:B------:R-:W-:Y:S02]  /*d0500*/  LOP3.LUT R37, R37, 0xefffffff, RZ, 0xc0, !PT ;  /* 0xefffffff25257812 */ /* 0x000fe400078ec0ff */
[----:B-1----:R-:W-:Y:S01]  /*d0510*/  ISETP.LT.AND P1, PT, R75, UR28, !P1 ;  /* 0x0000001c4b007c0c */ /* 0x002fe2000cf21270 */
[----:B------:R-:W1:Y:S04]  /*d0520*/  LDCU UR28, c[0x0][0x398] ;  /* 0x00007300ff1c77ac */ /* 0x000e680008000800 */
[----:B------:R-:W-:-:S04]  /*d0530*/  @P3 LOP3.LUT R37, R37, 0x10000000, RZ, 0xfc, !PT ;  /* 0x1000000025253812 */ /* 0x000fc800078efcff */
        /* <DEDUP_REMOVED lines=13> */
[----:B------:R-:W2:Y:S05]  /*d0610*/  LDCU UR55, c[0x0][0x398] ;  /* 0x00007300ff3777ac */ /* 0x000eaa0008000800 */
        /* <DEDUP_REMOVED lines=10> */
[----:B----4-:R-:W-:Y:S01]  /*d06c0*/  ISETP.GE.AND P1, PT, R64, UR31, PT ;  /* 0x0000001f40007c0c */ /* 0x010fe2000bf26270 */
[----:B------:R-:W4:Y:S01]  /*d06d0*/  LDCU.64 UR30, c[0x0][0x398] ;  /* 0x00007300ff1e77ac */ /* 0x000f220008000a00 */
[----:B------:R1:W-:Y:S02]  /*d06e0*/  STSM.16.M88.4 [R0], R60 ;  /* 0x0000003c00007844 */ /* 0x0003e40000000200 */
[----:B------:R-:W-:Y:S01]  /*d06f0*/  ISETP.LT.AND P4, PT, R74, UR46, !P1 ;  /* 0x0000002e4a007c0c */ /* 0x000fe2000cf81270 */
[----:B------:R-:W-:Y:S01]  /*d0700*/  NOP ;  /* 0x0000000000007918 */ /* 0x000fe20000000000 */
[----:B------:R-:W-:Y:S01]  /*d0710*/  ISETP.LT.AND P3, PT, R73, UR47, !P1 ;  /* 0x0000002f49007c0c */ /* 0x000fe2000cf61270 */
[----:B------:R-:W2:Y:S01]  /*d0720*/  LDCU.64 UR46, c[0x0][0x398] ;  /* 0x00007300ff2e77ac */ /* 0x000ea20008000a00 */
[----:B------:R-:W-:Y:S01]  /*d0730*/  LOP3.LUT R37, R37, 0xffdfffff, RZ, 0xc0, !PT ;  /* 0xffdfffff25257812 */ /* 0x000fe200078ec0ff */
[----:B------:R-:W2:Y:S04]  /*d0740*/  LDS.128 R68, [R0] ;  /* 0x0000000000447984 */ /* 0x000ea80000000c00 */
[----:B-1----:R-:W4:Y:S04]  /*d0750*/  LDL.LU R60, [R1+0xae0] ;  /* 0x000ae000013c7983 */ /* 0x002f280000300800 */
[----:B------:R-:W4:Y:S04]  /*d0760*/  LDL.LU R64, [R1+0x4a04] ;  /* 0x004a040001407983 */ /* 0x000f280000300800 */
        /* <DEDUP_REMOVED lines=18> */
[----:B--2---:R-:W-:Y:S01]  /*d0890*/  ISETP.LT.AND P4, PT, R74, UR46, !P1 ;  /* 0x0000002e4a007c0c */ /* 0x004fe2000cf81270 */
[----:B------:R-:W2:Y:S01]  /*d08a0*/  LDCU UR46, c[0x0][0x398] ;  /* 0x00007300ff2e77ac */ /* 0x000ea20008000800 */
[----:B------:R-:W-:Y:S02]  /*d08b0*/  ISETP.LT.AND P3, PT, R73, UR17, !P1 ;  /* 0x0000001149007c0c */ /* 0x000fe4000cf61270 */
[----:B------:R-:W-:-:S02]  /*d08c0*/  LOP3.LUT R37, R37, 0xfffdffff, RZ, 0xc0, !PT ;  /* 0xfffdffff25257812 */ /* 0x000fc400078ec0ff */
[----:B------:R-:W-:Y:S01]  /*d08d0*/  ISETP.LT.AND P2, PT, R76, UR52, !P1 ;  /* 0x000000344c007c0c */ /* 0x000fe2000cf41270 */
[----:B------:R-:W-:Y:S01]  /*d08e0*/  STL.64 [R1+0x750], R68 ;  /* 0x0007504401007387 */ /* 0x000fe20000100a00 */
[----:B------:R-:W1:Y:S05]  /*d08f0*/  LDCU UR17, c[0x0][0x398] ;  /* 0x00007300ff1177ac */ /* 0x000e6a0008000800 */
[----:B------:R-:W-:Y:S01]  /*d0900*/  @P4 LOP3.LUT R37, R37, 0x20000, RZ, 0xfc, !PT ;  /* 0x0002000025254812 */ /* 0x000fe200078efcff */
[----:B------:R-:W1:Y:S03]  /*d0910*/  LDCU UR52, c[0x0][0x398] ;  /* 0x00007300ff3477ac */ /* 0x000e660008000800 */
[----:B------:R-:W-:-:S04]  /*d0920*/  LOP3.LUT R37, R37, 0xfffeffff, RZ, 0xc0, !PT ;  /* 0xfffeffff25257812 */ /* 0x000fc800078ec0ff */
[----:B------:R-:W-:Y:S02]  /*d0930*/  @P3 LOP3.LUT R37, R37, 0x10000, RZ, 0xfc, !PT ;  /* 0x0001000025253812 */ /* 0x000fe400078efcff */
[----:B----4-:R-:W-:Y:S02]  /*d0940*/  ISETP.LT.AND P1, PT, R75, UR30, !P1 ;  /* 0x0000001e4b007c0c */ /* 0x010fe4000cf21270 */
[----:B------:R-:W-:-:S04]  /*d0950*/  LOP3.LUT R37, R37, 0xffff7fff, RZ, 0xc0, !PT ;  /* 0xffff7fff25257812 */ /* 0x000fc800078ec0ff */
[----:B------:R-:W-:Y:S01]  /*d0960*/  @P2 LOP3.LUT R37, R37, 0x8000, RZ, 0xfc, !PT ;  /* 0x0000800025252812 */ /* 0x000fe200078efcff */
[----:B------:R-:W-:Y:S03]  /*d0970*/  STL.64 [R1+0x758], R70 ;  /* 0x0007584601007387 */ /* 0x000fe60000100a00 */
[----:B------:R-:W-:-:S04]  /*d0980*/  LOP3.LUT R37, R37, 0xffffbfff, RZ, 0xc0, !PT ;  /* 0xffffbfff25257812 */ /* 0x000fc800078ec0ff */
[----:B------:R-:W-:Y:S02]  /*d0990*/  @P1 LOP3.LUT R37, R37, 0x4000, RZ, 0xfc, !PT ;  /* 0x0000400025251812 */ /* 0x000fe400078efcff */
[----:B------:R-:W-:Y:S01]  /*d09a0*/  ISETP.GE.AND P1, PT, R64, UR29, PT ;  /* 0x0000001d40007c0c */ /* 0x000fe2000bf26270 */
[----:B------:R-:W4:Y:S01]  /*d09b0*/  LDCU UR29, c[0x0][0x398] ;  /* 0x00007300ff1d77ac */ /* 0x000f220008000800 */
[----:B------:R1:W-:Y:S02]  /*d09c0*/  STSM.16.M88.4 [R0], R60 ;  /* 0x0000003c00007844 */ /* 0x0003e40000000200 */
[----:B------:R-:W-:Y:S01]  /*d09d0*/  ISETP.LT.AND P4, PT, R74, UR44, !P1 ;  /* 0x0000002c4a007c0c */ /* 0x000fe2000cf81270 */
[----:B------:R-:W-:Y:S01]  /*d09e0*/  NOP ;  /* 0x0000000000007918 */ /* 0x000fe20000000000 */
[----:B------:R-:W-:Y:S01]  /*d09f0*/  ISETP.LT.AND P3, PT, R73, UR51, !P1 ;  /* 0x0000003349007c0c */ /* 0x000fe2000cf61270 */
[----:B------:R-:W2:Y:S01]  /*d0a00*/  LDS.128 R68, [R0] ;  /* 0x0000000000447984 */ /* 0x000ea20000000c00 */
[----:B------:R-:W-:Y:S01]  /*d0a10*/  LOP3.LUT R37, R37, 0xffffdfff, RZ, 0xc0, !PT ;  /* 0xffffdfff25257812 */ /* 0x000fe200078ec0ff */
[----:B------:R-:W2:Y:S02]  /*d0a20*/  LDCU UR51, c[0x0][0x398] ;  /* 0x00007300ff3377ac */ /* 0x000ea40008000800 */
        /* <DEDUP_REMOVED lines=8> */
[----:B------:R-:W1:Y:S01]  /*d0ab0*/  LDCU.64 UR44, c[0x0][0x398] ;  /* 0x00007300ff2c77ac */ /* 0x000e620008000a00 */
        /* <DEDUP_REMOVED lines=19> */
[----:B------:R-:W2:Y:S03]  /*d0bf0*/  LDCU UR37, c[0x0][0x398] ;  /* 0x00007300ff2577ac */ /* 0x000ea60008000800 */
[----:B------:R-:W-:-:S04]  /*d0c00*/  LOP3.LUT R37, R37, 0xfffffeff, RZ, 0xc0, !PT ;  /* 0xfffffeff25257812 */ /* 0x000fc800078ec0ff */
[----:B------:R-:W-:Y:S02]  /*d0c10*/  @P3 LOP3.LUT R37, R37, 0x100, RZ, 0xfc, !PT ;  /* 0x0000010025253812 */ /* 0x000fe400078efcff */
[----:B-1----:R-:W-:Y:S01]  /*d0c20*/  ISETP.LT.AND P1, PT, R75, UR44, !P1 ;  /* 0x0000002c4b007c0c */ /* 0x002fe2000cf21270 */
[----:B------:R-:W-:Y:S01]  /*d0c30*/  STL.64 [R1+0xee8], R70 ;  /* 0x000ee84601007387 */ /* 0x000fe20000100a00 */
[----:B------:R-:W-:Y:S01]  /*d0c40*/  LOP3.LUT R37, R37, 0xffffff7f, RZ, 0xc0, !PT ;  /* 0xffffff7f25257812 */ /* 0x000fe200078ec0ff */
[----:B------:R-:W1:Y:S03]  /*d0c50*/  LDCU UR44, c[0x0][0x398] ;  /* 0x00007300ff2c77ac */ /* 0x000e660008000800 */
[----:B------:R-:W-:-:S04]  /*d0c60*/  @P2 LOP3.LUT R37, R37, 0x80, RZ, 0xfc, !PT ;  /* 0x0000008025252812 */ /* 0x000fc800078efcff */
[----:B------:R-:W-:-:S04]  /*d0c70*/  LOP3.LUT R37, R37, 0xffffffbf, RZ, 0xc0, !PT ;  /* 0xffffffbf25257812 */ /* 0x000fc800078ec0ff */
[----:B------:R-:W-:Y:S02]  /*d0c80*/  @P1 LOP3.LUT R37, R37, 0x40, RZ, 0xfc, !PT ;  /* 0x0000004025251812 */ /* 0x000fe400078efcff */
[----:B----4-:R-:W-:Y:S01]  /*d0c90*/  ISETP.GE.AND P1, PT, R64, UR47, PT ;  /* 0x0000002f40007c0c */ /* 0x010fe2000bf26270 */
        /* <DEDUP_REMOVED lines=11> */
[----:B------:R-:W4:Y:S02]  /*d0d50*/  LDL.LU R61, [R1+0x2378] ;  /* 0x00237800013d7983 */ /* 0x000f240000300800 */
[----:B------:R-:W-:Y:S01]  /*d0d60*/  @P4 LOP3.LUT R37, R37, 0x20, RZ, 0xfc, !PT ;  /* 0x0000002025254812 */ /* 0x000fe200078efcff */
[----:B------:R-:W1:Y:S01]  /*d0d70*/  LDCU UR49, c[0x0][0x398] ;  /* 0x00007300ff3177ac */ /* 0x000e620008000800 */
[----:B------:R-:W4:Y:S04]  /*d0d80*/  LDL.LU R64, [R1+0x4a14] ;  /* 0x004a140001407983 */ /* 0x000f280000300800 */
[----:B------:R-:W4:Y:S04]  /*d0d90*/  LDL.LU R62, [R1+0x2360] ;  /* 0x00236000013e7983 */ /* 0x000f280000300800 */
[----:B------:R-:W4:Y:S01]  /*d0da0*/  LDL.LU R63, [R1+0x2368] ;  /* 0x00236800013f7983 */ /* 0x000f220000300800 */
[----:B------:R-:W-:Y:S01]  /*d0db0*/  LOP3.LUT R37, R37, 0xffffffef, RZ, 0xc0, !PT ;  /* 0xffffffef25257812 */ /* 0x000fe200078ec0ff */
[----:B------:R-:W-:-:S03]  /*d0dc0*/  NOP ;  /* 0x0000000000007918 */ /* 0x000fc60000000000 */
        /* <DEDUP_REMOVED lines=12> */
[----:B------:R-:W-:Y:S01]  /*d0e90*/  ISETP.LT.AND P3, PT, R73, UR42, !P1 ;  /* 0x0000002a49007c0c */ /* 0x000fe2000cf61270 */
[----:B--2---:R-:W-:Y:S01]  /*d0ea0*/  STL.64 [R1+0xed0], R68 ;  /* 0x000ed04401007387 */ /* 0x004fe20000100a00 */
[----:B------:R-:W-:Y:S01]  /*d0eb0*/  ISETP.LT.AND P1, PT, R75, UR43, !P1 ;  /* 0x0000002b4b007c0c */ /* 0x000fe2000cf21270 */
[----:B------:R-:W2:Y:S06]  /*d0ec0*/  LDCU.64 UR20, c[0x0][0x398] ;  /* 0x00007300ff1477ac */ /* 0x000eac0008000a00 */
[----:B------:R-:W-:Y:S01]  /*d0ed0*/  @P2 LOP3.LUT R38, R38, 0x80000000, RZ, 0xfc, !PT ;  /* 0x8000000026262812 */ /* 0x000fe200078efcff */
[----:B------:R-:W-:Y:S01]  /*d0ee0*/  STL.64 [R1+0xed8], R70 ;  /* 0x000ed84601007387 */ /* 0x000fe20000100a00 */
[----:B------:R-:W-:Y:S01]  /*d0ef0*/  LOP3.LUT R37, R37, 0xfffffffd, RZ, 0xc0, !PT ;  /* 0xfffffffd25257812 */ /* 0x000fe200078ec0ff */
[----:B------:R-:W1:Y:S01]  /*d0f00*/  LDCU.64 UR42, c[0x0][0x398] ;  /* 0x00007300ff2a77ac */ /* 0x000e620008000a00 */
[----:B------:R-:W-:-:S04]  /*d0f10*/  LOP3.LUT R38, R38, 0xbfffffff, RZ, 0xc0, !PT ;  /* 0xbfffffff26267812 */ /* 0x000fc800078ec0ff */
[----:B------:R-:W-:Y:S02]  /*d0f20*/  @P1 LOP3.LUT R38, R38, 0x40000000, RZ, 0xfc, !PT ;  /* 0x4000000026261812 */ /* 0x000fe400078efcff */
[----:B------:R-:W-:-:S04]  /*d0f30*/  @P4 LOP3.LUT R37, R37, 0x2, RZ, 0xfc, !PT ;  /* 0x0000000225254812 */ /* 0x000fc800078efcff */
[----:B------:R-:W-:Y:S02]  /*d0f40*/  LOP3.LUT R37, R37, 0xfffffffe, RZ, 0xc0, !PT ;  /* 0xfffffffe25257812 */ /* 0x000fe400078ec0ff */
[----:B----4-:R-:W-:Y:S01]  /*d0f50*/  ISETP.GE.AND P1, PT, R64, UR41, PT ;  /* 0x0000002940007c0c */ /* 0x010fe2000bf26270 */
[----:B------:R-:W4:Y:S01]  /*d0f60*/  LDCU UR41, c[0x0][0x398] ;  /* 0x00007300ff2977ac */ /* 0x000f220008000800 */
[----:B------:R2:W-:Y:S02]  /*d0f70*/  STSM.16.M88.4 [R0], R60 ;  /* 0x0000003c00007844 */ /* 0x0005e40000000200 */
[----:B-1----:R-:W-:Y:S01]  /*d0f80*/  ISETP.LT.AND P4, PT, R74, UR30, !P1 ;  /* 0x0000001e4a007c0c */ /* 0x002fe2000cf81270 */
[----:B------:R-:W-:Y:S01]  /*d0f90*/  NOP ;  /* 0x0000000000007918 */ /* 0x000fe20000000000 */
[----:B------:R-:W-:Y:S01]  /*d0fa0*/  @P3 LOP3.LUT R37, R37, 0x1, RZ, 0xfc, !PT ;  /* 0x0000000125253812 */ /* 0x000fe200078efcff */
[----:B------:R-:W1:Y:S04]  /*d0fb0*/  LDS.128 R68, [R0] ;  /* 0x0000000000447984 */ /* 0x000e680000000c00 */
[----:B--2---:R-:W2:Y:S04]  /*d0fc0*/  LDL.LU R60, [R1+0x23a0] ;  /* 0x0023a000013c7983 */ /* 0x004ea80000300800 */
[----:B------:R-:W2:Y:S04]  /*d0fd0*/  LDL.LU R61, [R1+0x23a8] ;  /* 0x0023a800013d7983 */ /* 0x000ea80000300800 */
[----:B------:R-:W2:Y:S04]  /*d0fe0*/  LDL.LU R64, [R1+0x4a1c] ;  /* 0x004a1c0001407983 */ /* 0x000ea80000300800 */
[----:B------:R-:W4:Y:S04]  /*d0ff0*/  LDL.LU R62, [R1+0x2050] ;  /* 0x00205000013e7983 */ /* 0x000f280000300800 */
[----:B------:R-:W4:Y:S01]  /*d1000*/  LDL.LU R63, [R1+0x2058] ;  /* 0x00205800013f7983 */ /* 0x000f220000300800 */
[----:B------:R-:W-:Y:S01]  /*d1010*/  ISETP.LT.AND P3, PT, R73, UR38, !P1 ;  /* 0x0000002649007c0c */ /* 0x000fe2000cf61270 */
[----:B------:R-:W-:Y:S01]  /*d1020*/  NOP ;  /* 0x0000000000007918 */ /* 0x000fe20000000000 */
[----:B------:R-:W-:-:S04]  /*d1030*/  LOP3.LUT R38, R38, 0xdfffffff, RZ, 0xc0, !PT ;  /* 0xdfffffff26267812 */ /* 0x000fc800078ec0ff */
[----:B------:R-:W-:Y:S02]  /*d1040*/  @P4 LOP3.LUT R38, R38, 0x20000000, RZ, 0xfc, !PT ;  /* 0x2000000026264812 */ /* 0x000fe400078efcff */
[----:B------:R-:W-:Y:S01]  /*d1050*/  ISETP.LT.AND P2, PT, R76, UR39, !P1 ;  /* 0x000000274c007c0c */ /* 0x000fe2000cf41270 */
[----:B------:R-:W1:Y:S01]  /*d1060*/  LDCU.64 UR38, c[0x0][0x398] ;  /* 0x00007300ff2677ac */ /* 0x000e620008000a00 */
        /* <DEDUP_REMOVED lines=14> */
[----:B------:R-:W-:Y:S01]  /*d1150*/  ISETP.LT.AND P2, PT, R76, UR25, !P1 ;  /* 0x000000194c007c0c */ /* 0x000fe2000cf41270 */
[----:B-1----:R-:W-:Y:S01]  /*d1160*/  STL.64 [R1+0xec0], R68 ;  /* 0x000ec04401007387 */ /* 0x002fe20000100a00 */
[----:B------:R-:W-:Y:S01]  /*d1170*/  LOP3.LUT R41, R41, 0x7fffffff, RZ, 0xc0, !PT ;  /* 0x7fffffff29297812 */ /* 0x000fe200078ec0ff */
[----:B------:R-:W1:Y:S04]  /*d1180*/  LDCU UR33, c[0x0][0x398] ;  /* 0x00007300ff2177ac */ /* 0x000e680008000800 */
[----:B------:R-:W-:-:S04]  /*d1190*/  @P4 LOP3.LUT R38, R38, 0x2000000, RZ, 0xfc, !PT ;  /* 0x0200000026264812 */ /* 0x000fc800078efcff */
[----:B------:R-:W-:-:S04]  /*d11a0*/  LOP3.LUT R38, R38, 0xfeffffff, RZ, 0xc0, !PT ;  /* 0xfeffffff26267812 */ /* 0x000fc800078ec0ff */
[----:B------:R-:W-:Y:S02]  /*d11b0*/  @P3 LOP3.LUT R38, R38, 0x1000000, RZ, 0xfc, !PT ;  /* 0x0100000026263812 */ /* 0x000fe400078efcff */
[----:B------:R-:W-:Y:S02]  /*d11c0*/  ISETP.LT.AND P1, PT, R75, UR42, !P1 ;  /* 0x0000002a4b007c0c */ /* 0x000fe4000cf21270 */
[----:B------:R-:W-:-:S04]  /*d11d0*/  LOP3.LUT R38, R38, 0xff7fffff, RZ, 0xc0, !PT ;  /* 0xff7fffff26267812 */ /* 0x000fc800078ec0ff */
[----:B------:R-:W-:Y:S01]  /*d11e0*/  @P2 LOP3.LUT R38, R38, 0x800000, RZ, 0xfc, !PT ;  /* 0x0080000026262812 */ /* 0x000fe200078efcff */
[----:B------:R-:W-:Y:S03]  /*d11f0*/  STL.64 [R1+0xec8], R70 ;  /* 0x000ec84601007387 */ /* 0x000fe60000100a00 */
[----:B------:R-:W-:-:S04]  /*d1200*/  LOP3.LUT R38, R38, 0xffbfffff, RZ, 0xc0, !PT ;  /* 0xffbfffff26267812 */ /* 0x000fc800078ec0ff */
[----:B------:R-:W-:Y:S02]  /*d1210*/  @P1 LOP3.LUT R38, R38, 0x400000, RZ, 0xfc, !PT ;  /* 0x0040000026261812 */ /* 0x000fe400078efcff */
[----:B--2---:R-:W-:Y:S01]  /*d1220*/  ISETP.GE.AND P1, PT, R64, UR27, PT ;  /* 0x0000001b40007c0c */ /* 0x004fe2000bf26270 */
[----:B------:R-:W2:Y:S01]  /*d1230*/  LDCU UR27, c[0x0][0x398] ;  /* 0x00007300ff1b77ac */ /* 0x000ea20008000800 */
[----:B----4-:R4:W-:Y:S02]  /*d1240*/  STSM.16.M88.4 [R0], R60 ;  /* 0x0000003c00007844 */ /* 0x0109e40000000200 */
[----:B------:R-:W-:Y:S01]  /*d1250*/  ISETP.LT.AND P4, PT, R74, UR59, !P1 ;  /* 0x0000003b4a007c0c */ /* 0x000fe2000cf81270 */
[----:B------:R-:W-:Y:S01]  /*d1260*/  NOP ;  /* 0x0000000000007918 */ /* 0x000fe20000000000 */
[----:B------:R-:W-:Y:S01]  /*d1270*/  ISETP.LT.AND P3, PT, R73, UR22, !P1 ;  /* 0x0000001649007c0c */ /* 0x000fe2000cf61270 */
[----:B------:R-:W1:Y:S01]  /*d1280*/  LDS.128 R68, [R0] ;  /* 0x0000000000447984 */ /* 0x000e620000000c00 */
[----:B------:R-:W-:Y:S01]  /*d1290*/  LOP3.LUT R38, R38, 0xffdfffff, RZ, 0xc0, !PT ;  /* 0xffdfffff26267812 */ /* 0x000fe200078ec0ff */
[----:B------:R-:W1:Y:S02]  /*d12a0*/  LDCU UR59, c[0x0][0x398] ;  /* 0x00007300ff3b77ac */ /* 0x000e640008000800 */
[----:B----4-:R-:W4:Y:S04]  /*d12b0*/  LDL.LU R60, [R1+0xae4] ;  /* 0x000ae400013c7983 */ /* 0x010f280000300800 */
[----:B------:R-:W4:Y:S04]  /*d12c0*/  LDL.LU R61, [R1+0xaec] ;  /* 0x000aec00013d7983 */ /* 0x000f280000300800 */
[----:B------:R-:W2:Y:S04]  /*d12d0*/  LDL.LU R64, [R1+0x4a24] ;  /* 0x004a240001407983 */ /* 0x000ea80000300800 */
        /* <DEDUP_REMOVED lines=17> */
[----:B------:R-:W2:Y:S01]  /*d13f0*/  LDCU UR55, c[0x0][0x398] ;  /* 0x00007300ff3777ac */ /* 0x000ea20008000800 */
[----:B------:R-:W-:Y:S02]  /*d1400*/  ISETP.LT.AND P3, PT, R73, UR56, !P1 ;  /* 0x0000003849007c0c */ /* 0x000fe4000cf61270 */
[----:B------:R-:W-:-:S02]  /*d1410*/  LOP3.LUT R38, R38, 0xfffdffff, RZ, 0xc0, !PT ;  /* 0xfffdffff26267812 */ /* 0x000fc400078ec0ff */
[----:B-1----:R-:W-:Y:S01]  /*d1420*/  ISETP.LT.AND P2, PT, R76, UR59, !P1 ;  /* 0x0000003b4c007c0c */ /* 0x002fe2000cf41270 */
[----:B------:R-:W-:Y:S01]  /*d1430*/  STL.64 [R1+0xeb0], R68 ;  /* 0x000eb04401007387 */ /* 0x000fe20000100a00 */
[----:B------:R-:W1:Y:S05]  /*d1440*/  LDCU UR56, c[0x0][0x398] ;  /* 0x00007300ff3877ac */ /* 0x000e6a0008000800 */
        /* <DEDUP_REMOVED lines=12> */
[----:B----4-:R4:W-:Y:S02]  /*d1510*/  STSM.16.M88.4 [R0], R60 ;  /* 0x0000003c00007844 */ /* 0x0109e40000000200 */
[----:B------:R-:W-:Y:S01]  /*d1520*/  ISETP.LT.AND P4, PT, R74, UR53, !P1 ;  /* 0x000000354a007c0c */ /* 0x000fe2000cf81270 */
[----:B------:R-:W-:Y:S01]  /*d1530*/  NOP ;  /* 0x0000000000007918 */ /* 0x000fe20000000000 */
[----:B------:R-:W-:Y:S01]  /*d1540*/  ISETP.LT.AND P3, PT, R73, UR55, !P1 ;  /* 0x0000003749007c0c */ /* 0x000fe2000cf61270 */
[----:B------:R-:W2:Y:S01]  /*d1550*/  LDS.128 R68, [R0] ;  /* 0x0000000000447984 */ /* 0x000ea20000000c00 */
[----:B------:R-:W-:Y:S01]  /*d1560*/  LOP3.LUT R38, R38, 0xffffdfff, RZ, 0xc0, !PT ;  /* 0xffffdfff26267812 */ /* 0x000fe200078ec0ff */
[----:B------:R-:W2:Y:S02]  /*d1570*/  LDCU UR53, c[0x0][0x398] ;  /* 0x00007300ff3577ac */ /* 0x000ea40008000800 */
[----:B----4-:R-:W4:Y:S01]  /*d1580*/  LDL.LU R60, [R1+0x774] ;  /* 0x00077400013c7983 */ /* 0x010f220000300800 */
[----:B-1----:R-:W-:Y:S01]  /*d1590*/  ISETP.LT.AND P2, PT, R76, UR56, !P1 ;  /* 0x000000384c007c0c */ /* 0x002fe2000cf41270 */
[----:B------:R-:W1:Y:S02]  /*d15a0*/  LDCU UR56, c[0x0][0x398] ;  /* 0x00007300ff3877ac */ /* 0x000e640008000800 */
[----:B------:R-:W4:Y:S01]  /*d15b0*/  LDL.LU R64, [R1+0x4a2c] ;  /* 0x004a2c0001407983 */ /* 0x000f220000300800 */
[----:B------:R-:W1:Y:S03]  /*d15c0*/  LDCU UR55, c[0x0][0x398] ;  /* 0x00007300ff3777ac */ /* 0x000e660008000800 */
[----:B------:R-:W4:Y:S04]  /*d15d0*/  LDL.LU R61, [R1+0x77c] ;  /* 0x00077c00013d7983 */ /* 0x000f280000300800 */
[----:B------:R-:W4:Y:S04]  /*d15e0*/  LDL.LU R62, [R1+0x764] ;  /* 0x00076400013e7983 */ /* 0x000f280000300800 */
[----:B------:R-:W4:Y:S01]  /*d15f0*/  LDL.LU R63, [R1+0x76c] ;  /* 0x00076c00013f7983 */ /* 0x000f220000300800 */
[----:B------:R-:W-:Y:S01]  /*d1600*/  @P4 LOP3.LUT R38, R38, 0x2000, RZ, 0xfc, !PT ;  /* 0x0000200026264812 */ /* 0x000fe200078efcff */
[----:B------:R-:W-:-:S03]  /*d1610*/  NOP ;  /* 0x0000000000007918 */ /* 0x000fc60000000000 */
        /* <DEDUP_REMOVED lines=11> */
[----:B--2---:R-:W-:Y:S02]  /*d16d0*/  ISETP.LT.AND P4, PT, R74, UR20, !P1 ;  /* 0x000000144a007c0c */ /* 0x004fe4000cf81270 */
[----:B------:R-:W-:Y:S02]  /*d16e0*/  ISETP.LT.AND P3, PT, R73, UR10, !P1 ;  /* 0x0000000a49007c0c */ /* 0x000fe4000cf61270 */
[----:B------:R-:W-:-:S02]  /*d16f0*/  LOP3.LUT R38, R38, 0xfffffdff, RZ, 0xc0, !PT ;  /* 0xfffffdff26267812 */ /* 0x000fc400078ec0ff */
[----:B------:R-:W-:Y:S01]  /*d1700*/  ISETP.LT.AND P2, PT, R76, UR11, !P1 ;  /* 0x0000000b4c007c0c */ /* 0x000fe2000cf41270 */
[----:B------:R-:W-:Y:S06]  /*d1710*/  STL.64 [R1+0xea0], R68 ;  /* 0x000ea04401007387 */ /* 0x000fec0000100a00 */
[----:B------:R-:W-:Y:S01]  /*d1720*/  @P4 LOP3.LUT R38, R38, 0x200, RZ, 0xfc, !PT ;  /* 0x0000020026264812 */ /* 0x000fe200078efcff */
[----:B------:R-:W2:Y:S03]  /*d1730*/  LDCU.64 UR10, c[0x0][0x398] ;  /* 0x00007300ff0a77ac */ /* 0x000ea60008000a00 */
[----:B------:R-:W-:-:S04]  /*d1740*/  LOP3.LUT R38, R38, 0xfffffeff, RZ, 0xc0, !PT ;  /* 0xfffffeff26267812 */ /* 0x000fc800078ec0ff */
[----:B------:R-:W-:Y:S02]  /*d1750*/  @P3 LOP3.LUT R38, R38, 0x100, RZ, 0xfc, !PT ;  /* 0x0000010026263812 */ /* 0x000fe400078efcff */
[----:B------:R-:W-:Y:S01]  /*d1760*/  ISETP.LT.AND P1, PT, R75, UR30, !P1 ;  /* 0x0000001e4b007c0c */ /* 0x000fe2000cf21270 */
[----:B------:R-:W-:Y:S01]  /*d1770*/  STL.64 [R1+0xea8], R70 ;  /* 0x000ea84601007387 */ /* 0x000fe20000100a00 */
[----:B------:R-:W-:Y:S01]  /*d1780*/  LOP3.LUT R38, R38, 0xffffff7f, RZ, 0xc0, !PT ;  /* 0xffffff7f26267812 */ /* 0x000fe200078ec0ff */
[----:B------:R-:W1:Y:S03]  /*d1790*/  LDCU UR30, c[0x0][0x398] ;  /* 0x00007300ff1e77ac */ /* 0x000e660008000800 */
[----:B------:R-:W-:-:S04]  /*d17a0*/  @P2 LOP3.LUT R38, R38, 0x80, RZ, 0xfc, !PT ;  /* 0x0000008026262812 */ /* 0x000fc800078efcff */
[----:B------:R-:W-:-:S04]  /*d17b0*/  LOP3.LUT R38, R38, 0xffffffbf, RZ, 0xc0, !PT ;  /* 0xffffffbf26267812 */ /* 0x000fc800078ec0ff */
[----:B------:R-:W-:Y:S02]  /*d17c0*/  @P1 LOP3.LUT R38, R38, 0x40, RZ, 0xfc, !PT ;  /* 0x0000004026261812 */ /* 0x000fe400078efcff */
[----:B----4-:R-:W-:Y:S01]  /*d17d0*/  ISETP.GE.AND P1, PT, R64, UR39, PT ;  /* 0x0000002740007c0c */ /* 0x010fe2000bf26270 */
[----:B------:R-:W4:Y:S01]  /*d17e0*/  LDCU.64 UR38, c[0x0][0x398] ;  /* 0x00007300ff2677ac */ /* 0x000f220008000a00 */
        /* <DEDUP_REMOVED lines=29> */
[----:B------:R-:W-:Y:S01]  /*d19c0*/  ISETP.LT.AND P3, PT, R73, UR54, !P1 ;  /* 0x0000003649007c0c */ /* 0x000fe2000cf61270 */
[----:B-1----:R-:W-:Y:S01]  /*d19d0*/  STL.64 [R1+0xae0], R68 ;  /* 0x000ae04401007387 */ /* 0x002fe20000100a00 */
[----:B------:R-:W-:Y:S01]  /*d19e0*/  ISETP.LT.AND P1, PT, R75, UR24, !P1 ;  /* 0x000000184b007c0c */ /* 0x000fe2000cf21270 */
[----:B------:R-:W1:Y:S06]  /*d19f0*/  LDCU UR52, c[0x0][0x398] ;  /* 0x00007300ff3477ac */ /* 0x000e6c0008000800 */
[----:B------:R-:W-:Y:S01]  /*d1a00*/  @P2 LOP3.LUT R39, R39, 0x80000000, RZ, 0xfc, !PT ;  /* 0x8000000027272812 */ /* 0x000fe200078efcff */
[----:B------:R-:W1:Y:S03]  /*d1a10*/  LDCU UR54, c[0x0][0x398] ;  /* 0x00007300ff3677ac */ /* 0x000e660008000800 */
[----:B------:R-:W-:Y:S01]  /*d1a20*/  LOP3.LUT R39, R39, 0xbfffffff, RZ, 0xc0, !PT ;  /* 0xbfffffff27277812 */ /* 0x000fe200078ec0ff */
[----:B------:R-:W-:Y:S03]  /*d1a30*/  STL.64 [R1+0xae8], R70 ;  /* 0x000ae84601007387 */ /* 0x000fe60000100a00 */
[----:B------:R-:W-:-:S02]  /*d1a40*/  @P1 LOP3.LUT R39, R39, 0x40000000, RZ, 0xfc, !PT ;  /* 0x4000000027271812 */ /* 0x000fc400078efcff */
[----:B------:R-:W-:-:S04]  /*d1a50*/  LOP3.LUT R38, R38, 0xfffffffd, RZ, 0xc0, !PT ;  /* 0xfffffffd26267812 */ /* 0x000fc800078ec0ff */
[----:B------:R-:W-:Y:S02]  /*d1a60*/  @P4 LOP3.LUT R38, R38, 0x2, RZ, 0xfc, !PT ;  /* 0x0000000226264812 */ /* 0x000fe400078efcff */
[----:B--2---:R-:W-:Y:S01]  /*d1a70*/  ISETP.GE.AND P1, PT, R64, UR21, PT ;  /* 0x0000001540007c0c */ /* 0x004fe2000bf26270 */
[----:B------:R-:W2:Y:S01]  /*d1a80*/  LDCU.64 UR20, c[0x0][0x398] ;  /* 0x00007300ff1477ac */ /* 0x000ea20008000a00 */
[----:B----4-:R4:W-:Y:S02]  /*d1a90*/  STSM.16.M88.4 [R0], R60 ;  /* 0x0000003c00007844 */ /* 0x0109e40000000200 */
[----:B-1----:R-:W-:Y:S01]  /*d1aa0*/  ISETP.LT.AND P4, PT, R74, UR52, !P1 ;  /* 0x000000344a007c0c */ /* 0x002fe2000cf81270 */
[----:B------:R-:W-:Y:S01]  /*d1ab0*/  NOP ;  /* 0x0000000000007918 */ /* 0x000fe20000000000 */
[----:B------:R-:W-:Y:S01]  /*d1ac0*/  LOP3.LUT R38, R38, 0xfffffffe, RZ, 0xc0, !PT ;  /* 0xfffffffe26267812 */ /* 0x000fe200078ec0ff */
[----:B------:R-:W1:Y:S01]  /*d1ad0*/  LDS.128 R68, [R0] ;  /* 0x0000000000447984 */ /* 0x000e620000000c00 */
[----:B------:R-:W-:Y:S01]  /*d1ae0*/  LOP3.LUT R39, R39, 0xdfffffff, RZ, 0xc0, !PT ;  /* 0xdfffffff27277812 */ /* 0x000fe200078ec0ff */
[----:B------:R-:W1:Y:S02]  /*d1af0*/  LDCU UR52, c[0x0][0x398] ;  /* 0x00007300ff3477ac */ /* 0x000e640008000800 */
[----:B----4-:R-:W4:Y:S04]  /*d1b00*/  LDL.LU R60, [R1+0x23a4] ;  /* 0x0023a400013c7983 */ /* 0x010f280000300800 */
        /* <DEDUP_REMOVED lines=8> */
[----:B------:R-:W-:-:S02]  /*d1b90*/  @P4 LOP3.LUT R39, R39, 0x20000000, RZ, 0xfc, !PT ;  /* 0x2000000027274812 */ /* 0x000fc400078efcff */
[----:B------:R-:W-:Y:S01]  /*d1ba0*/  ISETP.LT.AND P2, PT, R76, UR53, !P1 ;  /* 0x000000354c007c0c */ /* 0x000fe2000cf41270 */
[----:B------:R-:W1:Y:S01]  /*d1bb0*/  LDCU UR53, c[0x0][0x398] ;  /* 0x00007300ff3577ac */ /* 0x000e620008000800 */
[----:B------:R-:W-:Y:S02]  /*d1bc0*/  LOP3.LUT R39, R39, 0xefffffff, RZ, 0xc0, !PT ;  /* 0xefffffff27277812 */ /* 0x000fe400078ec0ff */
[----:B---3--:R-:W-:Y:S01]  /*d1bd0*/  ISETP.LT.AND P1, PT, R75, UR22, !P1 ;  /* 0x000000164b007c0c */ /* 0x008fe2000cf21270 */
[----:B------:R-:W3:Y:S04]  /*d1be0*/  LDCU UR22, c[0x0][0x398] ;  /* 0x00007300ff1677ac */ /* 0x000ee80008000800 */
[----:B------:R-:W-:-:S04]  /*d1bf0*/  @P3 LOP3.LUT R39, R39, 0x10000000, RZ, 0xfc, !PT ;  /* 0x1000000027273812 */ /* 0x000fc800078efcff */
[----:B------:R-:W-:-:S04]  /*d1c00*/  LOP3.LUT R39, R39, 0xf7ffffff, RZ, 0xc0, !PT ;  /* 0xf7ffffff27277812 */ /* 0x000fc800078ec0ff */
[----:B------:R-:W-:-:S04]  /*d1c10*/  @P2 LOP3.LUT R39, R39, 0x8000000, RZ, 0xfc, !PT ;  /* 0x0800000027272812 */ /* 0x000fc800078efcff */
[----:B------:R-:W-:-:S04]  /*d1c20*/  LOP3.LUT R39, R39, 0xfbffffff, RZ, 0xc0, !PT ;  /* 0xfbffffff27277812 */ /* 0x000fc800078ec0ff */
[----:B------:R-:W-:Y:S02]  /*d1c30*/  @P1 LOP3.LUT R39, R39, 0x4000000, RZ, 0xfc, !PT ;  /* 0x0400000027271812 */ /* 0x000fe400078efcff */
[----:B------:R-:W-:Y:S01]  /*d1c40*/  ISETP.GE.AND P1, PT, R65, UR31, PT ;  /* 0x0000001f41007c0c */ /* 0x000fe2000bf26270 */
[----:B------:R-:W2:Y:S01]  /*d1c50*/  LDCU UR31, c[0x0][0x398] ;  /* 0x00007300ff1f77ac */ /* 0x000ea20008000800 */
[----:B------:R-:W3:Y:S02]  /*d1c60*/  LDL.LU R65, [R1+0x4a40] ;  /* 0x004a400001417983 */ /* 0x000ee40000300800 */
[----:B-1----:R-:W-:Y:S01]  /*d1c70*/  ISETP.LT.AND P4, PT, R74, UR53, !P1 ;  /* 0x000000354a007c0c */ /* 0x002fe2000cf81270 */
[----:B------:R-:W1:Y:S01]  /*d1c80*/  LDCU UR53, c[0x0][0x398] ;  /* 0x00007300ff3577ac */ /* 0x000e620008000800 */
[----:B------:R-:W-:Y:S02]  /*d1c90*/  ISETP.LT.AND P3, PT, R73, UR72, !P1 ;  /* 0x0000004849007c0c */ /* 0x000fe4000cf61270 */
[----:B------:R-:W-:-:S02]  /*d1ca0*/  LOP3.LUT R39, R39, 0xfdffffff, RZ, 0xc0, !PT ;  /* 0xfdffffff27277812 */ /* 0x000fc400078ec0ff */
[----:B------:R-:W-:Y:S01]  /*d1cb0*/  ISETP.LT.AND P2, PT, R76, UR4, !P1 ;  /* 0x000000044c007c0c */ /* 0x000fe2000cf41270 */
[----:B------:R-:W-:Y:S01]  /*d1cc0*/  STL.64 [R1+0x770], R68 ;  /* 0x0007704401007387 */ /* 0x000fe20000100a00 */
[----:B------:R-:W-:Y:S01]  /*d1cd0*/  LOP3.LUT R42, R42, 0x7fffffff, RZ, 0xc0, !PT ;  /* 0x7fffffff2a2a7812 */ /* 0x000fe200078ec0ff */
[----:B------:R-:W1:Y:S04]  /*d1ce0*/  LDCU UR72, c[0x0][0x398] ;  /* 0x00007300ff4877ac */ /* 0x000e680008000800 */
        /* <DEDUP_REMOVED lines=18> */
[----:B------:R-:W1:Y:S02]  /*d1e10*/  LDCU UR70, c[0x0][0x398] ;  /* 0x00007300ff4677ac */ /* 0x000e640008000800 */
[----:B----4-:R-:W4:Y:S01]  /*d1e20*/  LDL.LU R60, [R1+0xab0] ;  /* 0x000ab000013c7983 */ /* 0x010f220000300800 */
[----:B------:R-:W-:Y:S01]  /*d1e30*/  ISETP.LT.AND P2, PT, R76, UR8, !P1 ;  /* 0x000000084c007c0c */ /* 0x000fe2000cf41270 */
[----:B------:R-:W1:Y:S02]  /*d1e40*/  LDCU.64 UR8, c[0x0][0x398] ;  /* 0x00007300ff0877ac */ /* 0x000e640008000a00 */
        /* <DEDUP_REMOVED lines=20> */
[----:B------:R-:W-:-:S02]  /*d1f90*/  LOP3.LUT R39, R39, 0xfffdffff, RZ, 0xc0, !PT ;  /* 0xfffdffff27277812 */ /* 0x000fc400078ec0ff */
[----:B------:R-:W-:Y:S01]  /*d1fa0*/  ISETP.LT.AND P2, PT, R76, UR7, !P1 ;  /* 0x000000074c007c0c */ /* 0x000fe2000cf41270 */
[----:B--2---:R-:W-:Y:S06]  /*d1fb0*/  STL.64 [R1+0x760], R68 ;  /* 0x0007604401007387 */ /* 0x004fec0000100a00 */
[----:B------:R-:W-:Y:S01]  /*d1fc0*/  @P4 LOP3.LUT R39, R39, 0x20000, RZ, 0xfc, !PT ;  /* 0x0002000027274812 */ /* 0x000fe200078efcff */
[----:B------:R-:W2:Y:S03]  /*d1fd0*/  LDCU.64 UR6, c[0x0][0x398] ;  /* 0x00007300ff0677ac */ /* 0x000ea60008000a00 */
        /* <DEDUP_REMOVED lines=8> */
[----:B----4-:R-:W-:Y:S01]  /*d2060*/  ISETP.GE.AND P1, PT, R64, UR23, PT ;  /* 0x0000001740007c0c */ /* 0x010fe2000bf26270 */
[----:B------:R-:W4:Y:S01]  /*d2070*/  LDCU UR23, c[0x0][0x398] ;  /* 0x00007300ff1777ac */ /* 0x000f220008000800 */
[----:B------:R1:W-:Y:S02]  /*d2080*/  STSM.16.M88.4 [R0], R60 ;  /* 0x0000003c00007844 */ /* 0x0003e40000000200 */
[----:B------:R-:W-:Y:S01]  /*d2090*/  ISETP.LT.AND P4, PT, R74, UR41, !P1 ;  /* 0x000000294a007c0c */ /* 0x000fe2000cf81270 */
[----:B------:R-:W2:Y:S01]  /*d20a0*/  LDCU UR41, c[0x0][0x398] ;  /* 0x00007300ff2977ac */ /* 0x000ea20008000800 */
[----:B------:R-:W-:Y:S01]  /*d20b0*/  ISETP.LT.AND P3, PT, R73, UR50, !P1 ;  /* 0x0000003249007c0c */ /* 0x000fe2000cf61270 */
[----:B------:R-:W-:Y:S01]  /*d20c0*/  NOP ;  /* 0x0000000000007918 */ /* 0x000fe20000000000 */
[----:B------:R-:W-:Y:S01]  /*d20d0*/  LOP3.LUT R39, R39, 0xffffdfff, RZ, 0xc0, !PT ;  /* 0xffffdfff27277812 */ /* 0x000fe200078ec0ff */
[----:B------:R-:W2:Y:S01]  /*d20e0*/  LDS.128 R68, [R0] ;  /* 0x0000000000447984 */ /* 0x000ea20000000c00 */
[----:B------:R-:W-:Y:S01]  /*d20f0*/  ISETP.LT.AND P2, PT, R76, UR51, !P1 ;  /* 0x000000334c007c0c */ /* 0x000fe2000cf41270 */
[----:B------:R-:W2:Y:S02]  /*d2100*/  LDCU UR51, c[0x0][0x398] ;  /* 0x00007300ff3377ac */ /* 0x000ea40008000800 */
[----:B-1----:R-:W4:Y:S01]  /*d2110*/  LDL.LU R60, [R1+0x780] ;  /* 0x00078000013c7983 */ /* 0x002f220000300800 */
[----:B------:R-:W1:Y:S03]  /*d2120*/  LDCU UR50, c[0x0][0x398] ;  /* 0x00007300ff3277ac */ /* 0x000e660008000800 */
[----:B------:R-:W4:Y:S04]  /*d2130*/  LDL.LU R61, [R1+0x788] ;  /* 0x00078800013d7983 */ /* 0x000f280000300800 */
        /* <DEDUP_REMOVED lines=37> */
[----:B--2---:R-:W-:Y:S01]  /*d2390*/  ISETP.LT.AND P4, PT, R74, UR41, !P1 ;  /* 0x000000294a007c0c */ /* 0x004fe2000cf81270 */
        /* <DEDUP_REMOVED lines=8> */
[----:B------:R-:W2:Y:S02]  /*d2420*/  LDL.LU R61, [R1+0x23d8] ;  /* 0x0023d800013d7983 */ /* 0x000ea40000300800 */
[----:B------:R-:W-:Y:S01]  /*d2430*/  @P4 LOP3.LUT R39, R39, 0x20, RZ, 0xfc, !PT ;  /* 0x0000002027274812 */ /* 0x000fe200078efcff */
[----:B------:R-:W1:Y:S01]  /*d2440*/  LDCU UR64, c[0x0][0x398] ;  /* 0x00007300ff4077ac */ /* 0x000e620008000800 */
[----:B------:R-:W2:Y:S04]  /*d2450*/  LDL.LU R64, [R1+0x4a54] ;  /* 0x004a540001407983 */ /* 0x000ea80000300800 */
[----:B------:R-:W2:Y:S04]  /*d2460*/  LDL.LU R62, [R1+0x23c0] ;  /* 0x0023c000013e7983 */ /* 0x000ea80000300800 */
[----:B------:R-:W2:Y:S01]  /*d2470*/  LDL.LU R63, [R1+0x23c8] ;  /* 0x0023c800013f7983 */ /* 0x000ea20000300800 */
[----:B------:R-:W-:Y:S01]  /*d2480*/  LOP3.LUT R39, R39, 0xffffffef, RZ, 0xc0, !PT ;  /* 0xffffffef27277812 */ /* 0x000fe200078ec0ff */
[----:B------:R-:W-:-:S03]  /*d2490*/  NOP ;  /* 0x0000000000007918 */ /* 0x000fc60000000000 */
        /* <DEDUP_REMOVED lines=12> */
[----:B----4-:R-:W-:Y:S02]  /*d2560*/  ISETP.LT.AND P4, PT, R74, UR4, !P1 ;  /* 0x000000044a007c0c */ /* 0x010fe4000cf81270 */
[----:B------:R-:W-:Y:S01]  /*d2570*/  ISETP.LT.AND P3, PT, R73, UR63, !P1 ;  /* 0x0000003f49007c0c */ /* 0x000fe2000cf61270 */
[----:B--2---:R-:W-:Y:S01]  /*d2580*/  STL.64 [R1+0xf30], R68 ;  /* 0x000f304401007387 */ /* 0x004fe20000100a00 */
[----:B-1----:R-:W-:Y:S01]  /*d2590*/  ISETP.LT.AND P1, PT, R75, UR12, !P1 ;  /* 0x0000000c4b007c0c */ /* 0x002fe2000cf21270 */
[----:B------:R-:W1:Y:S06]  /*d25a0*/  LDCU UR12, c[0x0][0x398] ;  /* 0x00007300ff0c77ac */ /* 0x000e6c0008000800 */
[----:B------:R-:W-:Y:S01]  /*d25b0*/  @P2 LOP3.LUT R40, R40, 0x80000000, RZ, 0xfc, !PT ;  /* 0x8000000028282812 */ /* 0x000fe200078efcff */
[----:B------:R-:W-:Y:S01]  /*d25c0*/  STL.64 [R1+0xf38], R70 ;  /* 0x000f384601007387 */ /* 0x000fe20000100a00 */
[----:B------:R-:W-:Y:S01]  /*d25d0*/  LOP3.LUT R39, R39, 0xfffffffd, RZ, 0xc0, !PT ;  /* 0xfffffffd27277812 */ /* 0x000fe200078ec0ff */
[----:B------:R-:W2:Y:S01]  /*d25e0*/  LDCU UR4, c[0x0][0x398] ;  /* 0x00007300ff0477ac */ /* 0x000ea20008000800 */
[----:B------:R-:W-:-:S02]  /*d25f0*/  LOP3.LUT R40, R40, 0xbfffffff, RZ, 0xc0, !PT ;  /* 0xbfffffff28287812 */ /* 0x000fc400078ec0ff */
[----:B------:R-:W-:Y:S01]  /*d2600*/  LOP3.LUT R44, R44, 0x7fffffff, RZ, 0xc0, !PT ;  /* 0x7fffffff2c2c7812 */ /* 0x000fe200078ec0ff */
[----:B------:R-:W4:Y:S01]  /*d2610*/  LDCU UR63, c[0x0][0x398] ;  /* 0x00007300ff3f77ac */ /* 0x000f220008000800 */
[----:B------:R-:W-:Y:S02]  /*d2620*/  @P1 LOP3.LUT R40, R40, 0x40000000, RZ, 0xfc, !PT ;  /* 0x4000000028281812 */ /* 0x000fe400078efcff */
[----:B------:R-:W-:-:S04]  /*d2630*/  @P4 LOP3.LUT R39, R39, 0x2, RZ, 0xfc, !PT ;  /* 0x0000000227274812 */ /* 0x000fc800078efcff */
[----:B------:R-:W-:Y:S02]  /*d2640*/  LOP3.LUT R39, R39, 0xfffffffe, RZ, 0xc0, !PT ;  /* 0xfffffffe27277812 */ /* 0x000fe400078ec0ff */
[----:B------:R-:W-:Y:S01]  /*d2650*/  ISETP.GE.AND P1, PT, R64, UR9, PT ;  /* 0x0000000940007c0c */ /* 0x000fe2000bf26270 */
[----:B------:R-:W1:Y:S01]  /*d2660*/  LDCU UR9, c[0x0][0x398] ;  /* 0x00007300ff0977ac */ /* 0x000e620008000800 */
[----:B------:R1:W-:Y:S02]  /*d2670*/  STSM.16.M88.4 [R0], R60 ;  /* 0x0000003c00007844 */ /* 0x0003e40000000200 */
[----:B------:R-:W-:Y:S01]  /*d2680*/  ISETP.LT.AND P4, PT, R74, UR41, !P1 ;  /* 0x000000294a007c0c */ /* 0x000fe2000cf81270 */
[----:B------:R-:W-:Y:S01]  /*d2690*/  NOP ;  /* 0x0000000000007918 */ /* 0x000fe20000000000 */
[----:B------:R-:W-:Y:S01]  /*d26a0*/  @P3 LOP3.LUT R39, R39, 0x1, RZ, 0xfc, !PT ;  /* 0x0000000127273812 */ /* 0x000fe200078efcff */
[----:B------:R-:W2:Y:S04]  /*d26b0*/  LDS.128 R68, [R0] ;  /* 0x0000000000447984 */ /* 0x000ea80000000c00 */
[----:B-1----:R-:W4:Y:S04]  /*d26c0*/  LDL.LU R60, [R1+0x2400] ;  /* 0x00240000013c7983 */ /* 0x002f280000300800 */
[----:B------:R-:W4:Y:S04]  /*d26d0*/  LDL.LU R61, [R1+0x2408] ;  /* 0x00240800013d7983 */ /* 0x000f280000300800 */
[----:B------:R-:W4:Y:S04]  /*d26e0*/  LDL.LU R64, [R1+0x4a5c] ;  /* 0x004a5c0001407983 */ /* 0x000f280000300800 */
[----:B------:R-:W4:Y:S04]  /*d26f0*/  LDL.LU R62, [R1+0x2040] ;  /* 0x00204000013e7983 */ /* 0x000f280000300800 */
[----:B------:R-:W4:Y:S01]  /*d2700*/  LDL.LU R63, [R1+0x2048] ;  /* 0x00204800013f7983 */ /* 0x000f220000300800 */
[----:B------:R-:W-:Y:S01]  /*d2710*/  ISETP.LT.AND P3, PT, R73, UR18, !P1 ;  /* 0x0000001249007c0c */ /* 0x000fe2000cf61270 */
[----:B------:R-:W-:Y:S01]  /*d2720*/  NOP ;  /* 0x0000000000007918 */ /* 0x000fe20000000000 */
[----:B------:R-:W-:Y:S01]  /*d2730*/  LOP3.LUT R40, R40, 0xdfffffff, RZ, 0xc0, !PT ;  /* 0xdfffffff28287812 */ /* 0x000fe200078ec0ff */
[----:B------:R-:W1:Y:S03]  /*d2740*/  LDCU UR18, c[0x0][0x398] ;  /* 0x00007300ff1277ac */ /* 0x000e660008000800 */
[----:B------:R-:W-:-:S02]  /*d2750*/  @P4 LOP3.LUT R40, R40, 0x20000000, RZ, 0xfc, !PT ;  /* 0x2000000028284812 */ /* 0x000fc400078efcff */
[----:B------:R-:W-:Y:S01]  /*d2760*/  ISETP.LT.AND P2, PT, R76, UR14, !P1 ;  /* 0x0000000e4c007c0c */ /* 0x000fe2000cf41270 */
[----:B------:R-:W1:Y:S01]  /*d2770*/  LDCU UR14, c[0x0][0x398] ;  /* 0x00007300ff0e77ac */ /* 0x000e620008000800 */
        /* <DEDUP_REMOVED lines=9> */
[----:B------:R-:W1:Y:S01]  /*d2810*/  LDCU UR7, c[0x0][0x398] ;  /* 0x00007300ff0777ac */ /* 0x000e620008000800 */
        /* <DEDUP_REMOVED lines=68> */
[----:B--2---:R-:W-:Y:S01]  /*d2c60*/  ISETP.LT.AND P4, PT, R74, UR28, !P1 ;  /* 0x0000001c4a007c0c */ /* 0x004fe2000cf81270 */
        /* <DEDUP_REMOVED lines=68> */
[----:B------:R-:W3:Y:S01]  /*d30b0*/  LDCU UR29, c[0x0][0x398] ;  /* 0x00007300ff1d77ac */ /* 0x000ee20008000800 */
[----:B------:R-:W3:Y:S02]  /*d30c0*/  LDL.LU R65, [R1+0x4a78] ;  /* 0x004a780001417983 */ /* 0x000ee40000300800 */
[----:B------:R-:W-:Y:S01]  /*d30d0*/  ISETP.LT.AND P2, PT, R76, UR62, !P1 ;  /* 0x0000003e4c007c0c */ /* 0x000fe2000cf41270 */
[----:B------:R-:W3:Y:S01]  /*d30e0*/  LDCU UR62, c[0x0][0x398] ;  /* 0x00007300ff3e77ac */ /* 0x000ee20008000800 */
[----:B------:R-:W-:Y:S02]  /*d30f0*/  ISETP.LT.AND P4, PT, R74, UR68, !P1 ;  /* 0x000000444a007c0c */ /* 0x000fe4000cf81270 */
        /* <DEDUP_REMOVED lines=8> */
[----:B------:R-:W-:-:S04]  /*d3180*/  LOP3.LUT R41, R41, 0xbfffffff, RZ, 0xc0, !PT ;  /* 0xbfffffff29297812 */ /* 0x000fc800078ec0ff */
[----:B------:R-:W-:Y:S02]  /*d3190*/  @P1 LOP3.LUT R41, R41, 0x40000000, RZ, 0xfc, !PT ;  /* 0x4000000029291812 */ /* 0x000fe400078efcff */
[----:B------:R-:W-:Y:S02]  /*d31a0*/  @P4 LOP3.LUT R40, R40, 0x2, RZ, 0xfc, !PT ;  /* 0x0000000228284812 */ /* 0x000fe400078efcff */
[----:B----4-:R-:W-:Y:S01]  /*d31b0*/  ISETP.GE.AND P1, PT, R64, UR43, PT ;  /* 0x0000002b40007c0c */ /* 0x010fe2000bf26270 */
[----:B------:R-:W4:Y:S01]  /*d31c0*/  LDCU.64 UR42, c[0x0][0x398] ;  /* 0x00007300ff2a77ac */ /* 0x000f220008000a00 */
[----:B------:R1:W-:Y:S02]  /*d31d0*/  STSM.16.M88.4 [R0], R60 ;  /* 0x0000003c00007844 */ /* 0x0003e40000000200 */
[----:B------:R-:W-:Y:S01]  /*d31e0*/  ISETP.LT.AND P4, PT, R74, UR67, !P1 ;  /* 0x000000434a007c0c */ /* 0x000fe2000cf81270 */
[----:B------:R-:W-:Y:S01]  /*d31f0*/  NOP ;  /* 0x0000000000007918 */ /* 0x000fe20000000000 */
[----:B------:R-:W-:Y:S01]  /*d3200*/  LOP3.LUT R40, R40, 0xfffffffe, RZ, 0xc0, !PT ;  /* 0xfffffffe28287812 */ /* 0x000fe200078ec0ff */
[----:B------:R-:W2:Y:S01]  /*d3210*/  LDS.128 R68, [R0] ;  /* 0x0000000000447984 */ /* 0x000ea20000000c00 */
[----:B------:R-:W-:Y:S01]  /*d3220*/  LOP3.LUT R41, R41, 0xdfffffff, RZ, 0xc0, !PT ;  /* 0xdfffffff29297812 */ /* 0x000fe200078ec0ff */
[----:B------:R-:W2:Y:S02]  /*d3230*/  LDCU UR67, c[0x0][0x398] ;  /* 0x00007300ff4377ac */ /* 0x000ea40008000800 */
[----:B-1----:R-:W2:Y:S04]  /*d3240*/  LDL.LU R60, [R1+0x2404] ;  /* 0x00240400013c7983 */ /* 0x002ea80000300800 */
[----:B------:R-:W2:Y:S04]  /*d3250*/  LDL.LU R61, [R1+0x240c] ;  /* 0x00240c00013d7983 */ /* 0x000ea80000300800 */
[----:B------:R-:W2:Y:S04]  /*d3260*/  LDL.LU R64, [R1+0x4a7c] ;  /* 0x004a7c0001407983 */ /* 0x000ea80000300800 */
[----:B------:R-:W2:Y:S04]  /*d3270*/  LDL.LU R62, [R1+0x2044] ;  /* 0x00204400013e7983 */ /* 0x000ea80000300800 */
[----:B------:R-:W2:Y:S01]  /*d3280*/  LDL.LU R63, [R1+0x204c] ;  /* 0x00204c00013f7983 */ /* 0x000ea20000300800 */
[----:B------:R-:W-:Y:S01]  /*d3290*/  @P3 LOP3.LUT R40, R40, 0x1, RZ, 0xfc, !PT ;  /* 0x0000000128283812 */ /* 0x000fe200078efcff */
[----:B------:R-:W-:Y:S01]  /*d32a0*/  NOP ;  /* 0x0000000000007918 */ /* 0x000fe20000000000 */
[----:B------:R-:W-:-:S02]  /*d32b0*/  ISETP.LT.AND P3, PT, R73, UR44, !P1 ;  /* 0x0000002c49007c0c */ /* 0x000fc4000cf61270 */
[----:B------:R-:W-:Y:S02]  /*d32c0*/  @P4 LOP3.LUT R41, R41, 0x20000000, RZ, 0xfc, !PT ;  /* 0x2000000029294812 */ /* 0x000fe400078efcff */
[----:B------:R-:W-:Y:S01]  /*d32d0*/  ISETP.LT.AND P2, PT, R76, UR45, !P1 ;  /* 0x0000002d4c007c0c */ /* 0x000fe2000cf41270 */
[----:B------:R-:W1:Y:S01]  /*d32e0*/  LDCU.64 UR44, c[0x0][0x398] ;  /* 0x00007300ff2c77ac */ /* 0x000e620008000a00 */
[----:B------:R-:W-:Y:S02]  /*d32f0*/  LOP3.LUT R41, R41, 0xefffffff, RZ, 0xc0, !PT ;  /* 0xefffffff29297812 */ /* 0x000fe400078ec0ff */
[----:B------:R-:W-:Y:S01]  /*d3300*/  ISETP.LT.AND P1, PT, R75, UR60, !P1 ;  /* 0x0000003c4b007c0c */ /* 0x000fe2000cf21270 */
        /* <DEDUP_REMOVED lines=9> */
[----:B----4-:R-:W-:Y:S02]  /*d33a0*/  ISETP.LT.AND P4, PT, R74, UR42, !P1 ;  /* 0x0000002a4a007c0c */ /* 0x010fe4000cf81270 */
[----:B------:R-:W-:Y:S02]  /*d33b0*/  ISETP.LT.AND P3, PT, R73, UR48, !P1 ;  /* 0x0000003049007c0c */ /* 0x000fe4000cf61270 */
[----:B------:R-:W-:-:S02]  /*d33c0*/  LOP3.LUT R41, R41, 0xfdffffff, RZ, 0xc0, !PT ;  /* 0xfdffffff29297812 */ /* 0x000fc400078ec0ff */
[----:B------:R-:W-:Y:S01]  /*d33d0*/  ISETP.LT.AND P2, PT, R76, UR49, !P1 ;  /* 0x000000314c007c0c */ /* 0x000fe2000cf41270 */
[----:B--2---:R-:W-:Y:S01]  /*d33e0*/  STL.64 [R1+0xab0], R68 ;  /* 0x000ab04401007387 */ /* 0x004fe20000100a00 */
[----:B------:R-:W2:Y:S05]  /*d33f0*/  LDCU UR48, c[0x0][0x398] ;  /* 0x00007300ff3077ac */ /* 0x000eaa0008000800 */
[----:B------:R-:W-:Y:S01]  /*d3400*/  @P4 LOP3.LUT R41, R41, 0x2000000, RZ, 0xfc, !PT ;  /* 0x0200000029294812 */ /* 0x000fe200078efcff */
[----:B------:R-:W4:Y:S03]  /*d3410*/  LDCU UR49, c[0x0][0x398] ;  /* 0x00007300ff3177ac */ /* 0x000f260008000800 */
[----:B------:R-:W-:-:S04]  /*d3420*/  LOP3.LUT R41, R41, 0xfeffffff, RZ, 0xc0, !PT ;  /* 0xfeffffff29297812 */ /* 0x000fc800078ec0ff */
[----:B------:R-:W-:Y:S02]  /*d3430*/  @P3 LOP3.LUT R41, R41, 0x1000000, RZ, 0xfc, !PT ;  /* 0x0100000029293812 */ /* 0x000fe400078efcff */
[----:B-1----:R-:W-:Y:S02]  /*d3440*/  ISETP.LT.AND P1, PT, R75, UR44, !P1 ;  /* 0x0000002c4b007c0c */ /* 0x002fe4000cf21270 */
[----:B------:R-:W-:-:S04]  /*d3450*/  LOP3.LUT R41, R41, 0xff7fffff, RZ, 0xc0, !PT ;  /* 0xff7fffff29297812 */ /* 0x000fc800078ec0ff */
[----:B------:R-:W-:Y:S01]  /*d3460*/  @P2 LOP3.LUT R41, R41, 0x800000, RZ, 0xfc, !PT ;  /* 0x0080000029292812 */ /* 0x000fe200078efcff */
[----:B------:R-:W-:Y:S03]  /*d3470*/  STL.64 [R1+0xab8], R70 ;  /* 0x000ab84601007387 */ /* 0x000fe60000100a00 */
[----:B------:R-:W-:-:S04]  /*d3480*/  LOP3.LUT R41, R41, 0xffbfffff, RZ, 0xc0, !PT ;  /* 0xffbfffff29297812 */ /* 0x000fc800078ec0ff */
[----:B------:R-:W-:Y:S02]  /*d3490*/  @P1 LOP3.LUT R41, R41, 0x400000, RZ, 0xfc, !PT ;  /* 0x0040000029291812 */ /* 0x000fe400078efcff */
[----:B------:R-:W-:Y:S01]  /*d34a0*/  ISETP.GE.AND P1, PT, R64, UR39, PT ;  /* 0x0000002740007c0c */ /* 0x000fe2000bf26270 */
[----:B------:R-:W1:Y:S01]  /*d34b0*/  LDCU.64 UR38, c[0x0][0x398] ;  /* 0x00007300ff2677ac */ /* 0x000e620008000a00 */
        /* <DEDUP_REMOVED lines=13> */
[----:B------:R-:W4:Y:S01]  /*d3590*/  LDL.LU R63, [R1+0x2468] ;  /* 0x00246800013f7983 */ /* 0x000f220000300800 */
[----:B------:R-:W-:-:S03]  /*d35a0*/  NOP ;  /* 0x0000000000007918 */ /* 0x000fc60000000000 */
[----:B------:R-:W4:Y:S01]  /*d35b0*/  LDL.LU R64, [R1+0x4a84] ;  /* 0x004a840001407983 */ /* 0x000f220000300800 */
[----:B------:R-:W-:-:S04]  /*d35c0*/  @P4 LOP3.LUT R41, R41, 0x200000, RZ, 0xfc, !PT ;  /* 0x0020000029294812 */ /* 0x000fc800078efcff */
        /* <DEDUP_REMOVED lines=13> */
[----:B------:R-:W-:-:S02]  /*d36a0*/  LOP3.LUT R41, R41, 0xfffdffff, RZ, 0xc0, !PT ;  /* 0xfffdffff29297812 */ /* 0x000fc400078ec0ff */
[----:B--2---:R-:W-:Y:S01]  /*d36b0*/  ISETP.LT.AND P2, PT, R76, UR70, !P1 ;  /* 0x000000464c007c0c */ /* 0x004fe2000cf41270 */
[----:B------:R-:W-:Y:S01]  /*d36c0*/  STL.64 [R1+0x780], R68 ;  /* 0x0007804401007387 */ /* 0x000fe20000100a00 */
        /* <DEDUP_REMOVED lines=10> */
[----:B------:R-:W-:Y:S01]  /*d3770*/  @P1 LOP3.LUT R41, R41, 0x4000, RZ, 0xfc, !PT ;  /* 0x0000400029291812 */ /* 0x000fe200078efcff */
[----:B----4-:R4:W-:Y:S01]  /*d3780*/  STSM.16.M88.4 [R0], R60 ;  /* 0x0000003c00007844 */ /* 0x0109e20000000200 */
[----:B------:R-:W-:Y:S01]  /*d3790*/  ISETP.GE.AND P1, PT, R64, UR43, PT ;  /* 0x0000002b40007c0c */ /* 0x000fe2000bf26270 */
[----:B------:R-:W-:Y:S02]  /*d37a0*/  NOP ;  /* 0x0000000000007918 */ /* 0x000fe40000000000 */
[----:B----4-:R-:W4:Y:S01]  /*d37b0*/  LDL.LU R60, [R1+0x790] ;  /* 0x00079000013c7983 */ /* 0x010f220000300800 */
[----:B------:R-:W-:Y:S01]  /*d37c0*/  LOP3.LUT R41, R41, 0xffffdfff, RZ, 0xc0, !PT ;  /* 0xffffdfff29297812 */ /* 0x000fe200078ec0ff */
[----:B------:R-:W3:Y:S02]  /*d37d0*/  LDCU.64 UR42, c[0x0][0x398] ;  /* 0x00007300ff2a77ac */ /* 0x000ee40008000a00 */
[----:B------:R-:W4:Y:S04]  /*d37e0*/  LDL.LU R64, [R1+0x4a8c] ;  /* 0x004a8c0001407983 */ /* 0x000f280000300800 */
[----:B------:R-:W4:Y:S04]  /*d37f0*/  LDL.LU R61, [R1+0x798] ;  /* 0x00079800013d7983 */ /* 0x000f280000300800 */
[----:B------:R-:W4:Y:S04]  /*d3800*/  LDL.LU R62, [R1+0x2450] ;  /* 0x00245000013e7983 */ /* 0x000f280000300800 */
[----:B------:R-:W4:Y:S01]  /*d3810*/  LDL.LU R63, [R1+0x2458] ;  /* 0x00245800013f7983 */ /* 0x000f220000300800 */
[----:B-1----:R-:W-:Y:S01]  /*d3820*/  ISETP.LT.AND P4, PT, R74, UR76, !P1 ;  /* 0x0000004c4a007c0c */ /* 0x002fe2000cf81270 */
[----:B------:R-:W1:Y:S01]  /*d3830*/  LDCU UR76, c[0x0][0x398] ;  /* 0x00007300ff4c77ac */ /* 0x000e620008000800 */
[----:B--2---:R-:W-:Y:S01]  /*d3840*/  ISETP.LT.AND P3, PT, R73, UR77, !P1 ;  /* 0x0000004d49007c0c */ /* 0x004fe2000cf61270 */
[----:B------:R-:W2:Y:S01]  /*d3850*/  LDS.128 R68, [R0] ;  /* 0x0000000000447984 */ /* 0x000ea20000000c00 */
[----:B------:R-:W-:Y:S01]  /*d3860*/  ISETP.LT.AND P2, PT, R76, UR70, !P1 ;  /* 0x000000464c007c0c */ /* 0x000fe2000cf41270 */
[----:B------:R-:W1:Y:S08]  /*d3870*/  LDCU UR77, c[0x0][0x398] ;  /* 0x00007300ff4d77ac */ /* 0x000e700008000800 */
[----:B------:R-:W-:Y:S01]  /*d3880*/  @P4 LOP3.LUT R41, R41, 0x2000, RZ, 0xfc, !PT ;  /* 0x0000200029294812 */ /* 0x000fe200078efcff */
[----:B------:R-:W-:-:S03]  /*d3890*/  NOP ;  /* 0x0000000000007918 */ /* 0x000fc60000000000 */
[----:B------:R-:W-:Y:S01]  /*d38a0*/  LOP3.LUT R41, R41, 0xffffefff, RZ, 0xc0, !PT ;  /* 0xffffefff29297812 */ /* 0x000fe200078ec0ff */
[----:B------:R-:W1:Y:S03]  /*d38b0*/  LDCU UR70, c[0x0][0x398] ;  /* 0x00007300ff4677ac */ /* 0x000e660008000800 */
        /* <DEDUP_REMOVED lines=8> */
[----:B------:R-:W3:Y:S01]  /*d3940*/  LDCU.64 UR44, c[0x0][0x398] ;  /* 0x00007300ff2c77ac */ /* 0x000ee20008000a00 */
[----:B------:R-:W3:Y:S02]  /*d3950*/  LDL.LU R65, [R1+0x4a90] ;  /* 0x004a900001417983 */ /* 0x000ee40000300800 */
[----:B-1----:R-:W-:Y:S01]  /*d3960*/  ISETP.LT.AND P4, PT, R74, UR77, !P1 ;  /* 0x0000004d4a007c0c */ /* 0x002fe2000cf81270 */
        /* <DEDUP_REMOVED lines=29> */
[----:B------:R-:W4:Y:S01]  /*d3b40*/  LDL.LU R63, [R1+0x2438] ;  /* 0x00243800013f7983 */ /* 0x000f220000300800 */
[----:B------:R-:W-:Y:S01]  /*d3b50*/  ISETP.LT.AND P2, PT, R76, UR77, !P1 ;  /* 0x0000004d4c007c0c */ /* 0x000fe2000cf41270 */
[----:B------:R-:W-:-:S02]  /*d3b60*/  NOP ;  /* 0x0000000000007918 */ /* 0x000fc40000000000 */
[----:B------:R-:W4:Y:S01]  /*d3b70*/  LDL.LU R64, [R1+0x4a94] ;  /* 0x004a940001407983 */ /* 0x000f220000300800 */
        /* <DEDUP_REMOVED lines=12> */
[----:B--2---:R-:W-:Y:S01]  /*d3c40*/  ISETP.LT.AND P2, PT, R76, UR76, !P1 ;  /* 0x0000004c4c007c0c */ /* 0x004fe2000cf41270 */
[----:B------:R-:W2:Y:S01]  /*d3c50*/  LDCU UR76, c[0x0][0x398] ;  /* 0x00007300ff4c77ac */ /* 0x000ea20008000800 */
[----:B------:R-:W-:Y:S02]  /*d3c60*/  ISETP.LT.AND P4, PT, R74, UR74, !P1 ;  /* 0x0000004a4a007c0c */ /* 0x000fe4000cf81270 */
[----:B------:R-:W-:Y:S01]  /*d3c70*/  ISETP.LT.AND P3, PT, R73, UR75, !P1 ;  /* 0x0000004b49007c0c */ /* 0x000fe2000cf61270 */
[----:B------:R-:W-:Y:S01]  /*d3c80*/  STL.64 [R1+0xf90], R68 ;  /* 0x000f904401007387 */ /* 0x000fe20000100a00 */
[----:B----4-:R-:W-:Y:S01]  /*d3c90*/  ISETP.LT.AND P1, PT, R75, UR40, !P1 ;  /* 0x000000284b007c0c */ /* 0x010fe2000cf21270 */
[----:B------:R-:W4:Y:S06]  /*d3ca0*/  LDCU UR75, c[0x0][0x398] ;  /* 0x00007300ff4b77ac */ /* 0x000f2c0008000800 */
[----:B------:R-:W-:Y:S01]  /*d3cb0*/  @P2 LOP3.LUT R42, R42, 0x80000000, RZ, 0xfc, !PT ;  /* 0x800000002a2a2812 */ /* 0x000fe200078efcff */
[----:B------:R-:W1:Y:S03]  /*d3cc0*/  LDCU UR74, c[0x0][0x398] ;  /* 0x00007300ff4a77ac */ /* 0x000e660008000800 */
[----:B------:R-:W-:Y:S01]  /*d3cd0*/  LOP3.LUT R42, R42, 0xbfffffff, RZ, 0xc0, !PT ;  /* 0xbfffffff2a2a7812 */ /* 0x000fe200078ec0ff */
[----:B------:R-:W-:Y:S03]  /*d3ce0*/  STL.64 [R1+0xf98], R70 ;  /* 0x000f984601007387 */ /* 0x000fe60000100a00 */
[----:B------:R-:W-:-:S02]  /*d3cf0*/  @P1 LOP3.LUT R42, R42, 0x40000000, RZ, 0xfc, !PT ;  /* 0x400000002a2a1812 */ /* 0x000fc400078efcff */
[----:B------:R-:W-:-:S04]  /*d3d00*/  LOP3.LUT R41, R41, 0xfffffffd, RZ, 0xc0, !PT ;  /* 0xfffffffd29297812 */ /* 0x000fc800078ec0ff */
[----:B------:R-:W-:-:S04]  /*d3d10*/  @P4 LOP3.LUT R41, R41, 0x2, RZ, 0xfc, !PT ;  /* 0x0000000229294812 */ /* 0x000fc800078efcff */
[----:B------:R-:W-:Y:S01]  /*d3d20*/  LOP3.LUT R41, R41, 0xfffffffe, RZ, 0xc0, !PT ;  /* 0xfffffffe29297812 */ /* 0x000fe200078ec0ff */
[----:B------:R1:W-:Y:S01]  /*d3d30*/  STSM.16.M88.4 [R0], R60 ;  /* 0x0000003c00007844 */ /* 0x0003e20000000200 */
[----:B------:R-:W-:Y:S01]  /*d3d40*/  ISETP.GE.AND P1, PT, R64, UR47, PT ;  /* 0x0000002f40007c0c */ /* 0x000fe2000bf26270 */
[----:B------:R-:W-:Y:S02]  /*d3d50*/  NOP ;  /* 0x0000000000007918 */ /* 0x000fe40000000000 */
[----:B-1----:R-:W2:Y:S04]  /*d3d60*/  LDL.LU R60, [R1+0x23b0] ;  /* 0x0023b000013c7983 */ /* 0x002ea80000300800 */
[----:B------:R-:W2:Y:S04]  /*d3d70*/  LDL.LU R64, [R1+0x4a9c] ;  /* 0x004a9c0001407983 */ /* 0x000ea80000300800 */
[----:B------:R-:W4:Y:S04]  /*d3d80*/  LDL.LU R61, [R1+0x23b8] ;  /* 0x0023b800013d7983 */ /* 0x000f280000300800 */
[----:B------:R-:W4:Y:S04]  /*d3d90*/  LDL.LU R62, [R1+0x2030] ;  /* 0x00203000013e7983 */ /* 0x000f280000300800 */
[----:B------:R-:W4:Y:S01]  /*d3da0*/  LDL.LU R63, [R1+0x2038] ;  /* 0x00203800013f7983 */ /* 0x000f220000300800 */
[----:B------:R-:W-:Y:S01]  /*d3db0*/  ISETP.LT.AND P4, PT, R74, UR46, !P1 ;  /* 0x0000002e4a007c0c */ /* 0x000fe2000cf81270 */
[----:B------:R-:W1:Y:S01]  /*d3dc0*/  LDCU.64 UR46, c[0x0][0x398] ;  /* 0x00007300ff2e77ac */ /* 0x000e620008000a00 */
[----:B------:R-:W-:Y:S01]  /*d3dd0*/  @P3 LOP3.LUT R41, R41, 0x1, RZ, 0xfc, !PT ;  /* 0x0000000129293812 */ /* 0x000fe200078efcff */
[----:B------:R-:W1:Y:S01]  /*d3de0*/  LDS.128 R68, [R0] ;  /* 0x0000000000447984 */ /* 0x000e620000000c00 */
[----:B------:R-:W-:Y:S01]  /*d3df0*/  ISETP.LT.AND P3, PT, R73, UR71, !P1 ;  /* 0x0000004749007c0c */ /* 0x000fe2000cf61270 */
[----:B------:R-:W1:Y:S01]  /*d3e00*/  LDCU UR71, c[0x0][0x398] ;  /* 0x00007300ff4777ac */ /* 0x000e620008000800 */
[----:B------:R-:W-:Y:S01]  /*d3e10*/  LOP3.LUT R42, R42, 0xdfffffff, RZ, 0xc0, !PT ;  /* 0xdfffffff2a2a7812 */ /* 0x000fe200078ec0ff */
[----:B------:R-:W-:-:S06]  /*d3e20*/  NOP ;  /* 0x0000000000007918 */ /* 0x000fcc0000000000 */
[----:B------:R-:W-:Y:S02]  /*d3e30*/  @P4 LOP3.LUT R42, R42, 0x20000000, RZ, 0xfc, !PT ;  /* 0x200000002a2a4812 */ /* 0x000fe400078efcff */
[----:B------:R-:W-:Y:S01]  /*d3e40*/  ISETP.LT.AND P2, PT, R76, UR73, !P1 ;  /* 0x000000494c007c0c */ /* 0x000fe2000cf41270 */
[----:B------:R-:W1:Y:S01]  /*d3e50*/  LDCU UR73, c[0x0][0x398] ;  /* 0x00007300ff4977ac */ /* 0x000e620008000800 */
        /* <DEDUP_REMOVED lines=30> */
[----:B-1----:R-:W-:Y:S01]  /*d4040*/  ISETP.LT.AND P4, PT, R74, UR73, !P1 ;  /* 0x000000494a007c0c */ /* 0x002fe2000cf81270 */
[----:B------:R-:W-:Y:S01]  /*d4050*/  NOP ;  /* 0x0000000000007918 */ /* 0x000fe20000000000 */
[----:B------:R-:W-:Y:S01]  /*d4060*/  ISETP.LT.AND P3, PT, R73, UR53, !P1 ;  /* 0x0000003549007c0c */ /* 0x000fe2000cf61270 */
[----:B------:R-:W1:Y:S01]  /*d4070*/  LDS.128 R68, [R0] ;  /* 0x0000000000447984 */ /* 0x000e620000000c00 */
[----:B------:R-:W-:Y:S01]  /*d4080*/  LOP3.LUT R42, R42, 0xffdfffff, RZ, 0xc0, !PT ;  /* 0xffdfffff2a2a7812 */ /* 0x000fe200078ec0ff */
[----:B------:R-:W1:Y:S02]  /*d4090*/  LDCU UR73, c[0x0][0x398] ;  /* 0x00007300ff4977ac */ /* 0x000e640008000800 */
[----:B----4-:R-:W4:Y:S01]  /*d40a0*/  LDL.LU R60, [R1+0xa94] ;  /* 0x000a9400013c7983 */ /* 0x010f220000300800 */
        /* <DEDUP_REMOVED lines=25> */
[----:B-1----:R-:W-:Y:S01]  /*d4240*/  STL.64 [R1+0xf70], R68 ;  /* 0x000f704401007387 */ /* 0x002fe20000100a00 */
[----:B------:R-:W-:Y:S01]  /*d4250*/  LOP3.LUT R46, R46, 0x7fffffff, RZ, 0xc0, !PT ;  /* 0x7fffffff2e2e7812 */ /* 0x000fe200078ec0ff */
[----:B------:R-:W1:Y:S04]  /*d4260*/  LDCU UR51, c[0x0][0x398] ;  /* 0x00007300ff3377ac */ /* 0x000e680008000800 */
[----:B------:R-:W-:Y:S01]  /*d4270*/  @P4 LOP3.LUT R42, R42, 0x20000, RZ, 0xfc, !PT ;  /* 0x000200002a2a4812 */ /* 0x000fe200078efcff */
[----:B------:R-:W2:Y:S03]  /*d4280*/  LDCU UR50, c[0x0][0x398] ;  /* 0x00007300ff3277ac */ /* 0x000ea60008000800 */
        /* <DEDUP_REMOVED lines=44> */
[----:B------:R-:W1:Y:S03]  /*d4550*/  LDCU.64 UR30, c[0x0][0x398] ;  /* 0x00007300ff1e77ac */ /* 0x000e660008000a00 */
        /* <DEDUP_REMOVED lines=46> */
[----:B------:R-:W1:Y:S01]  /*d4840*/  LDCU UR14, c[0x0][0x398] ;  /* 0x00007300ff0e77ac */ /* 0x000e620008000800 */
[----:B------:R-:W-:Y:S01]  /*d4850*/  LOP3.LUT R43, R43, 0xbfffffff, RZ, 0xc0, !PT ;  /* 0xbfffffff2b2b7812 */ /* 0x000fe200078ec0ff */
[----:B------:R-:W1:Y:S03]  /*d4860*/  LDCU UR12, c[0x0][0x398] ;  /* 0x00007300ff0c77ac */ /* 0x000e660008000800 */
[----:B------:R-:W-:-:S02]  /*d4870*/  @P1 LOP3.LUT R43, R43, 0x40000000, RZ, 0xfc, !PT ;  /* 0x400000002b2b1812 */ /* 0x000fc400078efcff */
[----:B------:R-:W-:-:S04]  /*d4880*/  @P4 LOP3.LUT R42, R42, 0x2, RZ, 0xfc, !PT ;  /* 0x000000022a2a4812 */ /* 0x000fc800078efcff */
[----:B------:R-:W-:Y:S02]  /*d4890*/  LOP3.LUT R42, R42, 0xfffffffe, RZ, 0xc0, !PT ;  /* 0xfffffffe2a2a7812 */ /* 0x000fe400078ec0ff */
[----:B----4-:R-:W-:Y:S01]  /*d48a0*/  ISETP.GE.AND P1, PT, R64, UR41, PT ;  /* 0x0000002940007c0c */ /* 0x010fe2000bf26270 */
[----:B------:R-:W4:Y:S01]  /*d48b0*/  LDCU.64 UR40, c[0x0][0x398] ;  /* 0x00007300ff2877ac */ /* 0x000f220008000a00 */
[----:B------:R1:W-:Y:S02]  /*d48c0*/  STSM.16.M88.4 [R0], R60 ;  /* 0x0000003c00007844 */ /* 0x0003e40000000200 */
[----:B--2---:R-:W-:Y:S01]  /*d48d0*/  ISETP.LT.AND P4, PT, R74, UR18, !P1 ;  /* 0x000000124a007c0c */ /* 0x004fe2000cf81270 */
[----:B------:R-:W-:Y:S01]  /*d48e0*/  NOP ;  /* 0x0000000000007918 */ /* 0x000fe20000000000 */
[----:B------:R-:W-:Y:S01]  /*d48f0*/  @P3 LOP3.LUT R42, R42, 0x1, RZ, 0xfc, !PT ;  /* 0x000000012a2a3812 */ /* 0x000fe200078efcff */
[----:B------:R-:W2:Y:S04]  /*d4900*/  LDS.128 R68, [R0] ;  /* 0x0000000000447984 */ /* 0x000ea80000000c00 */
[----:B-1----:R-:W4:Y:S01]  /*d4910*/  LDL.LU R60, [R1+0x23b4] ;  /* 0x0023b400013c7983 */ /* 0x002f220000300800 */
[----:B------:R-:W-:Y:S01]  /*d4920*/  LOP3.LUT R43, R43, 0xdfffffff, RZ, 0xc0, !PT ;  /* 0xdfffffff2b2b7812 */ /* 0x000fe200078ec0ff */
[----:B------:R-:W1:Y:S02]  /*d4930*/  LDCU UR18, c[0x0][0x398] ;  /* 0x00007300ff1277ac */ /* 0x000e640008000800 */
[----:B------:R-:W4:Y:S04]  /*d4940*/  LDL.LU R61, [R1+0x23bc] ;  /* 0x0023bc00013d7983 */ /* 0x000f280000300800 */
[----:B------:R-:W4:Y:S04]  /*d4950*/  LDL.LU R64, [R1+0x4abc] ;  /* 0x004abc0001407983 */ /* 0x000f280000300800 */
[----:B------:R-:W4:Y:S04]  /*d4960*/  LDL.LU R62, [R1+0x2034] ;  /* 0x00203400013e7983 */ /* 0x000f280000300800 */
[----:B------:R-:W4:Y:S01]  /*d4970*/  LDL.LU R63, [R1+0x203c] ;  /* 0x00203c00013f7983 */ /* 0x000f220000300800 */
[----:B------:R-:W-:Y:S01]  /*d4980*/  ISETP.LT.AND P3, PT, R73, UR9, !P1 ;  /* 0x0000000949007c0c */ /* 0x000fe2000cf61270 */
[----:B------:R-:W-:Y:S01]  /*d4990*/  NOP ;  /* 0x0000000000007918 */ /* 0x000fe20000000000 */
[----:B------:R-:W-:Y:S01]  /*d49a0*/  @P4 LOP3.LUT R43, R43, 0x20000000, RZ, 0xfc, !PT ;  /* 0x200000002b2b4812 */ /* 0x000fe200078efcff */
[----:B------:R-:W1:Y:S01]  /*d49b0*/  LDCU UR9, c[0x0][0x398] ;  /* 0x00007300ff0977ac */ /* 0x000e620008000800 */
[----:B------:R-:W-:-:S02]  /*d49c0*/  ISETP.LT.AND P2, PT, R76, UR4, !P1 ;  /* 0x000000044c007c0c */ /* 0x000fc4000cf41270 */
[----:B------:R-:W-:Y:S01]  /*d49d0*/  LOP3.LUT R43, R43, 0xefffffff, RZ, 0xc0, !PT ;  /* 0xefffffff2b2b7812 */ /* 0x000fe200078ec0ff */
[----:B------:R-:W1:Y:S06]  /*d49e0*/  LDCU UR4, c[0x0][0x398] ;  /* 0x00007300ff0477ac */ /* 0x000e6c0008000800 */
        /* <DEDUP_REMOVED lines=66> */
[----:B----4-:R-:W-:Y:S01]  /*d4e10*/  ISETP.LT.AND P1, PT, R75, UR30, !P1 ;  /* 0x0000001e4b007c0c */ /* 0x010fe2000cf21270 */
[----:B------:R-:W-:Y:S01]  /*d4e20*/  STL.64 [R1+0x798], R70 ;  /* 0x0007984601007387 */ /* 0x000fe20000100a00 */
[----:B------:R-:W-:Y:S01]  /*d4e30*/  LOP3.LUT R43, R43, 0xffff7fff, RZ, 0xc0, !PT ;  /* 0xffff7fff2b2b7812 */ /* 0x000fe200078ec0ff */
[----:B------:R-:W4:Y:S03]  /*d4e40*/  LDCU UR30, c[0x0][0x398] ;  /* 0x00007300ff1e77ac */ /* 0x000f260008000800 */
[----:B------:R-:W-:-:S04]  /*d4e50*/  @P2 LOP3.LUT R43, R43, 0x8000, RZ, 0xfc, !PT ;  /* 0x000080002b2b2812 */ /* 0x000fc800078efcff */
        /* <DEDUP_REMOVED lines=81> */
[----:B--2---:R-:W-:Y:S01]  /*d5370*/  STL.64 [R1+0xff0], R68 ;  /* 0x000ff04401007387 */ /* 0x004fe20000100a00 */
[----:B----4-:R-:W-:Y:S01]  /*d5380*/  ISETP.LT.AND P1, PT, R75, UR38, !P1 ;  /* 0x000000264b007c0c */ /* 0x010fe2000cf21270 */
[----:B------:R-:W2:Y:S06]  /*d5390*/  LDCU UR66, c[0x0][0x398] ;  /* 0x00007300ff4277ac */ /* 0x000eac0008000800 */
[----:B------:R-:W-:Y:S01]  /*d53a0*/  @P2 LOP3.LUT R44, R44, 0x80000000, RZ, 0xfc, !PT ;  /* 0x800000002c2c2812 */ /* 0x000fe200078efcff */
[----:B------:R-:W-:Y:S01]  /*d53b0*/  STL.64 [R1+0xff8], R70 ;  /* 0x000ff84601007387 */ /* 0x000fe20000100a00 */
[----:B------:R-:W-:Y:S01]  /*d53c0*/  LOP3.LUT R43, R43, 0xfffffffd, RZ, 0xc0, !PT ;  /* 0xfffffffd2b2b7812 */ /* 0x000fe200078ec0ff */
[----:B------:R-:W4:Y:S01]  /*d53d0*/  LDCU UR68, c[0x0][0x398] ;  /* 0x00007300ff4477ac */ /* 0x000f220008000800 */
[----:B------:R-:W-:-:S04]  /*d53e0*/  LOP3.LUT R44, R44, 0xbfffffff, RZ, 0xc0, !PT ;  /* 0xbfffffff2c2c7812 */ /* 0x000fc800078ec0ff */
[----:B------:R-:W-:Y:S02]  /*d53f0*/  @P1 LOP3.LUT R44, R44, 0x40000000, RZ, 0xfc, !PT ;  /* 0x400000002c2c1812 */ /* 0x000fe400078efcff */
[----:B------:R-:W-:-:S04]  /*d5400*/  @P4 LOP3.LUT R43, R43, 0x2, RZ, 0xfc, !PT ;  /* 0x000000022b2b4812 */ /* 0x000fc800078efcff */
[----:B------:R-:W-:Y:S02]  /*d5410*/  LOP3.LUT R43, R43, 0xfffffffe, RZ, 0xc0, !PT ;  /* 0xfffffffe2b2b7812 */ /* 0x000fe400078ec0ff */
[----:B------:R-:W-:Y:S01]  /*d5420*/  ISETP.GE.AND P1, PT, R64, UR47, PT ;  /* 0x0000002f40007c0c */ /* 0x000fe2000bf26270 */
[----:B------:R-:W1:Y:S01]  /*d5430*/  LDCU.64 UR46, c[0x0][0x398] ;  /* 0x00007300ff2e77ac */ /* 0x000e620008000a00 */
[----:B------:R1:W-:Y:S02]  /*d5440*/  STSM.16.M88.4 [R0], R60 ;  /* 0x0000003c00007844 */ /* 0x0003e40000000200 */
[----:B------:R-:W-:Y:S01]  /*d5450*/  ISETP.LT.AND P4, PT, R74, UR64, !P1 ;  /* 0x000000404a007c0c */ /* 0x000fe2000cf81270 */
        /* <DEDUP_REMOVED lines=48> */
[----:B---3--:R-:W-:Y:S01]  /*d5760*/  ISETP.LT.AND P4, PT, R74, UR44, !P1 ;  /* 0x0000002c4a007c0c */ /* 0x008fe2000cf81270 */
[----:B------:R-:W-:Y:S01]  /*d5770*/  NOP ;  /* 0x0000000000007918 */ /* 0x000fe20000000000 */
[----:B------:R-:W-:Y:S01]  /*d5780*/  ISETP.LT.AND P3, PT, R73, UR62, !P1 ;  /* 0x0000003e49007c0c */ /* 0x000fe2000cf61270 */
[----:B------:R-:W3:Y:S01]  /*d5790*/  LDS.128 R68, [R0] ;  /* 0x0000000000447984 */ /* 0x000ee20000000c00 */
[----:B------:R-:W-:Y:S01]  /*d57a0*/  LOP3.LUT R44, R44, 0xffdfffff, RZ, 0xc0, !PT ;  /* 0xffdfffff2c2c7812 */ /* 0x000fe200078ec0ff */
[----:B------:R-:W2:Y:S02]  /*d57b0*/  LDCU UR62, c[0x0][0x398] ;  /* 0x00007300ff3e77ac */ /* 0x000ea40008000800 */
[----:B-1----:R-:W2:Y:S04]  /*d57c0*/  LDL.LU R60, [R1+0xa64] ;  /* 0x000a6400013c7983 */ /* 0x002ea80000300800 */
[----:B------:R-:W2:Y:S04]  /*d57d0*/  LDL.LU R61, [R1+0xa6c] ;  /* 0x000a6c00013d7983 */ /* 0x000ea80000300800 */
[----:B------:R-:W2:Y:S04]  /*d57e0*/  LDL.LU R62, [R1+0x24c4] ;  /* 0x0024c400013e7983 */ /* 0x000ea80000300800 */
[----:B------:R-:W2:Y:S01]  /*d57f0*/  LDL.LU R63, [R1+0x24cc] ;  /* 0x0024cc00013f7983 */ /* 0x000ea20000300800 */
[----:B------:R-:W-:Y:S01]  /*d5800*/  ISETP.LT.AND P2, PT, R76, UR61, !P1 ;  /* 0x0000003d4c007c0c */ /* 0x000fe2000cf41270 */
[----:B------:R-:W-:-:S02]  /*d5810*/  NOP ;  /* 0x0000000000007918 */ /* 0x000fc40000000000 */
[----:B------:R-:W2:Y:S01]  /*d5820*/  LDL.LU R64, [R1+0x4ae4] ;  /* 0x004ae40001407983 */ /* 0x000ea20000300800 */
        /* <DEDUP_REMOVED lines=9> */
[----:B------:R-:W-:Y:S01]  /*d58c0*/  ISETP.GE.AND P1, PT, R65, UR39, PT ;  /* 0x0000002741007c0c */ /* 0x000fe2000bf26270 */
[----:B------:R-:W1:Y:S01]  /*d58d0*/  LDCU.64 UR38, c[0x0][0x398] ;  /* 0x00007300ff2677ac */ /* 0x000e620008000a00 */
[----:B------:R-:W2:Y:S02]  /*d58e0*/  LDL.LU R65, [R1+0x4ae8] ;  /* 0x004ae80001417983 */ /* 0x000ea40000300800 */
[----:B------:R-:W-:Y:S01]  /*d58f0*/  ISETP.LT.AND P4, PT, R74, UR56, !P1 ;  /* 0x000000384a007c0c */ /* 0x000fe2000cf81270 */
[----:B------:R-:W1:Y:S01]  /*d5900*/  LDCU UR56, c[0x0][0x398] ;  /* 0x00007300ff3877ac */ /* 0x000e620008000800 */
[----:B------:R-:W-:Y:S02]  /*d5910*/  ISETP.LT.AND P3, PT, R73, UR70, !P1 ;  /* 0x0000004649007c0c */ /* 0x000fe4000cf61270 */
[----:B------:R-:W-:-:S02]  /*d5920*/  LOP3.LUT R44, R44, 0xfffdffff, RZ, 0xc0, !PT ;  /* 0xfffdffff2c2c7812 */ /* 0x000fc400078ec0ff */
[----:B------:R-:W-:Y:S01]  /*d5930*/  ISETP.LT.AND P2, PT, R76, UR67, !P1 ;  /* 0x000000434c007c0c */ /* 0x000fe2000cf41270 */
[----:B---3--:R-:W-:Y:S01]  /*d5940*/  STL.64 [R1+0xfd0], R68 ;  /* 0x000fd04401007387 */ /* 0x008fe20000100a00 */
[----:B------:R-:W3:Y:S05]  /*d5950*/  LDCU UR70, c[0x0][0x398] ;  /* 0x00007300ff4677ac */ /* 0x000eea0008000800 */
        /* <DEDUP_REMOVED lines=9> */
[----:B------:R-:W-:Y:S01]  /*d59f0*/  @P1 LOP3.LUT R44, R44, 0x4000, RZ, 0xfc, !PT ;  /* 0x000040002c2c1812 */ /* 0x000fe200078efcff */
[----:B--2---:R2:W-:Y:S01]  /*d5a00*/  STSM.16.M88.4 [R0], R60 ;  /* 0x0000003c00007844 */ /* 0x0045e20000000200 */
[----:B------:R-:W-:Y:S01]  /*d5a10*/  ISETP.GE.AND P1, PT, R64, UR41, PT ;  /* 0x0000002940007c0c */ /* 0x000fe2000bf26270 */
[----:B------:R-:W-:Y:S02]  /*d5a20*/  NOP ;  /* 0x0000000000007918 */ /* 0x000fe40000000000 */
[----:B--2---:R-:W2:Y:S01]  /*d5a30*/  LDL.LU R60, [R1+0x7a4] ;  /* 0x0007a400013c7983 */ /* 0x004ea20000300800 */
[----:B------:R-:W-:Y:S01]  /*d5a40*/  LOP3.LUT R44, R44, 0xffffdfff, RZ, 0xc0, !PT ;  /* 0xffffdfff2c2c7812 */ /* 0x000fe200078ec0ff */
[----:B------:R-:W4:Y:S02]  /*d5a50*/  LDCU.64 UR40, c[0x0][0x398] ;  /* 0x00007300ff2877ac */ /* 0x000f240008000a00 */
[----:B------:R-:W2:Y:S04]  /*d5a60*/  LDL.LU R61, [R1+0x7ac] ;  /* 0x0007ac00013d7983 */ /* 0x000ea80000300800 */
[----:B------:R-:W2:Y:S04]  /*d5a70*/  LDL.LU R64, [R1+0x4aec] ;  /* 0x004aec0001407983 */ /* 0x000ea80000300800 */
[----:B------:R-:W3:Y:S04]  /*d5a80*/  LDL.LU R62, [R1+0x24b4] ;  /* 0x0024b400013e7983 */ /* 0x000ee80000300800 */
[----:B------:R-:W3:Y:S01]  /*d5a90*/  LDL.LU R63, [R1+0x24bc] ;  /* 0x0024bc00013f7983 */ /* 0x000ee20000300800 */
[----:B------:R-:W-:Y:S01]  /*d5aa0*/  ISETP.LT.AND P4, PT, R74, UR66, !P1 ;  /* 0x000000424a007c0c */ /* 0x000fe2000cf81270 */
[----:B------:R-:W1:Y:S01]  /*d5ab0*/  LDCU UR66, c[0x0][0x398] ;  /* 0x00007300ff4277ac */ /* 0x000e620008000800 */
[----:B------:R-:W-:Y:S01]  /*d5ac0*/  ISETP.LT.AND P3, PT, R73, UR68, !P1 ;  /* 0x0000004449007c0c */ /* 0x000fe2000cf61270 */
[----:B------:R-:W4:Y:S01]  /*d5ad0*/  LDS.128 R68, [R0] ;  /* 0x0000000000447984 */ /* 0x000f220000000c00 */
[----:B------:R-:W-:Y:S01]  /*d5ae0*/  ISETP.LT.AND P2, PT, R76, UR69, !P1 ;  /* 0x000000454c007c0c */ /* 0x000fe2000cf41270 */
[----:B------:R-:W1:Y:S08]  /*d5af0*/  LDCU UR69, c[0x0][0x398] ;  /* 0x00007300ff4577ac */ /* 0x000e700008000800 */
[----:B------:R-:W-:Y:S01]  /*d5b00*/  @P4 LOP3.LUT R44, R44, 0x2000, RZ, 0xfc, !PT ;  /* 0x000020002c2c4812 */ /* 0x000fe200078efcff */
[----:B------:R-:W-:-:S03]  /*d5b10*/  NOP ;  /* 0x0000000000007918 */ /* 0x000fc60000000000 */
[----:B------:R-:W-:Y:S01]  /*d5b20*/  LOP3.LUT R44, R44, 0xffffefff, RZ, 0xc0, !PT ;  /* 0xffffefff2c2c7812 */ /* 0x000fe200078ec0ff */
[----:B------:R-:W2:Y:S03]  /*d5b30*/  LDCU UR68, c[0x0][0x398] ;  /* 0x00007300ff4477ac */ /* 0x000ea60008000800 */
[----:B------:R-:W-:Y:S02]  /*d5b40*/  @P3 LOP3.LUT R44, R44, 0x1000, RZ, 0xfc, !PT ;  /* 0x000010002c2c3812 */ /* 0x000fe400078efcff */
[----:B-1----:R-:W-:Y:S02]  /*d5b50*/  ISETP.LT.AND P1, PT, R75, UR38, !P1 ;  /* 0x000000264b007c0c */ /* 0x002fe4000cf21270 */
        /* <DEDUP_REMOVED lines=10> */
[----:B------:R-:W-:-:S02]  /*d5c00*/  LOP3.LUT R44, R44, 0xfffffdff, RZ, 0xc0, !PT ;  /* 0xfffffdff2c2c7812 */ /* 0x000fc400078ec0ff */
[----:B------:R-:W-:Y:S01]  /*d5c10*/  ISETP.LT.AND P2, PT, R76, UR77, !P1 ;  /* 0x0000004d4c007c0c */ /* 0x000fe2000cf41270 */
[----:B----4-:R-:W-:Y:S01]  /*d5c20*/  STL.64 [R1+0xfc0], R68 ;  /* 0x000fc04401007387 */ /* 0x010fe20000100a00 */
[----:B------:R-:W4:Y:S05]  /*d5c30*/  LDCU UR69, c[0x0][0x398] ;  /* 0x00007300ff4577ac */ /* 0x000f2a0008000800 */
        /* <DEDUP_REMOVED lines=11> */
[----:B------:R-:W2:Y:S01]  /*d5cf0*/  LDCU.64 UR46, c[0x0][0x398] ;  /* 0x00007300ff2e77ac */ /* 0x000ea20008000a00 */
[----:B---3--:R3:W-:Y:S02]  /*d5d00*/  STSM.16.M88.4 [R0], R60 ;  /* 0x0000003c00007844 */ /* 0x0087e40000000200 */
[----:B-1----:R-:W-:Y:S01]  /*d5d10*/  ISETP.LT.AND P4, PT, R74, UR66, !P1 ;  /* 0x000000424a007c0c */ /* 0x002fe2000cf81270 */
[----:B------:R-:W-:Y:S01]  /*d5d20*/  NOP ;  /* 0x0000000000007918 */ /* 0x000fe20000000000 */
[----:B------:R-:W-:Y:S01]  /*d5d30*/  ISETP.LT.AND P3, PT, R73, UR76, !P1 ;  /* 0x0000004c49007c0c */ /* 0x000fe2000cf61270 */
[----:B------:R-:W1:Y:S01]  /*d5d40*/  LDS.128 R68, [R0] ;  /* 0x0000000000447984 */ /* 0x000e620000000c00 */
[----:B------:R-:W-:Y:S01]  /*d5d50*/  LOP3.LUT R44, R44, 0xffffffdf, RZ, 0xc0, !PT ;  /* 0xffffffdf2c2c7812 */ /* 0x000fe200078ec0ff */
[----:B------:R-:W1:Y:S02]  /*d5d60*/  LDCU UR66, c[0x0][0x398] ;  /* 0x00007300ff4277ac */ /* 0x000e640008000800 */
[----:B---3--:R-:W3:Y:S01]  /*d5d70*/  LDL.LU R60, [R1+0x24a4] ;  /* 0x0024a400013c7983 */ /* 0x008ee20000300800 */
[----:B------:R-:W-:Y:S01]  /*d5d80*/  ISETP.LT.AND P2, PT, R76, UR75, !P1 ;  /* 0x0000004b4c007c0c */ /* 0x000fe2000cf41270 */
[----:B------:R-:W1:Y:S02]  /*d5d90*/  LDCU UR75, c[0x0][0x398] ;  /* 0x00007300ff4b77ac */ /* 0x000e640008000800 */
[----:B------:R-:W3:Y:S01]  /*d5da0*/  LDL.LU R61, [R1+0x24ac] ;  /* 0x0024ac00013d7983 */ /* 0x000ee20000300800 */
[----:B------:R-:W1:Y:S03]  /*d5db0*/  LDCU UR76, c[0x0][0x398] ;  /* 0x00007300ff4c77ac */ /* 0x000e660008000800 */
[----:B------:R-:W3:Y:S04]  /*d5dc0*/  LDL.LU R64, [R1+0x4af4] ;  /* 0x004af40001407983 */ /* 0x000ee80000300800 */
        /* <DEDUP_REMOVED lines=13> */
[----:B------:R-:W3:Y:S01]  /*d5ea0*/  LDCU.64 UR42, c[0x0][0x398] ;  /* 0x00007300ff2a77ac */ /* 0x000ee20008000a00 */
[----:B------:R-:W4:Y:S02]  /*d5eb0*/  LDL.LU R65, [R1+0x4af8] ;  /* 0x004af80001417983 */ /* 0x000f240000300800 */
[----:B-1----:R-:W-:Y:S01]  /*d5ec0*/  ISETP.LT.AND P2, PT, R76, UR66, !P1 ;  /* 0x000000424c007c0c */ /* 0x002fe2000cf41270 */
[----:B------:R-:W1:Y:S01]  /*d5ed0*/  LDCU UR66, c[0x0][0x398] ;  /* 0x00007300ff4277ac */ /* 0x000e620008000800 */
[----:B--2---:R-:W-:Y:S02]  /*d5ee0*/  ISETP.LT.AND P4, PT, R74, UR46, !P1 ;  /* 0x0000002e4a007c0c */ /* 0x004fe4000cf81270 */
[----:B------:R-:W-:Y:S01]  /*d5ef0*/  ISETP.LT.AND P3, PT, R73, UR64, !P1 ;  /* 0x0000004049007c0c */ /* 0x000fe2000cf61270 */
[----:B------:R-:W-:Y:S01]  /*d5f00*/  STL.64 [R1+0xfb0], R68 ;  /* 0x000fb04401007387 */ /* 0x000fe20000100a00 */
[----:B------:R-:W-:Y:S01]  /*d5f10*/  ISETP.LT.AND P1, PT, R75, UR44, !P1 ;  /* 0x0000002c4b007c0c */ /* 0x000fe2000cf21270 */
[----:B------:R-:W2:Y:S06]  /*d5f20*/  LDCU UR64, c[0x0][0x398] ;  /* 0x00007300ff4077ac */ /* 0x000eac0008000800 */
[----:B------:R-:W-:Y:S01]  /*d5f30*/  @P2 LOP3.LUT R45, R45, 0x80000000, RZ, 0xfc, !PT ;  /* 0x800000002d2d2812 */ /* 0x000fe200078efcff */
[----:B------:R-:W-:Y:S03]  /*d5f40*/  STL.64 [R1+0xfb8], R70 ;  /* 0x000fb84601007387 */ /* 0x000fe60000100a00 */
[----:B------:R-:W-:-:S04]  /*d5f50*/  LOP3.LUT R45, R45, 0xbfffffff, RZ, 0xc0, !PT ;  /* 0xbfffffff2d2d7812 */ /* 0x000fc800078ec0ff */
[----:B------:R-:W-:Y:S02]  /*d5f60*/  @P1 LOP3.LUT R45, R45, 0x40000000, RZ, 0xfc, !PT ;  /* 0x400000002d2d1812 */ /* 0x000fe400078efcff */
[----:B------:R-:W-:-:S04]  /*d5f70*/  LOP3.LUT R44, R44, 0xfffffffd, RZ, 0xc0, !PT ;  /* 0xfffffffd2c2c7812 */ /* 0x000fc800078ec0ff */
[----:B------:R-:W-:-:S04]  /*d5f80*/  @P4 LOP3.LUT R44, R44, 0x2, RZ, 0xfc, !PT ;  /* 0x000000022c2c4812 */ /* 0x000fc800078efcff */
[----:B------:R-:W-:Y:S02]  /*d5f90*/  LOP3.LUT R44, R44, 0xfffffffe, RZ, 0xc0, !PT ;  /* 0xfffffffe2c2c7812 */ /* 0x000fe400078ec0ff */
[----:B---3--:R-:W-:Y:S01]  /*d5fa0*/  ISETP.GE.AND P1, PT, R64, UR39, PT ;  /* 0x0000002740007c0c */ /* 0x008fe2000bf26270 */
[----:B------:R-:W3:Y:S01]  /*d5fb0*/  LDCU.64 UR38, c[0x0][0x398] ;  /* 0x00007300ff2677ac */ /* 0x000ee20008000a00 */
[----:B----4-:R4:W-:Y:S02]  /*d5fc0*/  STSM.16.M88.4 [R0], R60 ;  /* 0x0000003c00007844 */ /* 0x0109e40000000200 */
[----:B------:R-:W-:Y:S01]  /*d5fd0*/  ISETP.LT.AND P4, PT, R74, UR63, !P1 ;  /* 0x0000003f4a007c0c */ /* 0x000fe2000cf81270 */
[----:B------:R-:W1:Y:S01]  /*d5fe0*/  LDCU UR63, c[0x0][0x398] ;  /* 0x00007300ff3f77ac */ /* 0x000e620008000800 */
[----:B------:R-:W-:Y:S01]  /*d5ff0*/  @P3 LOP3.LUT R44, R44, 0x1, RZ, 0xfc, !PT ;  /* 0x000000012c2c3812 */ /* 0x000fe200078efcff */
[----:B------:R-:W-:Y:S01]  /*d6000*/  NOP ;  /* 0x0000000000007918 */ /* 0x000fe20000000000 */
[----:B----4-:R-:W4:Y:S04]  /*d6010*/  LDL.LU R60, [R1+0x2394] ;  /* 0x00239400013c7983 */ /* 0x010f280000300800 */
[----:B------:R-:W4:Y:S04]  /*d6020*/  LDL.LU R61, [R1+0x239c] ;  /* 0x00239c00013d7983 */ /* 0x000f280000300800 */
[----:B------:R-:W4:Y:S04]  /*d6030*/  LDL.LU R64, [R1+0x4afc] ;  /* 0x004afc0001407983 */ /* 0x000f280000300800 */
[----:B------:R-:W4:Y:S04]  /*d6040*/  LDL.LU R62, [R1+0x2024] ;  /* 0x00202400013e7983 */ /* 0x000f280000300800 */
[----:B------:R-:W4:Y:S01]  /*d6050*/  LDL.LU R63, [R1+0x202c] ;  /* 0x00202c00013f7983 */ /* 0x000f220000300800 */
[----:B--2---:R-:W-:Y:S01]  /*d6060*/  ISETP.LT.AND P3, PT, R73, UR64, !P1 ;  /* 0x0000004049007c0c */ /* 0x004fe2000cf61270 */
[----:B------:R-:W2:Y:S01]  /*d6070*/  LDCU UR64, c[0x0][0x398] ;  /* 0x00007300ff4077ac */ /* 0x000ea20008000800 */
[----:B------:R-:W-:Y:S01]  /*d6080*/  LOP3.LUT R45, R45, 0xdfffffff, RZ, 0xc0, !PT ;  /* 0xdfffffff2d2d7812 */ /* 0x000fe200078ec0ff */
[----:B------:R-:W3:Y:S01]  /*d6090*/  LDS.128 R68, [R0] ;  /* 0x0000000000447984 */ /* 0x000ee20000000c00 */
[----:B-1----:R-:W-:Y:S01]  /*d60a0*/  ISETP.LT.AND P2, PT, R76, UR66, !P1 ;  /* 0x000000424c007c0c */ /* 0x002fe2000cf41270 */
[----:B------:R-:W1:Y:S01]  /*d60b0*/  LDCU UR66, c[0x0][0x398] ;  /* 0x00007300ff4277ac */ /* 0x000e620008000800 */
        /* <DEDUP_REMOVED lines=13> */
[----:B------:R-:W4:Y:S01]  /*d6190*/  LDCU UR63, c[0x0][0x398] ;  /* 0x00007300ff3f77ac */ /* 0x000f220008000800 */
[----:B--2---:R-:W-:Y:S02]  /*d61a0*/  ISETP.LT.AND P3, PT, R73, UR64, !P1 ;  /* 0x0000004049007c0c */ /* 0x004fe4000cf61270 */
[----:B------:R-:W-:-:S02]  /*d61b0*/  LOP3.LUT R45, R45, 0xfdffffff, RZ, 0xc0, !PT ;  /* 0xfdffffff2d2d7812 */ /* 0x000fc400078ec0ff */
[----:B-1----:R-:W-:Y:S01]  /*d61c0*/  ISETP.LT.AND P2, PT, R76, UR66, !P1 ;  /* 0x000000424c007c0c */ /* 0x002fe2000cf41270 */
[----:B---3--:R-:W-:Y:S01]  /*d61d0*/  STL.64 [R1+0xa60], R68 ;  /* 0x000a604401007387 */ /* 0x008fe20000100a00 */
[----:B------:R-:W1:Y:S05]  /*d61e0*/  LDCU UR64, c[0x0][0x398] ;  /* 0x00007300ff4077ac */ /* 0x000e6a0008000800 */
        /* <DEDUP_REMOVED lines=11> */
[----:B------:R-:W3:Y:S01]  /*d62a0*/  LDCU.64 UR46, c[0x0][0x398] ;  /* 0x00007300ff2e77ac */ /* 0x000ee20008000a00 */
[----:B------:R4:W-:Y:S02]  /*d62b0*/  STSM.16.M88.4 [R0], R60 ;  /* 0x0000003c00007844 */ /* 0x0009e40000000200 */
[----:B------:R-:W-:Y:S01]  /*d62c0*/  ISETP.LT.AND P4, PT, R74, UR63, !P1 ;  /* 0x0000003f4a007c0c */ /* 0x000fe2000cf81270 */
[----:B------:R-:W-:Y:S01]  /*d62d0*/  NOP ;  /* 0x0000000000007918 */ /* 0x000fe20000000000 */
[----:B-1----:R-:W-:Y:S01]  /*d62e0*/  ISETP.LT.AND P3, PT, R73, UR64, !P1 ;  /* 0x0000004049007c0c */ /* 0x002fe2000cf61270 */
[----:B------:R-:W1:Y:S01]  /*d62f0*/  LDS.128 R68, [R0] ;  /* 0x0000000000447984 */ /* 0x000e620000000c00 */
[----:B------:R-:W-:Y:S01]  /*d6300*/  LOP3.LUT R45, R45, 0xffdfffff, RZ, 0xc0, !PT ;  /* 0xffdfffff2d2d7812 */ /* 0x000fe200078ec0ff */
[----:B------:R-:W1:Y:S02]  /*d6310*/  LDCU UR64, c[0x0][0x398] ;  /* 0x00007300ff4077ac */ /* 0x000e640008000800 */
[----:B----4-:R-:W4:Y:S01]  /*d6320*/  LDL.LU R60, [R1+0xa30] ;  /* 0x000a3000013c7983 */ /* 0x010f220000300800 */
[----:B--2---:R-:W-:Y:S01]  /*d6330*/  ISETP.LT.AND P2, PT, R76, UR66, !P1 ;  /* 0x000000424c007c0c */ /* 0x004fe2000cf41270 */
[----:B------:R-:W2:Y:S02]  /*d6340*/  LDCU UR66, c[0x0][0x398] ;  /* 0x00007300ff4277ac */ /* 0x000ea40008000800 */
[----:B------:R-:W3:Y:S01]  /*d6350*/  LDL.LU R64, [R1+0x4b04] ;  /* 0x004b040001407983 */ /* 0x000ee20000300800 */
        /* <DEDUP_REMOVED lines=19> */
[----:B------:R-:W-:Y:S02]  /*d6490*/  ISETP.LT.AND P3, PT, R73, UR73, !P1 ;  /* 0x0000004949007c0c */ /* 0x000fe4000cf61270 */
[----:B------:R-:W-:-:S02]  /*d64a0*/  LOP3.LUT R45, R45, 0xfffdffff, RZ, 0xc0, !PT ;  /* 0xfffdffff2d2d7812 */ /* 0x000fc400078ec0ff */
[----:B------:R-:W-:Y:S01]  /*d64b0*/  ISETP.LT.AND P2, PT, R76, UR72, !P1 ;  /* 0x000000484c007c0c */ /* 0x000fe2000cf41270 */
[----:B-1----:R-:W-:Y:S01]  /*d64c0*/  STL.64 [R1+0x7a0], R68 ;  /* 0x0007a04401007387 */ /* 0x002fe20000100a00 */
[----:B------:R-:W-:Y:S01]  /*d64d0*/  LOP3.LUT R49, R49, 0x7fffffff, RZ, 0xc0, !PT ;  /* 0x7fffffff31317812 */ /* 0x000fe200078ec0ff */
[----:B------:R-:W1:Y:S04]  /*d64e0*/  LDCU UR73, c[0x0][0x398] ;  /* 0x00007300ff4977ac */ /* 0x000e680008000800 */
        /* <DEDUP_REMOVED lines=11> */
[----:B---3--:R-:W-:Y:S01]  /*d65a0*/  ISETP.GE.AND P1, PT, R64, UR43, PT ;  /* 0x0000002b40007c0c */ /* 0x008fe2000bf26270 */
[----:B------:R-:W3:Y:S01]  /*d65b0*/  LDCU.64 UR42, c[0x0][0x398] ;  /* 0x00007300ff2a77ac */ /* 0x000ee20008000a00 */
[----:B----4-:R4:W-:Y:S02]  /*d65c0*/  STSM.16.M88.4 [R0], R60 ;  /* 0x0000003c00007844 */ /* 0x0109e40000000200 */
[----:B------:R-:W-:Y:S01]  /*d65d0*/  ISETP.LT.AND P4, PT, R74, UR44, !P1 ;  /* 0x0000002c4a007c0c */ /* 0x000fe2000cf81270 */
[----:B------:R-:W-:Y:S01]  /*d65e0*/  NOP ;  /* 0x0000000000007918 */ /* 0x000fe20000000000 */
[----:B------:R-:W-:Y:S01]  /*d65f0*/  ISETP.LT.AND P3, PT, R73, UR33, !P1 ;  /* 0x0000002149007c0c */ /* 0x000fe2000cf61270 */
[----:B------:R-:W1:Y:S04]  /*d6600*/  LDS.128 R68, [R0] ;  /* 0x0000000000447984 */ /* 0x000e680000000c00 */
[----:B----4-:R-:W4:Y:S04]  /*d6610*/  LDL.LU R60, [R1+0x7c0] ;  /* 0x0007c000013c7983 */ /* 0x010f280000300800 */
[----:B------:R-:W4:Y:S04]  /*d6620*/  LDL.LU R64, [R1+0x4b0c] ;  /* 0x004b0c0001407983 */ /* 0x000f280000300800 */
        /* <DEDUP_REMOVED lines=29> */
[----:B---3--:R-:W-:Y:S02]  /*d6800*/  ISETP.LT.AND P1, PT, R75, UR42, !P1 ;  /* 0x0000002a4b007c0c */ /* 0x008fe4000cf21270 */
        /* <DEDUP_REMOVED lines=10> */
[----:B------:R-:W-:Y:S01]  /*d68b0*/  ISETP.LT.AND P3, PT, R73, UR21, !P1 ;  /* 0x0000001549007c0c */ /* 0x000fe2000cf61270 */
[----:B------:R-:W1:Y:S01]  /*d68c0*/  LDS.128 R68, [R0] ;  /* 0x0000000000447984 */ /* 0x000e620000000c00 */
[----:B------:R-:W-:Y:S01]  /*d68d0*/  LOP3.LUT R45, R45, 0xffffffdf, RZ, 0xc0, !PT ;  /* 0xffffffdf2d2d7812 */ /* 0x000fe200078ec0ff */
[----:B------:R-:W1:Y:S02]  /*d68e0*/  LDCU.64 UR22, c[0x0][0x398] ;  /* 0x00007300ff1677ac */ /* 0x000e640008000a00 */
        /* <DEDUP_REMOVED lines=17> */
[----:B------:R-:W2:Y:S01]  /*d6a00*/  LDCU.64 UR44, c[0x0][0x398] ;  /* 0x00007300ff2c77ac */ /* 0x000ea20008000a00 */
[----:B------:R-:W3:Y:S02]  /*d6a10*/  LDL.LU R65, [R1+0x4b18] ;  /* 0x004b180001417983 */ /* 0x000ee40000300800 */
[----:B------:R-:W-:Y:S02]  /*d6a20*/  ISETP.LT.AND P2, PT, R76, UR14, !P1 ;  /* 0x0000000e4c007c0c */ /* 0x000fe4000cf41270 */
[----:B------:R-:W-:Y:S02]  /*d6a30*/  ISETP.LT.AND P4, PT, R74, UR12, !P1 ;  /* 0x0000000c4a007c0c */ /* 0x000fe4000cf81270 */
[----:B------:R-:W-:Y:S01]  /*d6a40*/  ISETP.LT.AND P3, PT, R73, UR9, !P1 ;  /* 0x0000000949007c0c */ /* 0x000fe2000cf61270 */
[----:B-1----:R-:W-:Y:S01]  /*d6a50*/  STL.64 [R1+0x1050], R68 ;  /* 0x0010504401007387 */ /* 0x002fe20000100a00 */
[----:B------:R-:W-:Y:S01]  /*d6a60*/  ISETP.LT.AND P1, PT, R75, UR20, !P1 ;  /* 0x000000144b007c0c */ /* 0x000fe2000cf21270 */
[----:B------:R-:W1:Y:S06]  /*d6a70*/  LDCU UR12, c[0x0][0x398] ;  /* 0x00007300ff0c77ac */ /* 0x000e6c0008000800 */
[----:B------:R-:W-:Y:S01]  /*d6a80*/  @P2 LOP3.LUT R46, R46, 0x80000000, RZ, 0xfc, !PT ;  /* 0x800000002e2e2812 */ /* 0x000fe200078efcff */
[----:B------:R-:W-:Y:S01]  /*d6a90*/  STL.64 [R1+0x1058], R70 ;  /* 0x0010584601007387 */ /* 0x000fe20000100a00 */
[----:B------:R-:W-:Y:S01]  /*d6aa0*/  LOP3.LUT R45, R45, 0xfffffffd, RZ, 0xc0, !PT ;  /* 0xfffffffd2d2d7812 */ /* 0x000fe200078ec0ff */
[----:B------:R-:W1:Y:S01]  /*d6ab0*/  LDCU UR20, c[0x0][0x398] ;  /* 0x00007300ff1477ac */ /* 0x000e620008000800 */
[----:B------:R-:W-:-:S04]  /*d6ac0*/  LOP3.LUT R46, R46, 0xbfffffff, RZ, 0xc0, !PT ;  /* 0xbfffffff2e2e7812 */ /* 0x000fc800078ec0ff */
        /* <DEDUP_REMOVED lines=20> */
[----:B------:R-:W-:-:S02]  /*d6c10*/  @P4 LOP3.LUT R46, R46, 0x20000000, RZ, 0xfc, !PT ;  /* 0x200000002e2e4812 */ /* 0x000fc400078efcff */
[----:B------:R-:W-:Y:S01]  /*d6c20*/  ISETP.LT.AND P2, PT, R76, UR7, !P1 ;  /* 0x000000074c007c0c */ /* 0x000fe2000cf41270 */
[----:B------:R-:W1:Y:S01]  /*d6c30*/  LDCU UR7, c[0x0][0x398] ;  /* 0x00007300ff0777ac */ /* 0x000e620008000800 */
[----:B------:R-:W-:Y:S02]  /*d6c40*/  LOP3.LUT R46, R46, 0xefffffff, RZ, 0xc0, !PT ;  /* 0xefffffff2e2e7812 */ /* 0x000fe400078ec0ff */
[----:B------:R-:W-:-:S05]  /*d6c50*/  ISETP.LT.AND P1, PT, R75, UR18, !P1 ;  /* 0x000000124b007c0c */ /* 0x000fca000cf21270 */
        /* <DEDUP_REMOVED lines=12> */
[----:B------:R-:W-:Y:S01]  /*d6d20*/  ISETP.LT.AND P2, PT, R76, UR10, !P1 ;  /* 0x0000000a4c007c0c */ /* 0x000fe2000cf41270 */
[----:B-1----:R-:W-:Y:S01]  /*d6d30*/  STL.64 [R1+0x1040], R68 ;  /* 0x0010404401007387 */ /* 0x002fe20000100a00 */
[----:B------:R-:W1:Y:S05]  /*d6d40*/  LDCU.64 UR14, c[0x0][0x398] ;  /* 0x00007300ff0e77ac */ /* 0x000e6a0008000a00 */
        /* <DEDUP_REMOVED lines=22> */
[----:B------:R-:W1:Y:S02]  /*d6eb0*/  LDCU UR11, c[0x0][0x398] ;  /* 0x00007300ff0b77ac */ /* 0x000e640008000800 */
        /* <DEDUP_REMOVED lines=18> */
[----:B------:R-:W1:Y:S01]  /*d6fe0*/  LDCU.64 UR18, c[0x0][0x398] ;  /* 0x00007300ff1277ac */ /* 0x000e620008000a00 */
        /* <DEDUP_REMOVED lines=17> */
[----:B------:R4:W-:Y:S03]  /*d7100*/  STSM.16.M88.4 [R0], R60 ;  /* 0x0000003c00007844 */ /* 0x0009e60000000200 */
[----:B------:R-:W-:Y:S01]  /*d7110*/  ISETP.LT.AND P4, PT, R74, UR6, !P1 ;  /* 0x000000064a007c0c */ /* 0x000fe2000cf81270 */
[----:B------:R-:W-:Y:S01]  /*d7120*/  NOP ;  /* 0x0000000000007918 */ /* 0x000fe20000000000 */
[----:B------:R-:W-:Y:S01]  /*d7130*/  ISETP.LT.AND P3, PT, R73, UR24, !P1 ;  /* 0x0000001849007c0c */ /* 0x000fe2000cf61270 */
        /* <DEDUP_REMOVED lines=11> */
[----:B------:R-:W2:Y:S01]  /*d71f0*/  LDCU.64 UR24, c[0x0][0x398] ;  /* 0x00007300ff1877ac */ /* 0x000ea20008000a00 */
        /* <DEDUP_REMOVED lines=15> */
[----:B------:R-:W-:-:S07]  /*d72f0*/  ISETP.LT.AND P2, PT, R76, UR30, !P1 ;  /* 0x0000001e4c007c0c */ /* 0x000fce000cf41270 */
[----:B------:R-:W-:-:S04]  /*d7300*/  @P4 LOP3.LUT R46, R46, 0x200, RZ, 0xfc, !PT ;  /* 0x000002002e2e4812 */ /* 0x000fc800078efcff */
[----:B------:R-:W-:-:S04]  /*d7310*/  LOP3.LUT R46, R46, 0xfffffeff, RZ, 0xc0, !PT ;  /* 0xfffffeff2e2e7812 */ /* 0x000fc800078ec0ff */
[----:B------:R-:W-:Y:S02]  /*d7320*/  @P3 LOP3.LUT R46, R46, 0x100, RZ, 0xfc, !PT ;  /* 0x000001002e2e3812 */ /* 0x000fe400078efcff */
[----:B------:R-:W-:Y:S01]  /*d7330*/  ISETP.LT.AND P1, PT, R75, UR29, !P1 ;  /* 0x0000001d4b007c0c */ /* 0x000fe2000cf21270 */
[----:B--2---:R-:W-:Y:S01]  /*d7340*/  STL.64 [R1+0x1020], R68 ;  /* 0x0010204401007387 */ /* 0x004fe20000100a00 */
[----:B------:R-:W-:Y:S01]  /*d7350*/  LOP3.LUT R46, R46, 0xffffff7f, RZ, 0xc0, !PT ;  /* 0xffffff7f2e2e7812 */ /* 0x000fe200078ec0ff */
[----:B------:R-:W2:Y:S03]  /*d7360*/  LDCU.64 UR28, c[0x0][0x398] ;  /* 0x00007300ff1c77ac */ /* 0x000ea60008000a00 */
        /* <DEDUP_REMOVED lines=12> */
[----:B------:R-:W2:Y:S02]  /*d7430*/  LDCU.64 UR32, c[0x0][0x398] ;  /* 0x00007300ff2077ac */ /* 0x000ea40008000a00 */
[----:B-1----:R-:W4:Y:S01]  /*d7440*/  LDL.LU R60, [R1+0x24e4] ;  /* 0x0024e400013c7983 */ /* 0x002f220000300800 */
        /* <DEDUP_REMOVED lines=37> */
[----:B------:R-:W4:Y:S01]  /*d76a0*/  LDCU UR17, c[0x0][0x398] ;  /* 0x00007300ff1177ac */ /* 0x000f220008000800 */
        /* <DEDUP_REMOVED lines=109> */
[----:B------:R-:W4:Y:S01]  /*d7d80*/  LDL.LU R63, [R1+0x2508] ;  /* 0x00250800013f7983 */ /* 0x000f220000300800 */
[----:B------:R-:W-:-:S03]  /*d7d90*/  NOP ;  /* 0x0000000000007918 */ /* 0x000fc60000000000 */
[----:B------:R-:W4:Y:S01]  /*d7da0*/  LDL.LU R64, [R1+0x4b4c] ;  /* 0x004b4c0001407983 */ /* 0x000f220000300800 */
        /* <DEDUP_REMOVED lines=37> */
[----:B--2---:R-:W-:Y:S01]  /*d8000*/  ISETP.LT.AND P4, PT, R74, UR47, !P1 ;  /* 0x0000002f4a007c0c */ /* 0x004fe2000cf81270 */
[----:B------:R-:W2:Y:S01]  /*d8010*/  LDCU UR47, c[0x0][0x398] ;  /* 0x00007300ff2f77ac */ /* 0x000ea20008000800 */
[----:B-1----:R-:W-:Y:S01]  /*d8020*/  ISETP.LT.AND P3, PT, R73, UR46, !P1 ;  /* 0x0000002e49007c0c */ /* 0x002fe2000cf61270 */
[----:B------:R-:W1:Y:S01]  /*d8030*/  LDS.128 R68, [R0] ;  /* 0x0000000000447984 */ /* 0x000e620000000c00 */
[----:B------:R-:W-:Y:S01]  /*d8040*/  ISETP.LT.AND P2, PT, R76, UR77, !P1 ;  /* 0x0000004d4c007c0c */ /* 0x000fe2000cf41270 */
[----:B------:R-:W1:Y:S08]  /*d8050*/  LDCU UR46, c[0x0][0x398] ;  /* 0x00007300ff2e77ac */ /* 0x000e700008000800 */
[----:B------:R-:W-:Y:S01]  /*d8060*/  @P4 LOP3.LUT R47, R47, 0x20, RZ, 0xfc, !PT ;  /* 0x000000202f2f4812 */ /* 0x000fe200078efcff */
[----:B------:R-:W-:-:S03]  /*d8070*/  NOP ;  /* 0x0000000000007918 */ /* 0x000fc60000000000 */
[----:B------:R-:W-:Y:S01]  /*d8080*/  LOP3.LUT R47, R47, 0xffffffef, RZ, 0xc0, !PT ;  /* 0xffffffef2f2f7812 */ /* 0x000fe200078ec0ff */
[----:B------:R-:W1:Y:S03]  /*d8090*/  LDCU UR77, c[0x0][0x398] ;  /* 0x00007300ff4d77ac */ /* 0x000e660008000800 */
        /* <DEDUP_REMOVED lines=10> */
[----:B------:R-:W2:Y:S01]  /*d8140*/  LDCU UR75, c[0x0][0x398] ;  /* 0x00007300ff4b77ac */ /* 0x000ea20008000800 */
[----:B-1----:R-:W-:Y:S02]  /*d8150*/  ISETP.LT.AND P4, PT, R74, UR46, !P1 ;  /* 0x0000002e4a007c0c */ /* 0x002fe4000cf81270 */
[----:B------:R-:W-:Y:S01]  /*d8160*/  ISETP.LT.AND P3, PT, R73, UR76, !P1 ;  /* 0x0000004c49007c0c */ /* 0x000fe2000cf61270 */
[----:B------:R-:W-:Y:S01]  /*d8170*/  STL.64 [R1+0x10b0], R68 ;  /* 0x0010b04401007387 */ /* 0x000fe20000100a00 */
[----:B------:R-:W-:Y:S01]  /*d8180*/  ISETP.LT.AND P1, PT, R75, UR74, !P1 ;  /* 0x0000004a4b007c0c */ /* 0x000fe2000cf21270 */
[----:B------:R-:W1:Y:S02]  /*d8190*/  LDCU UR46, c[0x0][0x398] ;  /* 0x00007300ff2e77ac */ /* 0x000e640008000800 */
[----:B------:R-:W-:Y:S01]  /*d81a0*/  STL.64 [R1+0x10b8], R70 ;  /* 0x0010b84601007387 */ /* 0x000fe20000100a00 */
[----:B------:R-:W-:Y:S01]  /*d81b0*/  LOP3.LUT R47, R47, 0xfffffffd, RZ, 0xc0, !PT ;  /* 0xfffffffd2f2f7812 */ /* 0x000fe200078ec0ff */
[----:B------:R-:W1:Y:S02]  /*d81c0*/  LDCU UR76, c[0x0][0x398] ;  /* 0x00007300ff4c77ac */ /* 0x000e640008000800 */
[----:B------:R-:W-:-:S02]  /*d81d0*/  @P2 LOP3.LUT R48, R48, 0x80000000, RZ, 0xfc, !PT ;  /* 0x8000000030302812 */ /* 0x000fc400078efcff */
[----:B------:R-:W-:Y:S01]  /*d81e0*/  LOP3.LUT R51, R51, 0x7fffffff, RZ, 0xc0, !PT ;  /* 0x7fffffff33337812 */ /* 0x000fe200078ec0ff */
[----:B------:R-:W1:Y:S01]  /*d81f0*/  LDCU UR74, c[0x0][0x398] ;  /* 0x00007300ff4a77ac */ /* 0x000e620008000800 */
[----:B------:R-:W-:-:S04]  /*d8200*/  LOP3.LUT R48, R48, 0xbfffffff, RZ, 0xc0, !PT ;  /* 0xbfffffff30307812 */ /* 0x000fc800078ec0ff */
[----:B------:R-:W-:Y:S02]  /*d8210*/  @P1 LOP3.LUT R48, R48, 0x40000000, RZ, 0xfc, !PT ;  /* 0x4000000030301812 */ /* 0x000fe400078efcff */
[----:B----4-:R-:W-:Y:S01]  /*d8220*/  ISETP.GE.AND P1, PT, R64, UR45, PT ;  /* 0x0000002d40007c0c */ /* 0x010fe2000bf26270 */
[----:B------:R-:W4:Y:S01]  /*d8230*/  LDCU.64 UR44, c[0x0][0x398] ;  /* 0x00007300ff2c77ac */ /* 0x000f220008000a00 */
[----:B------:R1:W-:Y:S01]  /*d8240*/  STSM.16.M88.4 [R0], R60 ;  /* 0x0000003c00007844 */ /* 0x0003e20000000200 */
[----:B------:R-:W-:Y:S01]  /*d8250*/  @P4 LOP3.LUT R47, R47, 0x2, RZ, 0xfc, !PT ;  /* 0x000000022f2f4812 */ /* 0x000fe200078efcff */
[----:B------:R-:W-:Y:S02]  /*d8260*/  NOP ;  /* 0x0000000000007918 */ /* 0x000fe40000000000 */
[----:B-1----:R-:W4:Y:S04]  /*d8270*/  LDL.LU R60, [R1+0x2310] ;  /* 0x00231000013c7983 */ /* 0x002f280000300800 */
[----:B------:R-:W4:Y:S04]  /*d8280*/  LDL.LU R61, [R1+0x2318] ;  /* 0x00231800013d7983 */ /* 0x000f280000300800 */
[----:B------:R-:W4:Y:S04]  /*d8290*/  LDL.LU R62, [R1+0x2000] ;  /* 0x00200000013e7983 */ /* 0x000f280000300800 */
[----:B------:R-:W4:Y:S04]  /*d82a0*/  LDL.LU R63, [R1+0x2008] ;  /* 0x00200800013f7983 */ /* 0x000f280000300800 */
[----:B------:R-:W4:Y:S01]  /*d82b0*/  LDL.LU R64, [R1+0x4b5c] ;  /* 0x004b5c0001407983 */ /* 0x000f220000300800 */
[----:B---3--:R-:W-:Y:S01]  /*d82c0*/  ISETP.LT.AND P4, PT, R74, UR36, !P1 ;  /* 0x000000244a007c0c */ /* 0x008fe2000cf81270 */
[----:B------:R-:W1:Y:S01]  /*d82d0*/  LDCU UR36, c[0x0][0x398] ;  /* 0x00007300ff2477ac */ /* 0x000e620008000800 */
[----:B------:R-:W-:Y:S01]  /*d82e0*/  LOP3.LUT R47, R47, 0xfffffffe, RZ, 0xc0, !PT ;  /* 0xfffffffe2f2f7812 */ /* 0x000fe200078ec0ff */
[----:B------:R-:W3:Y:S01]  /*d82f0*/  LDS.128 R68, [R0] ;  /* 0x0000000000447984 */ /* 0x000ee20000000c00 */
[----:B------:R-:W-:Y:S01]  /*d8300*/  LOP3.LUT R48, R48, 0xdfffffff, RZ, 0xc0, !PT ;  /* 0xdfffffff30307812 */ /* 0x000fe200078ec0ff */
[----:B------:R-:W-:Y:S01]  /*d8310*/  NOP ;  /* 0x0000000000007918 */ /* 0x000fe20000000000 */
[----:B------:R-:W-:-:S02]  /*d8320*/  @P3 LOP3.LUT R47, R47, 0x1, RZ, 0xfc, !PT ;  /* 0x000000012f2f3812 */ /* 0x000fc400078efcff */
[----:B--2---:R-:W-:-:S05]  /*d8330*/  ISETP.LT.AND P3, PT, R73, UR47, !P1 ;  /* 0x0000002f49007c0c */ /* 0x004fca000cf61270 */
[----:B------:R-:W-:Y:S02]  /*d8340*/  @P4 LOP3.LUT R48, R48, 0x20000000, RZ, 0xfc, !PT ;  /* 0x2000000030304812 */ /* 0x000fe400078efcff */
[----:B------:R-:W-:Y:S01]  /*d8350*/  ISETP.LT.AND P2, PT, R76, UR46, !P1 ;  /* 0x0000002e4c007c0c */ /* 0x000fe2000cf41270 */
[----:B------:R-:W2:Y:S01]  /*d8360*/  LDCU.64 UR46, c[0x0][0x398] ;  /* 0x00007300ff2e77ac */ /* 0x000ea20008000a00 */
[----:B------:R-:W-:Y:S02]  /*d8370*/  LOP3.LUT R48, R48, 0xefffffff, RZ, 0xc0, !PT ;  /* 0xefffffff30307812 */ /* 0x000fe400078ec0ff */
[----:B------:R-:W-:Y:S02]  /*d8380*/  ISETP.LT.AND P1, PT, R75, UR42, !P1 ;  /* 0x0000002a4b007c0c */ /* 0x000fe4000cf21270 */
[----:B------:R-:W-:-:S04]  /*d8390*/  @P3 LOP3.LUT R48, R48, 0x10000000, RZ, 0xfc, !PT ;  /* 0x1000000030303812 */ /* 0x000fc800078efcff */
        /* <DEDUP_REMOVED lines=18> */
[----:B--2---:R-:W-:Y:S02]  /*d84c0*/  ISETP.LT.AND P1, PT, R75, UR46, !P1 ;  /* 0x0000002e4b007c0c */ /* 0x004fe4000cf21270 */
[----:B------:R-:W-:-:S04]  /*d84d0*/  LOP3.LUT R48, R48, 0xff7fffff, RZ, 0xc0, !PT ;  /* 0xff7fffff30307812 */ /* 0x000fc800078ec0ff */
[----:B------:R-:W-:Y:S01]  /*d84e0*/  @P2 LOP3.LUT R48, R48, 0x800000, RZ, 0xfc, !PT ;  /* 0x0080000030302812 */ /* 0x000fe200078efcff */
[----:B------:R-:W-:Y:S03]  /*d84f0*/  STL.64 [R1+0x10a8], R70 ;  /* 0x0010a84601007387 */ /* 0x000fe60000100a00 */
[----:B------:R-:W-:-:S04]  /*d8500*/  LOP3.LUT R48, R48, 0xffbfffff, RZ, 0xc0, !PT ;  /* 0xffbfffff30307812 */ /* 0x000fc800078ec0ff */
[----:B------:R-:W-:Y:S01]  /*d8510*/  @P1 LOP3.LUT R48, R48, 0x400000, RZ, 0xfc, !PT ;  /* 0x0040000030301812 */ /* 0x000fe200078efcff */
[----:B----4-:R2:W-:Y:S01]  /*d8520*/  STSM.16.M88.4 [R0], R60 ;  /* 0x0000003c00007844 */ /* 0x0105e20000000200 */
        /* <DEDUP_REMOVED lines=48> */
[----:B------:R-:W-:Y:S01]  /*d8830*/  ISETP.LT.AND P4, PT, R74, UR56, !P1 ;  /* 0x000000384a007c0c */ /* 0x000fe2000cf81270 */
[----:B------:R-:W-:Y:S01]  /*d8840*/  NOP ;  /* 0x0000000000007918 */ /* 0x000fe20000000000 */
[----:B-1----:R-:W-:Y:S01]  /*d8850*/  ISETP.LT.AND P3, PT, R73, UR57, !P1 ;  /* 0x0000003949007c0c */ /* 0x002fe2000cf61270 */
[----:B------:R-:W1:Y:S01]  /*d8860*/  LDS.128 R68, [R0] ;  /* 0x0000000000447984 */ /* 0x000e620000000c00 */
[----:B------:R-:W-:Y:S01]  /*d8870*/  LOP3.LUT R48, R48, 0xffffdfff, RZ, 0xc0, !PT ;  /* 0xffffdfff30307812 */ /* 0x000fe200078ec0ff */
[----:B------:R-:W1:Y:S02]  /*d8880*/  LDCU UR57, c[0x0][0x398] ;  /* 0x00007300ff3977ac */ /* 0x000e640008000800 */
[----:B---3--:R-:W3:Y:S01]  /*d8890*/  LDL.LU R60, [R1+0x7d4] ;  /* 0x0007d400013c7983 */ /* 0x008ee20000300800 */
[----:B----4-:R-:W-:Y:S01]  /*d88a0*/  ISETP.LT.AND P2, PT, R76, UR65, !P1 ;  /* 0x000000414c007c0c */ /* 0x010fe2000cf41270 */
[----:B------:R-:W4:Y:S02]  /*d88b0*/  LDCU UR65, c[0x0][0x398] ;  /* 0x00007300ff4177ac */ /* 0x000f240008000800 */
[----:B------:R-:W3:Y:S01]  /*d88c0*/  LDL.LU R61, [R1+0x7dc] ;  /* 0x0007dc00013d7983 */ /* 0x000ee20000300800 */
[----:B------:R-:W1:Y:S03]  /*d88d0*/  LDCU UR56, c[0x0][0x398] ;  /* 0x00007300ff3877ac */ /* 0x000e660008000800 */
[----:B------:R-:W3:Y:S04]  /*d88e0*/  LDL.LU R64, [R1+0x4b6c] ;  /* 0x004b6c0001407983 */ /* 0x000ee80000300800 */
[----:B------:R-:W3:Y:S04]  /*d88f0*/  LDL.LU R62, [R1+0x2504] ;  /* 0x00250400013e7983 */ /* 0x000ee80000300800 */
[----:B------:R-:W3:Y:S01]  /*d8900*/  LDL.LU R63, [R1+0x250c] ;  /* 0x00250c00013f7983 */ /* 0x000ee20000300800 */
        /* <DEDUP_REMOVED lines=12> */
[----:B------:R-:W3:Y:S02]  /*d89d0*/  LDL.LU R65, [R1+0x4b70] ;  /* 0x004b700001417983 */ /* 0x000ee40000300800 */
[----:B--2---:R-:W-:Y:S02]  /*d89e0*/  ISETP.LT.AND P4, PT, R74, UR42, !P1 ;  /* 0x0000002a4a007c0c */ /* 0x004fe4000cf81270 */
[----:B----4-:R-:W-:Y:S02]  /*d89f0*/  ISETP.LT.AND P3, PT, R73, UR65, !P1 ;  /* 0x0000004149007c0c */ /* 0x010fe4000cf61270 */
[----:B------:R-:W-:-:S02]  /*d8a00*/  LOP3.LUT R48, R48, 0xfffffdff, RZ, 0xc0, !PT ;  /* 0xfffffdff30307812 */ /* 0x000fc400078ec0ff */
[----:B-1----:R-:W-:Y:S01]  /*d8a10*/  ISETP.LT.AND P2, PT, R76, UR59, !P1 ;  /* 0x0000003b4c007c0c */ /* 0x002fe2000cf41270 */
[----:B------:R-:W-:Y:S01]  /*d8a20*/  STL.64 [R1+0x1080], R68 ;  /* 0x0010804401007387 */ /* 0x000fe20000100a00 */
[----:B------:R-:W1:Y:S05]  /*d8a30*/  LDCU UR65, c[0x0][0x398] ;  /* 0x00007300ff4177ac */ /* 0x000e6a0008000800 */
[----:B------:R-:W-:Y:S01]  /*d8a40*/  @P4 LOP3.LUT R48, R48, 0x200, RZ, 0xfc, !PT ;  /* 0x0000020030304812 */ /* 0x000fe200078efcff */
[----:B------:R-:W2:Y:S03]  /*d8a50*/  LDCU UR59, c[0x0][0x398] ;  /* 0x00007300ff3b77ac */ /* 0x000ea60008000800 */
        /* <DEDUP_REMOVED lines=8> */
[----:B---3--:R-:W-:Y:S01]  /*d8ae0*/  ISETP.GE.AND P1, PT, R64, UR39, PT ;  /* 0x0000002740007c0c */ /* 0x008fe2000bf26270 */
        /* <DEDUP_REMOVED lines=28> */
[----:B--2---:R-:W-:Y:S01]  /*d8cb0*/  ISETP.LT.AND P2, PT, R76, UR59, !P1 ;  /* 0x0000003b4c007c0c */ /* 0x004fe2000cf41270 */
[----:B------:R-:W2:Y:S01]  /*d8cc0*/  LDCU UR59, c[0x0][0x398] ;  /* 0x00007300ff3b77ac */ /* 0x000ea20008000800 */
[----:B-1----:R-:W-:Y:S02]  /*d8cd0*/  ISETP.LT.AND P4, PT, R74, UR68, !P1 ;  /* 0x000000444a007c0c */ /* 0x002fe4000cf81270 */
[----:B------:R-:W-:Y:S01]  /*d8ce0*/  ISETP.LT.AND P3, PT, R73, UR65, !P1 ;  /* 0x0000004149007c0c */ /* 0x000fe2000cf61270 */
[----:B------:R-:W-:Y:S01]  /*d8cf0*/  STL.64 [R1+0x1070], R68 ;  /* 0x0010704401007387 */ /* 0x000fe20000100a00 */
[----:B---3--:R-:W-:Y:S01]  /*d8d00*/  ISETP.LT.AND P1, PT, R75, UR38, !P1 ;  /* 0x000000264b007c0c */ /* 0x008fe2000cf21270 */
[----:B------:R-:W1:Y:S06]  /*d8d10*/  LDCU UR68, c[0x0][0x398] ;  /* 0x00007300ff4477ac */ /* 0x000e6c0008000800 */
[----:B------:R-:W-:Y:S01]  /*d8d20*/  @P2 LOP3.LUT R49, R49, 0x80000000, RZ, 0xfc, !PT ;  /* 0x8000000031312812 */ /* 0x000fe200078efcff */
[----:B------:R-:W3:Y:S03]  /*d8d30*/  LDCU UR65, c[0x0][0x398] ;  /* 0x00007300ff4177ac */ /* 0x000ee60008000800 */
[----:B------:R-:W-:Y:S01]  /*d8d40*/  LOP3.LUT R49, R49, 0xbfffffff, RZ, 0xc0, !PT ;  /* 0xbfffffff31317812 */ /* 0x000fe200078ec0ff */
[----:B------:R-:W-:Y:S03]  /*d8d50*/  STL.64 [R1+0x1078], R70 ;  /* 0x0010784601007387 */ /* 0x000fe60000100a00 */
[----:B------:R-:W-:-:S02]  /*d8d60*/  @P1 LOP3.LUT R49, R49, 0x40000000, RZ, 0xfc, !PT ;  /* 0x4000000031311812 */ /* 0x000fc400078efcff */
[----:B------:R-:W-:-:S04]  /*d8d70*/  LOP3.LUT R48, R48, 0xfffffffd, RZ, 0xc0, !PT ;  /* 0xfffffffd30307812 */ /* 0x000fc800078ec0ff */
[----:B------:R-:W-:Y:S02]  /*d8d80*/  @P4 LOP3.LUT R48, R48, 0x2, RZ, 0xfc, !PT ;  /* 0x0000000230304812 */ /* 0x000fe400078efcff */
[----:B----4-:R-:W-:Y:S01]  /*d8d90*/  ISETP.GE.AND P1, PT, R64, UR43, PT ;  /* 0x0000002b40007c0c */ /* 0x010fe2000bf26270 */
[----:B------:R-:W4:Y:S01]  /*d8da0*/  LDCU.64 UR42, c[0x0][0x398] ;  /* 0x00007300ff2a77ac */ /* 0x000f220008000a00 */
[----:B------:R1:W-:Y:S02]  /*d8db0*/  STSM.16.M88.4 [R0], R60 ;  /* 0x0000003c00007844 */ /* 0x0003e40000000200 */
[----:B--2---:R-:W-:Y:S01]  /*d8dc0*/  ISETP.LT.AND P4, PT, R74, UR59, !P1 ;  /* 0x0000003b4a007c0c */ /* 0x004fe2000cf81270 */
[----:B------:R-:W-:Y:S01]  /*d8dd0*/  NOP ;  /* 0x0000000000007918 */ /* 0x000fe20000000000 */
[----:B------:R-:W-:Y:S01]  /*d8de0*/  LOP3.LUT R48, R48, 0xfffffffe, RZ, 0xc0, !PT ;  /* 0xfffffffe30307812 */ /* 0x000fe200078ec0ff */
[----:B------:R-:W2:Y:S01]  /*d8df0*/  LDS.128 R68, [R0] ;  /* 0x0000000000447984 */ /* 0x000ea20000000c00 */
[----:B------:R-:W-:Y:S01]  /*d8e00*/  LOP3.LUT R49, R49, 0xdfffffff, RZ, 0xc0, !PT ;  /* 0xdfffffff31317812 */ /* 0x000fe200078ec0ff */
[----:B------:R-:W2:Y:S02]  /*d8e10*/  LDCU UR59, c[0x0][0x398] ;  /* 0x00007300ff3b77ac */ /* 0x000ea40008000800 */
[----:B-1----:R-:W3:Y:S04]  /*d8e20*/  LDL.LU R60, [R1+0x2314] ;  /* 0x00231400013c7983 */ /* 0x002ee80000300800 */
[----:B------:R-:W3:Y:S04]  /*d8e30*/  LDL.LU R64, [R1+0x4b7c] ;  /* 0x004b7c0001407983 */ /* 0x000ee80000300800 */
        /* <DEDUP_REMOVED lines=52> */
[----:B------:R-:W4:Y:S02]  /*d9180*/  LDL.LU R61, [R1+0x9d8] ;  /* 0x0009d800013d7983 */ /* 0x000f240000300800 */
[----:B------:R-:W-:Y:S01]  /*d9190*/  @P4 LOP3.LUT R49, R49, 0x200000, RZ, 0xfc, !PT ;  /* 0x0020000031314812 */ /* 0x000fe200078efcff */
[----:B------:R-:W2:Y:S01]  /*d91a0*/  LDCU UR60, c[0x0][0x398] ;  /* 0x00007300ff3c77ac */ /* 0x000ea20008000800 */
[----:B------:R-:W4:Y:S04]  /*d91b0*/  LDL.LU R64, [R1+0x4b84] ;  /* 0x004b840001407983 */ /* 0x000f280000300800 */
[----:B------:R-:W4:Y:S04]  /*d91c0*/  LDL.LU R62, [R1+0x2530] ;  /* 0x00253000013e7983 */ /* 0x000f280000300800 */
[----:B------:R-:W4:Y:S01]  /*d91d0*/  LDL.LU R63, [R1+0x2538] ;  /* 0x00253800013f7983 */ /* 0x000f220000300800 */
[----:B------:R-:W-:Y:S01]  /*d91e0*/  LOP3.LUT R49, R49, 0xffefffff, RZ, 0xc0, !PT ;  /* 0xffefffff31317812 */ /* 0x000fe200078ec0ff */
[----:B------:R-:W-:-:S03]  /*d91f0*/  NOP ;  /* 0x0000000000007918 */ /* 0x000fc60000000000 */
[----:B------:R-:W-:Y:S02]  /*d9200*/  @P3 LOP3.LUT R49, R49, 0x100000, RZ, 0xfc, !PT ;  /* 0x0010000031313812 */ /* 0x000fe400078efcff */
[----:B-1----:R-:W-:Y:S01]  /*d9210*/  ISETP.LT.AND P1, PT, R75, UR44, !P1 ;  /* 0x0000002c4b007c0c */ /* 0x002fe2000cf21270 */
[----:B------:R-:W1:Y:S01]  /*d9220*/  LDCU UR44, c[0x0][0x398] ;  /* 0x00007300ff2c77ac */ /* 0x000e620008000800 */
        /* <DEDUP_REMOVED lines=15> */
[----:B---3--:R-:W-:Y:S01]  /*d9320*/  ISETP.LT.AND P1, PT, R75, UR46, !P1 ;  /* 0x0000002e4b007c0c */ /* 0x008fe2000cf21270 */
[----:B--2---:R-:W-:Y:S01]  /*d9330*/  STL.64 [R1+0x7d0], R68 ;  /* 0x0007d04401007387 */ /* 0x004fe20000100a00 */
[----:B------:R-:W-:Y:S01]  /*d9340*/  LOP3.LUT R49, R49, 0xffff7fff, RZ, 0xc0, !PT ;  /* 0xffff7fff31317812 */ /* 0x000fe200078ec0ff */
[----:B------:R-:W2:Y:S03]  /*d9350*/  LDCU UR46, c[0x0][0x398] ;  /* 0x00007300ff2e77ac */ /* 0x000ea60008000800 */
[----:B------:R-:W-:-:S04]  /*d9360*/  @P2 LOP3.LUT R49, R49, 0x8000, RZ, 0xfc, !PT ;  /* 0x0000800031312812 */ /* 0x000fc800078efcff */
[----:B------:R-:W-:Y:S01]  /*d9370*/  LOP3.LUT R49, R49, 0xffffbfff, RZ, 0xc0, !PT ;  /* 0xffffbfff31317812 */ /* 0x000fe200078ec0ff */
[----:B------:R-:W-:Y:S03]  /*d9380*/  STL.64 [R1+0x7d8], R70 ;  /* 0x0007d84601007387 */ /* 0x000fe60000100a00 */
[----:B------:R-:W-:Y:S02]  /*d9390*/  @P1 LOP3.LUT R49, R49, 0x4000, RZ, 0xfc, !PT ;  /* 0x0000400031311812 */ /* 0x000fe400078efcff */
[----:B----4-:R-:W-:Y:S01]  /*d93a0*/  ISETP.GE.AND P1, PT, R64, UR41, PT ;  /* 0x0000002940007c0c */ /* 0x010fe2000bf26270 */
[----:B------:R3:W-:Y:S03]  /*d93b0*/  STSM.16.M88.4 [R0], R60 ;  /* 0x0000003c00007844 */ /* 0x0007e60000000200 */
[----:B------:R-:W-:Y:S01]  /*d93c0*/  ISETP.LT.AND P4, PT, R74, UR58, !P1 ;  /* 0x0000003a4a007c0c */ /* 0x000fe2000cf81270 */
[----:B------:R-:W-:Y:S01]  /*d93d0*/  NOP ;  /* 0x0000000000007918 */ /* 0x000fe20000000000 */
[----:B------:R-:W-:Y:S01]  /*d93e0*/  ISETP.LT.AND P3, PT, R73, UR5, !P1 ;  /* 0x0000000549007c0c */ /* 0x000fe2000cf61270 */
[----:B------:R-:W4:Y:S01]  /*d93f0*/  LDS.128 R68, [R0] ;  /* 0x0000000000447984 */ /* 0x000f220000000c00 */
[----:B------:R-:W-:Y:S01]  /*d9400*/  LOP3.LUT R49, R49, 0xffffdfff, RZ, 0xc0, !PT ;  /* 0xffffdfff31317812 */ /* 0x000fe200078ec0ff */
[----:B------:R-:W1:Y:S02]  /*d9410*/  LDCU.64 UR4, c[0x0][0x398] ;  /* 0x00007300ff0477ac */ /* 0x000e640008000a00 */
[----:B---3--:R-:W3:Y:S01]  /*d9420*/  LDL.LU R60, [R1+0x7b0] ;  /* 0x0007b000013c7983 */ /* 0x008ee20000300800 */
[----:B------:R-:W-:Y:S01]  /*d9430*/  ISETP.LT.AND P2, PT, R76, UR6, !P1 ;  /* 0x000000064c007c0c */ /* 0x000fe2000cf41270 */
[----:B------:R-:W1:Y:S02]  /*d9440*/  LDCU.64 UR6, c[0x0][0x398] ;  /* 0x00007300ff0677ac */ /* 0x000e640008000a00 */
[----:B------:R-:W2:Y:S01]  /*d9450*/  LDL.LU R64, [R1+0x4b8c] ;  /* 0x004b8c0001407983 */ /* 0x000ea20000300800 */
[----:B------:R-:W-:Y:S01]  /*d9460*/  LOP3.LUT R53, R53, 0x7fffffff, RZ, 0xc0, !PT ;  /* 0x7fffffff35357812 */ /* 0x000fe200078ec0ff */
[----:B------:R-:W1:Y:S02]  /*d9470*/  LDCU UR58, c[0x0][0x398] ;  /* 0x00007300ff3a77ac */ /* 0x000e640008000800 */
[----:B------:R-:W3:Y:S04]  /*d9480*/  LDL.LU R61, [R1+0x7b8] ;  /* 0x0007b800013d7983 */ /* 0x000ee80000300800 */
[----:B------:R-:W3:Y:S04]  /*d9490*/  LDL.LU R62, [R1+0x24f0] ;  /* 0x0024f000013e7983 */ /* 0x000ee80000300800 */
[----:B------:R-:W3:Y:S01]  /*d94a0*/  LDL.LU R63, [R1+0x24f8] ;  /* 0x0024f800013f7983 */ /* 0x000ee20000300800 */
        /* <DEDUP_REMOVED lines=12> */
[----:B------:R-:W-:Y:S02]  /*d9570*/  ISETP.LT.AND P4, PT, R74, UR8, !P1 ;  /* 0x000000084a007c0c */ /* 0x000fe4000cf81270 */
        /* <DEDUP_REMOVED lines=16> */
[----:B---3--:R2:W-:Y:S03]  /*d9680*/  STSM.16.M88.4 [R0], R60 ;  /* 0x0000003c00007844 */ /* 0x0085e60000000200 */
[----:B------:R-:W-:Y:S01]  /*d9690*/  ISETP.LT.AND P4, PT, R74, UR9, !P1 ;  /* 0x000000094a007c0c */ /* 0x000fe2000cf81270 */
[----:B------:R-:W-:Y:S01]  /*d96a0*/  NOP ;  /* 0x0000000000007918 */ /* 0x000fe20000000000 */
[----:B------:R-:W-:Y:S01]  /*d96b0*/  ISETP.LT.AND P3, PT, R73, UR12, !P1 ;  /* 0x0000000c49007c0c */ /* 0x000fe2000cf61270 */
[----:B------:R-:W3:Y:S01]  /*d96c0*/  LDS.128 R68, [R0] ;  /* 0x0000000000447984 */ /* 0x000ee20000000c00 */
[----:B------:R-:W-:Y:S01]  /*d96d0*/  LOP3.LUT R49, R49, 0xffffffdf, RZ, 0xc0, !PT ;  /* 0xffffffdf31317812 */ /* 0x000fe200078ec0ff */
[----:B------:R-:W1:Y:S02]  /*d96e0*/  LDCU.64 UR8, c[0x0][0x398] ;  /* 0x00007300ff0877ac */ /* 0x000e640008000a00 */
        /* <DEDUP_REMOVED lines=17> */
[----:B------:R-:W-:Y:S01]  /*d9800*/  ISETP.GE.AND P1, PT, R65, UR47, PT ;  /* 0x0000002f41007c0c */ /* 0x000fe2000bf26270 */
[----:B------:R-:W2:Y:S01]  /*d9810*/  LDCU UR47, c[0x0][0x398] ;  /* 0x00007300ff2f77ac */ /* 0x000ea20008000800 */
[----:B------:R-:W4:Y:S02]  /*d9820*/  LDL.LU R65, [R1+0x4b98] ;  /* 0x004b980001417983 */ /* 0x000f240000300800 */
[----:B------:R-:W-:Y:S01]  /*d9830*/  ISETP.LT.AND P2, PT, R76, UR15, !P1 ;  /* 0x0000000f4c007c0c */ /* 0x000fe2000cf41270 */
[----:B------:R-:W2:Y:S01]  /*d9840*/  LDCU UR15, c[0x0][0x398] ;  /* 0x00007300ff0f77ac */ /* 0x000ea20008000800 */
[----:B-1----:R-:W-:Y:S02]  /*d9850*/  ISETP.LT.AND P4, PT, R74, UR8, !P1 ;  /* 0x000000084a007c0c */ /* 0x002fe4000cf81270 */
[----:B------:R-:W-:Y:S01]  /*d9860*/  ISETP.LT.AND P3, PT, R73, UR16, !P1 ;  /* 0x0000001049007c0c */ /* 0x000fe2000cf61270 */
[----:B---3--:R-:W-:Y:S01]  /*d9870*/  STL.64 [R1+0x1110], R68 ;  /* 0x0011104401007387 */ /* 0x008fe20000100a00 */
[----:B------:R-:W-:Y:S01]  /*d9880*/  ISETP.LT.AND P1, PT, R75, UR6, !P1 ;  /* 0x000000064b007c0c */ /* 0x000fe2000cf21270 */
[----:B------:R-:W1:Y:S06]  /*d9890*/  LDCU UR8, c[0x0][0x398] ;  /* 0x00007300ff0877ac */ /* 0x000e6c0008000800 */
[----:B------:R-:W-:Y:S01]  /*d98a0*/  @P2 LOP3.LUT R50, R50, 0x80000000, RZ, 0xfc, !PT ;  /* 0x8000000032322812 */ /* 0x000fe200078efcff */
[----:B------:R-:W-:Y:S01]  /*d98b0*/  STL.64 [R1+0x1118], R70 ;  /* 0x0011184601007387 */ /* 0x000fe20000100a00 */
[----:B------:R-:W-:Y:S01]  /*d98c0*/  LOP3.LUT R49, R49, 0xfffffffd, RZ, 0xc0, !PT ;  /* 0xfffffffd31317812 */ /* 0x000fe200078ec0ff */
[----:B------:R-:W3:Y:S01]  /*d98d0*/  LDCU UR6, c[0x0][0x398] ;  /* 0x00007300ff0677ac */ /* 0x000ee20008000800 */
[----:B------:R-:W-:Y:S01]  /*d98e0*/  LOP3.LUT R50, R50, 0xbfffffff, RZ, 0xc0, !PT ;  /* 0xbfffffff32327812 */ /* 0x000fe200078ec0ff */
[----:B------:R-:W1:Y:S03]  /*d98f0*/  LDCU UR16, c[0x0][0x398] ;  /* 0x00007300ff1077ac */ /* 0x000e660008000800 */
[----:B------:R-:W-:-:S02]  /*d9900*/  @P1 LOP3.LUT R50, R50, 0x40000000, RZ, 0xfc, !PT ;  /* 0x4000000032321812 */ /* 0x000fc400078efcff */
[----:B------:R-:W-:-:S04]  /*d9910*/  @P4 LOP3.LUT R49, R49, 0x2, RZ, 0xfc, !PT ;  /* 0x0000000231314812 */ /* 0x000fc800078efcff */
[----:B------:R-:W-:Y:S02]  /*d9920*/  LOP3.LUT R49, R49, 0xfffffffe, RZ, 0xc0, !PT ;  /* 0xfffffffe31317812 */ /* 0x000fe400078ec0ff */
[----:B--2---:R-:W-:Y:S01]  /*d9930*/  ISETP.GE.AND P1, PT, R64, UR39, PT ;  /* 0x0000002740007c0c */ /* 0x004fe2000bf26270 */
[----:B------:R-:W2:Y:S01]  /*d9940*/  LDCU.64 UR38, c[0x0][0x398] ;  /* 0x00007300ff2677ac */ /* 0x000ea20008000a00 */
[----:B----4-:R4:W-:Y:S02]  /*d9950*/  STSM.16.M88.4 [R0], R60 ;  /* 0x0000003c00007844 */ /* 0x0109e40000000200 */
[----:B------:R-:W-:Y:S01]  /*d9960*/  ISETP.LT.AND P4, PT, R74, UR17, !P1 ;  /* 0x000000114a007c0c */ /* 0x000fe2000cf81270 */
[----:B------:R-:W-:Y:S01]  /*d9970*/  NOP ;  /* 0x0000000000007918 */ /* 0x000fe20000000000 */
[----:B------:R-:W-:Y:S01]  /*d9980*/  @P3 LOP3.LUT R49, R49, 0x1, RZ, 0xfc, !PT ;  /* 0x0000000131313812 */ /* 0x000fe200078efcff */
[----:B------:R-:W1:Y:S04]  /*d9990*/  LDS.128 R68, [R0] ;  /* 0x0000000000447984 */ /* 0x000e680000000c00 */
[----:B----4-:R-:W4:Y:S01]  /*d99a0*/  LDL.LU R60, [R1+0x2300] ;  /* 0x00230000013c7983 */ /* 0x010f220000300800 */
[----:B------:R-:W-:Y:S01]  /*d99b0*/  LOP3.LUT R50, R50, 0xdfffffff, RZ, 0xc0, !PT ;  /* 0xdfffffff32327812 */ /* 0x000fe200078ec0ff */
[----:B------:R-:W1:Y:S02]  /*d99c0*/  LDCU UR17, c[0x0][0x398] ;  /* 0x00007300ff1177ac */ /* 0x000e640008000800 */
[----:B------:R-:W4:Y:S04]  /*d99d0*/  LDL.LU R61, [R1+0x2308] ;  /* 0x00230800013d7983 */ /* 0x000f280000300800 */
[----:B------:R-:W2:Y:S04]  /*d99e0*/  LDL.LU R64, [R1+0x4b9c] ;  /* 0x004b9c0001407983 */ /* 0x000ea80000300800 */
[----:B------:R-:W4:Y:S04]  /*d99f0*/  LDL.LU R62, [R1+0x1ff0] ;  /* 0x001ff000013e7983 */ /* 0x000f280000300800 */
[----:B------:R-:W4:Y:S01]  /*d9a00*/  LDL.LU R63, [R1+0x1ff8] ;  /* 0x001ff800013f7983 */ /* 0x000f220000300800 */
[----:B------:R-:W-:Y:S01]  /*d9a10*/  ISETP.LT.AND P3, PT, R73, UR18, !P1 ;  /* 0x0000001249007c0c */ /* 0x000fe2000cf61270 */
[----:B------:R-:W-:Y:S01]  /*d9a20*/  NOP ;  /* 0x0000000000007918 */ /* 0x000fe20000000000 */
[----:B------:R-:W-:-:S02]  /*d9a30*/  @P4 LOP3.LUT R50, R50, 0x20000000, RZ, 0xfc, !PT ;  /* 0x2000000032324812 */ /* 0x000fc400078efcff */
[----:B------:R-:W-:Y:S02]  /*d9a40*/  ISETP.LT.AND P2, PT, R76, UR21, !P1 ;  /* 0x000000154c007c0c */ /* 0x000fe4000cf41270 */
[----:B------:R-:W-:-:S07]  /*d9a50*/  LOP3.LUT R50, R50, 0xefffffff, RZ, 0xc0, !PT ;  /* 0xefffffff32327812 */ /* 0x000fce00078ec0ff */
        /* <DEDUP_REMOVED lines=8> */
[----:B------:R-:W2:Y:S01]  /*d9ae0*/  LDCU UR5, c[0x0][0x398] ;  /* 0x00007300ff0577ac */ /* 0x000ea20008000800 */
[----:B------:R-:W3:Y:S02]  /*d9af0*/  LDL.LU R65, [R1+0x4ba0] ;  /* 0x004ba00001417983 */ /* 0x000ee40000300800 */
[----:B------:R-:W-:Y:S02]  /*d9b00*/  ISETP.LT.AND P4, PT, R74, UR22, !P1 ;  /* 0x000000164a007c0c */ /* 0x000fe4000cf81270 */
[----:B------:R-:W-:Y:S02]  /*d9b10*/  ISETP.LT.AND P3, PT, R73, UR19, !P1 ;  /* 0x0000001349007c0c */ /* 0x000fe4000cf61270 */
[----:B------:R-:W-:-:S02]  /*d9b20*/  LOP3.LUT R50, R50, 0xfdffffff, RZ, 0xc0, !PT ;  /* 0xfdffffff32327812 */ /* 0x000fc400078ec0ff */
[----:B------:R-:W-:Y:S01]  /*d9b30*/  ISETP.LT.AND P2, PT, R76, UR20, !P1 ;  /* 0x000000144c007c0c */ /* 0x000fe2000cf41270 */
[----:B-1----:R-:W-:Y:S01]  /*d9b40*/  STL.64 [R1+0x1100], R68 ;  /* 0x0011004401007387 */ /* 0x002fe20000100a00 */
[----:B------:R-:W1:Y:S05]  /*d9b50*/  LDCU.64 UR18, c[0x0][0x398] ;  /* 0x00007300ff1277ac */ /* 0x000e6a0008000a00 */
        /* <DEDUP_REMOVED lines=17> */
[----:B------:R-:W2:Y:S01]  /*d9c70*/  LDS.128 R68, [R0] ;  /* 0x0000000000447984 */ /* 0x000ea20000000c00 */
[----:B------:R-:W-:Y:S01]  /*d9c80*/  LOP3.LUT R50, R50, 0xffdfffff, RZ, 0xc0, !PT ;  /* 0xffdfffff32327812 */ /* 0x000fe200078ec0ff */
[----:B------:R-:W1:Y:S02]  /*d9c90*/  LDCU.64 UR22, c[0x0][0x398] ;  /* 0x00007300ff1677ac */ /* 0x000e640008000a00 */
[----:B----4-:R-:W4:Y:S04]  /*d9ca0*/  LDL.LU R60, [R1+0x9d4] ;  /* 0x0009d400013c7983 */ /* 0x010f280000300800 */
[----:B------:R-:W4:Y:S04]  /*d9cb0*/  LDL.LU R61, [R1+0x9dc] ;  /* 0x0009dc00013d7983 */ /* 0x000f280000300800 */
[----:B------:R-:W4:Y:S04]  /*d9cc0*/  LDL.LU R64, [R1+0x4ba4] ;  /* 0x004ba40001407983 */ /* 0x000f280000300800 */
[----:B------:R-:W4:Y:S04]  /*d9cd0*/  LDL.LU R62, [R1+0x2534] ;  /* 0x00253400013e7983 */ /* 0x000f280000300800 */
[----:B------:R-:W4:Y:S01]  /*d9ce0*/  LDL.LU R63, [R1+0x253c] ;  /* 0x00253c00013f7983 */ /* 0x000f220000300800 */
[----:B------:R-:W-:Y:S01]  /*d9cf0*/  @P4 LOP3.LUT R50, R50, 0x200000, RZ, 0xfc, !PT ;  /* 0x0020000032324812 */ /* 0x000fe200078efcff */
[----:B------:R-:W-:Y:S01]  /*d9d00*/  NOP ;  /* 0x0000000000007918 */ /* 0x000fe20000000000 */
[----:B------:R-:W-:-:S02]  /*d9d10*/  ISETP.LT.AND P2, PT, R76, UR24, !P1 ;  /* 0x000000184c007c0c */ /* 0x000fc4000cf41270 */
        /* <DEDUP_REMOVED lines=106> */
[----:B------:R-:W3:Y:S01]  /*da3c0*/  LDCU UR49, c[0x0][0x398] ;  /* 0x00007300ff3177ac */ /* 0x000ee20008000800 */
[----:B-1----:R-:W-:Y:S02]  /*da3d0*/  ISETP.LT.AND P4, PT, R74, UR40, !P1 ;  /* 0x000000284a007c0c */ /* 0x002fe4000cf81270 */
[----:B------:R-:W-:Y:S01]  /*da3e0*/  ISETP.LT.AND P3, PT, R73, UR36, !P1 ;  /* 0x0000002449007c0c */ /* 0x000fe2000cf61270 */
[----:B--2---:R-:W-:Y:S01]  /*da3f0*/  STL.64 [R1+0x10d0], R68 ;  /* 0x0010d04401007387 */ /* 0x004fe20000100a00 */
[----:B------:R-:W-:Y:S01]  /*da400*/  ISETP.LT.AND P1, PT, R75, UR22, !P1 ;  /* 0x000000164b007c0c */ /* 0x000fe2000cf21270 */
[----:B------:R-:W1:Y:S06]  /*da410*/  LDCU UR40, c[0x0][0x398] ;  /* 0x00007300ff2877ac */ /* 0x000e6c0008000800 */
[----:B------:R-:W-:Y:S01]  /*da420*/  @P2 LOP3.LUT R51, R51, 0x80000000, RZ, 0xfc, !PT ;  /* 0x8000000033332812 */ /* 0x000fe200078efcff */
[----:B------:R-:W-:Y:S01]  /*da430*/  STL.64 [R1+0x10d8], R70 ;  /* 0x0010d84601007387 */ /* 0x000fe20000100a00 */
[----:B------:R-:W-:Y:S01]  /*da440*/  LOP3.LUT R50, R50, 0xfffffffd, RZ, 0xc0, !PT ;  /* 0xfffffffd32327812 */ /* 0x000fe200078ec0ff */
[----:B------:R-:W2:Y:S01]  /*da450*/  LDCU UR22, c[0x0][0x398] ;  /* 0x00007300ff1677ac */ /* 0x000ea20008000800 */
[----:B------:R-:W-:Y:S01]  /*da460*/  LOP3.LUT R51, R51, 0xbfffffff, RZ, 0xc0, !PT ;  /* 0xbfffffff33337812 */ /* 0x000fe200078ec0ff */
[----:B------:R-:W1:Y:S03]  /*da470*/  LDCU UR36, c[0x0][0x398] ;  /* 0x00007300ff2477ac */ /* 0x000e660008000800 */
[----:B------:R-:W-:-:S02]  /*da480*/  @P1 LOP3.LUT R51, R51, 0x40000000, RZ, 0xfc, !PT ;  /* 0x4000000033331812 */ /* 0x000fc400078efcff */
[----:B------:R-:W-:Y:S02]  /*da490*/  @P4 LOP3.LUT R50, R50, 0x2, RZ, 0xfc, !PT ;  /* 0x0000000232324812 */ /* 0x000fe400078efcff */
[----:B----4-:R-:W-:Y:S01]  /*da4a0*/  ISETP.GE.AND P1, PT, R64, UR21, PT ;  /* 0x0000001540007c0c */ /* 0x010fe2000bf26270 */
[----:B------:R-:W4:Y:S01]  /*da4b0*/  LDCU UR21, c[0x0][0x398] ;  /* 0x00007300ff1577ac */ /* 0x000f220008000800 */
[----:B------:R1:W-:Y:S02]  /*da4c0*/  STSM.16.M88.4 [R0], R60 ;  /* 0x0000003c00007844 */ /* 0x0003e40000000200 */
[----:B------:R-:W-:Y:S01]  /*da4d0*/  ISETP.LT.AND P4, PT, R74, UR48, !P1 ;  /* 0x000000304a007c0c */ /* 0x000fe2000cf81270 */
[----:B------:R-:W-:Y:S01]  /*da4e0*/  NOP ;  /* 0x0000000000007918 */ /* 0x000fe20000000000 */
[----:B------:R-:W-:Y:S01]  /*da4f0*/  LOP3.LUT R50, R50, 0xfffffffe, RZ, 0xc0, !PT ;  /* 0xfffffffe32327812 */ /* 0x000fe200078ec0ff */
        /* <DEDUP_REMOVED lines=92> */
[----:B--2---:R-:W-:Y:S01]  /*daac0*/  ISETP.LT.AND P4, PT, R74, UR44, !P1 ;  /* 0x0000002c4a007c0c */ /* 0x004fe2000cf81270 */
        /* <DEDUP_REMOVED lines=25> */
[----:B--2---:R-:W-:Y:S01]  /*dac60*/  ISETP.LT.AND P4, PT, R74, UR44, !P1 ;  /* 0x0000002c4a007c0c */ /* 0x004fe2000cf81270 */
[----:B------:R-:W2:Y:S01]  /*dac70*/  LDCU.64 UR44, c[0x0][0x398] ;  /* 0x00007300ff2c77ac */ /* 0x000ea20008000a00 */
        /* <DEDUP_REMOVED lines=25> */
[----:B-1----:R-:W4:Y:S04]  /*dae10*/  LDL.LU R60, [R1+0x2640] ;  /* 0x00264000013c7983 */ /* 0x002f280000300800 */
[----:B------:R-:W4:Y:S04]  /*dae20*/  LDL.LU R61, [R1+0x2648] ;  /* 0x00264800013d7983 */ /* 0x000f280000300800 */
[----:B------:R-:W4:Y:S04]  /*dae30*/  LDL.LU R62, [R1+0x2630] ;  /* 0x00263000013e7983 */ /* 0x000f280000300800 */
[----:B------:R-:W4:Y:S01]  /*dae40*/  LDL.LU R63, [R1+0x2638] ;  /* 0x00263800013f7983 */ /* 0x000f220000300800 */
[----:B------:R-:W-:Y:S01]  /*dae50*/  ISETP.LT.AND P2, PT, R76, UR14, !P1 ;  /* 0x0000000e4c007c0c */ /* 0x000fe2000cf41270 */
[----:B------:R-:W1:Y:S01]  /*dae60*/  LDCU UR14, c[0x0][0x398] ;  /* 0x00007300ff0e77ac */ /* 0x000e620008000800 */
[----:B------:R-:W-:Y:S01]  /*dae70*/  NOP ;  /* 0x0000000000007918 */ /* 0x000fe20000000000 */
[----:B------:R-:W4:Y:S01]  /*dae80*/  LDL.LU R64, [R1+0x4bd4] ;  /* 0x004bd40001407983 */ /* 0x000f220000300800 */
        /* <DEDUP_REMOVED lines=8> */
[----:B------:R-:W-:Y:S01]  /*daf10*/  ISETP.GE.AND P1, PT, R65, UR41, PT ;  /* 0x0000002941007c0c */ /* 0x000fe2000bf26270 */
[----:B------:R-:W2:Y:S01]  /*daf20*/  LDCU.64 UR40, c[0x0][0x398] ;  /* 0x00007300ff2877ac */ /* 0x000ea20008000a00 */
[----:B------:R-:W2:Y:S02]  /*daf30*/  LDL.LU R65, [R1+0x4bd8] ;  /* 0x004bd80001417983 */ /* 0x000ea40000300800 */
[----:B-1----:R-:W-:Y:S01]  /*daf40*/  ISETP.LT.AND P2, PT, R76, UR14, !P1 ;  /* 0x0000000e4c007c0c */ /* 0x002fe2000cf41270 */
[----:B------:R-:W1:Y:S01]  /*daf50*/  LDCU UR14, c[0x0][0x398] ;  /* 0x00007300ff0e77ac */ /* 0x000e620008000800 */
[----:B------:R-:W-:Y:S02]  /*daf60*/  ISETP.LT.AND P4, PT, R74, UR8, !P1 ;  /* 0x000000084a007c0c */ /* 0x000fe4000cf81270 */
[----:B------:R-:W-:Y:S01]  /*daf70*/  ISETP.LT.AND P3, PT, R73, UR47, !P1 ;  /* 0x0000002f49007c0c */ /* 0x000fe2000cf61270 */
[----:B---3--:R-:W-:Y:S01]  /*daf80*/  STL.64 [R1+0x1170], R68 ;  /* 0x0011704401007387 */ /* 0x008fe20000100a00 */
[----:B----4-:R-:W-:Y:S01]  /*daf90*/  ISETP.LT.AND P1, PT, R75, UR26, !P1 ;  /* 0x0000001a4b007c0c */ /* 0x010fe2000cf21270 */
[----:B------:R-:W3:Y:S06]  /*dafa0*/  LDCU UR8, c[0x0][0x398] ;  /* 0x00007300ff0877ac */ /* 0x000eec0008000800 */
[----:B------:R-:W-:Y:S01]  /*dafb0*/  @P2 LOP3.LUT R52, R52, 0x80000000, RZ, 0xfc, !PT ;  /* 0x8000000034342812 */ /* 0x000fe200078efcff */
[----:B------:R-:W-:Y:S01]  /*dafc0*/  STL.64 [R1+0x1178], R70 ;  /* 0x0011784601007387 */ /* 0x000fe20000100a00 */
[----:B------:R-:W4:Y:S02]  /*dafd0*/  LDCU UR47, c[0x0][0x398] ;  /* 0x00007300ff2f77ac */ /* 0x000f240008000800 */
[----:B------:R-:W-:-:S02]  /*dafe0*/  LOP3.LUT R52, R52, 0xbfffffff, RZ, 0xc0, !PT ;  /* 0xbfffffff34347812 */ /* 0x000fc400078ec0ff */
[----:B------:R-:W-:Y:S01]  /*daff0*/  LOP3.LUT R51, R51, 0xfffffffd, RZ, 0xc0, !PT ;  /* 0xfffffffd33337812 */ /* 0x000fe200078ec0ff */
[----:B------:R-:W1:Y:S01]  /*db000*/  LDCU UR26, c[0x0][0x398] ;  /* 0x00007300ff1a77ac */ /* 0x000e620008000800 */
[----:B------:R-:W-:Y:S02]  /*db010*/  @P1 LOP3.LUT R52, R52, 0x40000000, RZ, 0xfc, !PT ;  /* 0x4000000034341812 */ /* 0x000fe400078efcff */
[----:B------:R-:W-:-:S04]  /*db020*/  @P4 LOP3.LUT R51, R51, 0x2, RZ, 0xfc, !PT ;  /* 0x0000000233334812 */ /* 0x000fc800078efcff */
[----:B------:R-:W-:Y:S01]  /*db030*/  LOP3.LUT R51, R51, 0xfffffffe, RZ, 0xc0, !PT ;  /* 0xfffffffe33337812 */ /* 0x000fe200078ec0ff */
[----:B------:R1:W-:Y:S01]  /*db040*/  STSM.16.M88.4 [R0], R60 ;  /* 0x0000003c00007844 */ /* 0x0003e20000000200 */
[----:B------:R-:W-:Y:S01]  /*db050*/  ISETP.GE.AND P1, PT, R64, UR43, PT ;  /* 0x0000002b40007c0c */ /* 0x000fe2000bf26270 */
[----:B------:R-:W-:Y:S02]  /*db060*/  NOP ;  /* 0x0000000000007918 */ /* 0x000fe40000000000 */
[----:B-1----:R-:W2:Y:S01]  /*db070*/  LDL.LU R60, [R1+0x2670] ;  /* 0x00267000013c7983 */ /* 0x002ea20000300800 */
[----:B------:R-:W-:Y:S01]  /*db080*/  @P3 LOP3.LUT R51, R51, 0x1, RZ, 0xfc, !PT ;  /* 0x0000000133333812 */ /* 0x000fe200078efcff */
[----:B------:R-:W1:Y:S02]  /*db090*/  LDCU.64 UR42, c[0x0][0x398] ;  /* 0x00007300ff2a77ac */ /* 0x000e640008000a00 */
[----:B------:R-:W2:Y:S04]  /*db0a0*/  LDL.LU R61, [R1+0x2678] ;  /* 0x00267800013d7983 */ /* 0x000ea80000300800 */
[----:B------:R-:W2:Y:S04]  /*db0b0*/  LDL.LU R64, [R1+0x4bdc] ;  /* 0x004bdc0001407983 */ /* 0x000ea80000300800 */
[----:B------:R-:W2:Y:S04]  /*db0c0*/  LDL.LU R62, [R1+0x1fe0] ;  /* 0x001fe000013e7983 */ /* 0x000ea80000300800 */
[----:B------:R-:W2:Y:S01]  /*db0d0*/  LDL.LU R63, [R1+0x1fe8] ;  /* 0x001fe800013f7983 */ /* 0x000ea20000300800 */
[----:B---3--:R-:W-:Y:S01]  /*db0e0*/  ISETP.LT.AND P4, PT, R74, UR8, !P1 ;  /* 0x000000084a007c0c */ /* 0x008fe2000cf81270 */
[----:B------:R-:W3:Y:S01]  /*db0f0*/  LDCU UR8, c[0x0][0x398] ;  /* 0x00007300ff0877ac */ /* 0x000ee20008000800 */
[----:B----4-:R-:W-:Y:S01]  /*db100*/  ISETP.LT.AND P3, PT, R73, UR47, !P1 ;  /* 0x0000002f49007c0c */ /* 0x010fe2000cf61270 */
[----:B------:R-:W4:Y:S01]  /*db110*/  LDS.128 R68, [R0] ;  /* 0x0000000000447984 */ /* 0x000f220000000c00 */
[----:B------:R-:W-:Y:S01]  /*db120*/  LOP3.LUT R52, R52, 0xdfffffff, RZ, 0xc0, !PT ;  /* 0xdfffffff34347812 */ /* 0x000fe200078ec0ff */
[----:B------:R-:W1:Y:S01]  /*db130*/  LDCU UR47, c[0x0][0x398] ;  /* 0x00007300ff2f77ac */ /* 0x000e620008000800 */
[----:B------:R-:W-:Y:S01]  /*db140*/  ISETP.LT.AND P2, PT, R76, UR14, !P1 ;  /* 0x0000000e4c007c0c */ /* 0x000fe2000cf41270 */
[----:B------:R-:W-:-:S06]  /*db150*/  NOP ;  /* 0x0000000000007918 */ /* 0x000fcc0000000000 */
        /* <DEDUP_REMOVED lines=12> */
[----:B---3--:R-:W-:Y:S01]  /*db220*/  ISETP.LT.AND P4, PT, R74, UR8, !P1 ;  /* 0x000000084a007c0c */ /* 0x008fe2000cf81270 */
[----:B------:R-:W3:Y:S01]  /*db230*/  LDCU UR8, c[0x0][0x398] ;  /* 0x00007300ff0877ac */ /* 0x000ee20008000800 */
[----:B-1----:R-:W-:Y:S02]  /*db240*/  ISETP.LT.AND P3, PT, R73, UR47, !P1 ;  /* 0x0000002f49007c0c */ /* 0x002fe4000cf61270 */
[----:B------:R-:W-:-:S02]  /*db250*/  LOP3.LUT R52, R52, 0xfdffffff, RZ, 0xc0, !PT ;  /* 0xfdffffff34347812 */ /* 0x000fc400078ec0ff */
[----:B------:R-:W-:Y:S01]  /*db260*/  ISETP.LT.AND P2, PT, R76, UR14, !P1 ;  /* 0x0000000e4c007c0c */ /* 0x000fe2000cf41270 */
[----:B----4-:R-:W-:Y:S06]  /*db270*/  STL.64 [R1+0x1160], R68 ;  /* 0x0011604401007387 */ /* 0x010fec0000100a00 */
        /* <DEDUP_REMOVED lines=22> */
[----:B------:R-:W3:Y:S02]  /*db3e0*/  LDL.LU R61, [R1+0x68c] ;  /* 0x00068c00013d7983 */ /* 0x000ee40000300800 */
[----:B------:R-:W-:Y:S01]  /*db3f0*/  @P4 LOP3.LUT R52, R52, 0x200000, RZ, 0xfc, !PT ;  /* 0x0020000034344812 */ /* 0x000fe200078efcff */
[----:B------:R-:W1:Y:S01]  /*db400*/  LDCU UR73, c[0x0][0x398] ;  /* 0x00007300ff4977ac */ /* 0x000e620008000800 */
[----:B------:R-:W3:Y:S04]  /*db410*/  LDL.LU R64, [R1+0x4be4] ;  /* 0x004be40001407983 */ /* 0x000ee80000300800 */
[----:B------:R-:W3:Y:S04]  /*db420*/  LDL.LU R62, [R1+0x2664] ;  /* 0x00266400013e7983 */ /* 0x000ee80000300800 */
[----:B------:R-:W3:Y:S01]  /*db430*/  LDL.LU R63, [R1+0x266c] ;  /* 0x00266c00013f7983 */ /* 0x000ee20000300800 */
        /* <DEDUP_REMOVED lines=10> */
[----:B------:R-:W2:Y:S01]  /*db4e0*/  LDCU UR27, c[0x0][0x398] ;  /* 0x00007300ff1b77ac */ /* 0x000ea20008000800 */
[----:B------:R-:W2:Y:S02]  /*db4f0*/  LDL.LU R65, [R1+0x4be8] ;  /* 0x004be80001417983 */ /* 0x000ea40000300800 */
[----:B----4-:R-:W-:Y:S02]  /*db500*/  ISETP.LT.AND P4, PT, R74, UR44, !P1 ;  /* 0x0000002c4a007c0c */ /* 0x010fe4000cf81270 */
[----:B------:R-:W-:Y:S02]  /*db510*/  ISETP.LT.AND P3, PT, R73, UR72, !P1 ;  /* 0x0000004849007c0c */ /* 0x000fe4000cf61270 */
[----:B------:R-:W-:-:S02]  /*db520*/  LOP3.LUT R52, R52, 0xfffdffff, RZ, 0xc0, !PT ;  /* 0xfffdffff34347812 */ /* 0x000fc400078ec0ff */
[----:B------:R-:W-:Y:S01]  /*db530*/  ISETP.LT.AND P2, PT, R76, UR71, !P1 ;  /* 0x000000474c007c0c */ /* 0x000fe2000cf41270 */
[----:B-1----:R-:W-:Y:S01]  /*db540*/  STL.64 [R1+0x1150], R68 ;  /* 0x0011504401007387 */ /* 0x002fe20000100a00 */
[----:B------:R-:W-:Y:S01]  /*db550*/  LOP3.LUT R56, R56, 0x7fffffff, RZ, 0xc0, !PT ;  /* 0x7fffffff38387812 */ /* 0x000fe200078ec0ff */
[----:B------:R-:W1:Y:S04]  /*db560*/  LDCU UR72, c[0x0][0x398] ;  /* 0x00007300ff4877ac */ /* 0x000e680008000800 */
[----:B------:R-:W-:Y:S01]  /*db570*/  @P4 LOP3.LUT R52, R52, 0x20000, RZ, 0xfc, !PT ;  /* 0x0002000034344812 */ /* 0x000fe200078efcff */
[----:B------:R-:W4:Y:S03]  /*db580*/  LDCU UR71, c[0x0][0x398] ;  /* 0x00007300ff4777ac */ /* 0x000f260008000800 */
        /* <DEDUP_REMOVED lines=100> */
[----:B---3--:R-:W-:Y:S01]  /*dbbd0*/  ISETP.GE.AND P1, PT, R64, UR39, PT ;  /* 0x0000002740007c0c */ /* 0x008fe2000bf26270 */
[----:B------:R-:W3:Y:S01]  /*dbbe0*/  LDCU.64 UR38, c[0x0][0x398] ;  /* 0x00007300ff2677ac */ /* 0x000ee20008000a00 */
[----:B----4-:R4:W-:Y:S02]  /*dbbf0*/  STSM.16.M88.4 [R0], R60 ;  /* 0x0000003c00007844 */ /* 0x0109e40000000200 */
[----:B--2---:R-:W-:Y:S01]  /*dbc00*/  ISETP.LT.AND P4, PT, R74, UR46, !P1 ;  /* 0x0000002e4a007c0c */ /* 0x004fe2000cf81270 */
[----:B------:R-:W-:Y:S01]  /*dbc10*/  NOP ;  /* 0x0000000000007918 */ /* 0x000fe20000000000 */
[----:B------:R-:W-:Y:S01]  /*dbc20*/  @P3 LOP3.LUT R52, R52, 0x1, RZ, 0xfc, !PT ;  /* 0x0000000134343812 */ /* 0x000fe200078efcff */
[----:B------:R-:W2:Y:S04]  /*dbc30*/  LDS.128 R68, [R0] ;  /* 0x0000000000447984 */ /* 0x000ea80000000c00 */
[----:B----4-:R-:W4:Y:S01]  /*dbc40*/  LDL.LU R60, [R1+0x2674] ;  /* 0x00267400013c7983 */ /* 0x010f220000300800 */
        /* <DEDUP_REMOVED lines=29> */
[----:B------:R-:W2:Y:S05]  /*dbe20*/  LDCU UR6, c[0x0][0x398] ;  /* 0x00007300ff0677ac */ /* 0x000eaa0008000800 */
        /* <DEDUP_REMOVED lines=21> */
[----:B------:R-:W3:Y:S01]  /*dbf80*/  LDL.LU R64, [R1+0x4c04] ;  /* 0x004c040001407983 */ /* 0x000ee20000300800 */
        /* <DEDUP_REMOVED lines=15> */
[----:B------:R-:W1:Y:S01]  /*dc080*/  LDCU UR47, c[0x0][0x398] ;  /* 0x00007300ff2f77ac */ /* 0x000e620008000800 */
[----:B------:R-:W4:Y:S02]  /*dc090*/  LDL.LU R65, [R1+0x4c08] ;  /* 0x004c080001417983 */ /* 0x000f240000300800 */
        /* <DEDUP_REMOVED lines=17> */
[----:B------:R-:W3:Y:S01]  /*dc1b0*/  LDCU UR45, c[0x0][0x398] ;  /* 0x00007300ff2d77ac */ /* 0x000ee20008000800 */
        /* <DEDUP_REMOVED lines=9> */
[----:B------:R-:W3:Y:S04]  /*dc250*/  LDL.LU R64, [R1+0x4c0c] ;  /* 0x004c0c0001407983 */ /* 0x000ee80000300800 */
        /* <DEDUP_REMOVED lines=17> */
[----:B------:R-:W3:Y:S01]  /*dc370*/  LDCU UR77, c[0x0][0x398] ;  /* 0x00007300ff4d77ac */ /* 0x000ee20008000800 */
[----:B------:R-:W-:Y:S02]  /*dc380*/  ISETP.LT.AND P3, PT, R73, UR16, !P1 ;  /* 0x0000001049007c0c */ /* 0x000fe4000cf61270 */
[----:B------:R-:W-:-:S02]  /*dc390*/  LOP3.LUT R53, R53, 0xfffffdff, RZ, 0xc0, !PT ;  /* 0xfffffdff35357812 */ /* 0x000fc400078ec0ff */
[----:B------:R-:W-:Y:S01]  /*dc3a0*/  ISETP.LT.AND P2, PT, R76, UR18, !P1 ;  /* 0x000000124c007c0c */ /* 0x000fe2000cf41270 */
[----:B-1----:R-:W-:Y:S01]  /*dc3b0*/  STL.64 [R1+0x1200], R68 ;  /* 0x0012004401007387 */ /* 0x002fe20000100a00 */
[----:B------:R-:W1:Y:S05]  /*dc3c0*/  LDCU.64 UR16, c[0x0][0x398] ;  /* 0x00007300ff1077ac */ /* 0x000e6a0008000a00 */
        /* <DEDUP_REMOVED lines=10> */
[----:B----4-:R3:W-:Y:S03]  /*dc470*/  STSM.16.M88.4 [R0], R60 ;  /* 0x0000003c00007844 */ /* 0x0107e60000000200 */
[----:B------:R-:W-:Y:S01]  /*dc480*/  ISETP.LT.AND P4, PT, R74, UR77, !P1 ;  /* 0x0000004d4a007c0c */ /* 0x000fe2000cf81270 */
[----:B------:R-:W-:Y:S01]  /*dc490*/  NOP ;  /* 0x0000000000007918 */ /* 0x000fe20000000000 */
[----:B------:R-:W-:Y:S01]  /*dc4a0*/  ISETP.LT.AND P3, PT, R73, UR20, !P1 ;  /* 0x0000001449007c0c */ /* 0x000fe2000cf61270 */
[----:B------:R-:W4:Y:S01]  /*dc4b0*/  LDS.128 R68, [R0] ;  /* 0x0000000000447984 */ /* 0x000f220000000c00 */
[----:B------:R-:W-:Y:S01]  /*dc4c0*/  LOP3.LUT R53, R53, 0xffffffdf, RZ, 0xc0, !PT ;  /* 0xffffffdf35357812 */ /* 0x000fe200078ec0ff */
[----:B------:R-:W1:Y:S02]  /*dc4d0*/  LDCU UR77, c[0x0][0x398] ;  /* 0x00007300ff4d77ac */ /* 0x000e640008000800 */
[----:B---3--:R-:W3:Y:S04]  /*dc4e0*/  LDL.LU R60, [R1+0x26a0] ;  /* 0x0026a000013c7983 */ /* 0x008ee80000300800 */
[----:B------:R-:W3:Y:S04]  /*dc4f0*/  LDL.LU R61, [R1+0x26a8] ;  /* 0x0026a800013d7983 */ /* 0x000ee80000300800 */
[----:B------:R-:W3:Y:S04]  /*dc500*/  LDL.LU R64, [R1+0x4c14] ;  /* 0x004c140001407983 */ /* 0x000ee80000300800 */
[----:B------:R-:W3:Y:S04]  /*dc510*/  LDL.LU R62, [R1+0x2690] ;  /* 0x00269000013e7983 */ /* 0x000ee80000300800 */
[----:B------:R-:W3:Y:S01]  /*dc520*/  LDL.LU R63, [R1+0x2698] ;  /* 0x00269800013f7983 */ /* 0x000ee20000300800 */
[----:B------:R-:W-:Y:S01]  /*dc530*/  @P4 LOP3.LUT R53, R53, 0x20, RZ, 0xfc, !PT ;  /* 0x0000002035354812 */ /* 0x000fe200078efcff */
[----:B------:R-:W-:Y:S01]  /*dc540*/  NOP ;  /* 0x0000000000007918 */ /* 0x000fe20000000000 */
[----:B------:R-:W-:Y:S01]  /*dc550*/  ISETP.LT.AND P2, PT, R76, UR19, !P1 ;  /* 0x000000134c007c0c */ /* 0x000fe2000cf41270 */
[----:B------:R-:W2:Y:S01]  /*dc560*/  LDCU.64 UR18, c[0x0][0x398] ;  /* 0x00007300ff1277ac */ /* 0x000ea20008000a00 */
        /* <DEDUP_REMOVED lines=13> */
[----:B------:R-:W-:Y:S01]  /*dc640*/  ISETP.LT.AND P3, PT, R73, UR76, !P1 ;  /* 0x0000004c49007c0c */ /* 0x000fe2000cf61270 */
[----:B----4-:R-:W-:Y:S01]  /*dc650*/  STL.64 [R1+0x11f0], R68 ;  /* 0x0011f04401007387 */ /* 0x010fe20000100a00 */
[----:B------:R-:W-:Y:S01]  /*dc660*/  ISETP.LT.AND P1, PT, R75, UR18, !P1 ;  /* 0x000000124b007c0c */ /* 0x000fe2000cf21270 */
[----:B------:R-:W4:Y:S06]  /*dc670*/  LDCU UR76, c[0x0][0x398] ;  /* 0x00007300ff4c77ac */ /* 0x000f2c0008000800 */
[----:B------:R-:W-:Y:S01]  /*dc680*/  @P2 LOP3.LUT R54, R54, 0x80000000, RZ, 0xfc, !PT ;  /* 0x8000000036362812 */ /* 0x000fe200078efcff */
[----:B------:R-:W1:Y:S03]  /*dc690*/  LDCU UR75, c[0x0][0x398] ;  /* 0x00007300ff4b77ac */ /* 0x000e660008000800 */
[----:B------:R-:W-:Y:S01]  /*dc6a0*/  LOP3.LUT R54, R54, 0xbfffffff, RZ, 0xc0, !PT ;  /* 0xbfffffff36367812 */ /* 0x000fe200078ec0ff */
[----:B------:R-:W-:Y:S03]  /*dc6b0*/  STL.64 [R1+0x11f8], R70 ;  /* 0x0011f84601007387 */ /* 0x000fe60000100a00 */
[----:B------:R-:W-:-:S02]  /*dc6c0*/  @P1 LOP3.LUT R54, R54, 0x40000000, RZ, 0xfc, !PT ;  /* 0x4000000036361812 */ /* 0x000fc400078efcff */
[----:B------:R-:W-:-:S04]  /*dc6d0*/  LOP3.LUT R53, R53, 0xfffffffd, RZ, 0xc0, !PT ;  /* 0xfffffffd35357812 */ /* 0x000fc800078ec0ff */
[----:B------:R-:W-:Y:S02]  /*dc6e0*/  @P4 LOP3.LUT R53, R53, 0x2, RZ, 0xfc, !PT ;  /* 0x0000000235354812 */ /* 0x000fe400078efcff */
[----:B---3--:R-:W-:Y:S01]  /*dc6f0*/  ISETP.GE.AND P1, PT, R64, UR11, PT ;  /* 0x0000000b40007c0c */ /* 0x008fe2000bf26270 */
[----:B------:R-:W3:Y:S01]  /*dc700*/  LDCU.64 UR10, c[0x0][0x398] ;  /* 0x00007300ff0a77ac */ /* 0x000ee20008000a00 */
[----:B------:R3:W-:Y:S02]  /*dc710*/  STSM.16.M88.4 [R0], R60 ;  /* 0x0000003c00007844 */ /* 0x0007e40000000200 */
[----:B-1----:R-:W-:Y:S01]  /*dc720*/  ISETP.LT.AND P4, PT, R74, UR77, !P1 ;  /* 0x0000004d4a007c0c */ /* 0x002fe2000cf81270 */
[----:B------:R-:W1:Y:S01]  /*dc730*/  LDCU UR77, c[0x0][0x398] ;  /* 0x00007300ff4d77ac */ /* 0x000e620008000800 */
[----:B------:R-:W-:Y:S01]  /*dc740*/  LOP3.LUT R53, R53, 0xfffffffe, RZ, 0xc0, !PT ;  /* 0xfffffffe35357812 */ /* 0x000fe200078ec0ff */
[----:B------:R-:W-:Y:S01]  /*dc750*/  NOP ;  /* 0x0000000000007918 */ /* 0x000fe20000000000 */
[----:B---3--:R-:W3:Y:S04]  /*dc760*/  LDL.LU R60, [R1+0x26e0] ;  /* 0x0026e000013c7983 */ /* 0x008ee80000300800 */
[----:B------:R-:W3:Y:S04]  /*dc770*/  LDL.LU R64, [R1+0x4c1c] ;  /* 0x004c1c0001407983 */ /* 0x000ee80000300800 */
[----:B------:R-:W4:Y:S04]  /*dc780*/  LDL.LU R61, [R1+0x26e8] ;  /* 0x0026e800013d7983 */ /* 0x000f280000300800 */
[----:B------:R-:W4:Y:S04]  /*dc790*/  LDL.LU R62, [R1+0x1fd0] ;  /* 0x001fd000013e7983 */ /* 0x000f280000300800 */
[----:B------:R-:W4:Y:S01]  /*dc7a0*/  LDL.LU R63, [R1+0x1fd8] ;  /* 0x001fd800013f7983 */ /* 0x000f220000300800 */
[----:B------:R-:W-:-:S02]  /*dc7b0*/  @P3 LOP3.LUT R53, R53, 0x1, RZ, 0xfc, !PT ;  /* 0x0000000135353812 */ /* 0x000fc400078efcff */
[----:B------:R-:W-:Y:S01]  /*dc7c0*/  ISETP.LT.AND P3, PT, R73, UR21, !P1 ;  /* 0x0000001549007c0c */ /* 0x000fe2000cf61270 */
[----:B------:R-:W1:Y:S01]  /*dc7d0*/  LDS.128 R68, [R0] ;  /* 0x0000000000447984 */ /* 0x000e620000000c00 */
[----:B------:R-:W-:Y:S01]  /*dc7e0*/  LOP3.LUT R54, R54, 0xdfffffff, RZ, 0xc0, !PT ;  /* 0xdfffffff36367812 */ /* 0x000fe200078ec0ff */
[----:B------:R-:W-:-:S03]  /*dc7f0*/  NOP ;  /* 0x0000000000007918 */ /* 0x000fc60000000000 */
[----:B------:R-:W-:Y:S01]  /*dc800*/  @P4 LOP3.LUT R54, R54, 0x20000000, RZ, 0xfc, !PT ;  /* 0x2000000036364812 */ /* 0x000fe200078efcff */
[----:B------:R-:W1:Y:S01]  /*dc810*/  LDCU.64 UR20, c[0x0][0x398] ;  /* 0x00007300ff1477ac */ /* 0x000e620008000a00 */
[----:B------:R-:W-:Y:S02]  /*dc820*/  ISETP.LT.AND P2, PT, R76, UR22, !P1 ;  /* 0x000000164c007c0c */ /* 0x000fe4000cf41270 */
[----:B------:R-:W-:Y:S01]  /*dc830*/  LOP3.LUT R54, R54, 0xefffffff, RZ, 0xc0, !PT ;  /* 0xefffffff36367812 */ /* 0x000fe200078ec0ff */
[----:B------:R-:W1:Y:S03]  /*dc840*/  LDCU UR22, c[0x0][0x398] ;  /* 0x00007300ff1677ac */ /* 0x000e660008000800 */
[----:B------:R-:W-:Y:S02]  /*dc850*/  @P3 LOP3.LUT R54, R54, 0x10000000, RZ, 0xfc, !PT ;  /* 0x1000000036363812 */ /* 0x000fe400078efcff */
[----:B------:R-:W-:-:S02]  /*dc860*/  ISETP.LT.AND P1, PT, R75, UR4, !P1 ;  /* 0x000000044b007c0c */ /* 0x000fc4000cf21270 */
[----:B------:R-:W-:-:S04]  /*dc870*/  LOP3.LUT R54, R54, 0xf7ffffff, RZ, 0xc0, !PT ;  /* 0xf7ffffff36367812 */ /* 0x000fc800078ec0ff */
[----:B------:R-:W-:-:S04]  /*dc880*/  @P2 LOP3.LUT R54, R54, 0x8000000, RZ, 0xfc, !PT ;  /* 0x0800000036362812 */ /* 0x000fc800078efcff */
[----:B------:R-:W-:-:S04]  /*dc890*/  LOP3.LUT R54, R54, 0xfbffffff, RZ, 0xc0, !PT ;  /* 0xfbffffff36367812 */ /* 0x000fc800078ec0ff */
[----:B------:R-:W-:Y:S02]  /*dc8a0*/  @P1 LOP3.LUT R54, R54, 0x4000000, RZ, 0xfc, !PT ;  /* 0x0400000036361812 */ /* 0x000fe400078efcff */
[----:B--2---:R-:W-:Y:S01]  /*dc8b0*/  ISETP.GE.AND P1, PT, R65, UR43, PT ;  /* 0x0000002b41007c0c */ /* 0x004fe2000bf26270 */
[----:B------:R-:W2:Y:S01]  /*dc8c0*/  LDCU.64 UR42, c[0x0][0x398] ;  /* 0x00007300ff2a77ac */ /* 0x000ea20008000a00 */
[----:B------:R-:W2:Y:S02]  /*dc8d0*/  LDL.LU R65, [R1+0x4c20] ;  /* 0x004c200001417983 */ /* 0x000ea40000300800 */
[----:B-1----:R-:W-:Y:S01]  /*dc8e0*/  ISETP.LT.AND P4, PT, R74, UR77, !P1 ;  /* 0x0000004d4a007c0c */ /* 0x002fe2000cf81270 */
[----:B------:R-:W1:Y:S01]  /*dc8f0*/  LDCU UR77, c[0x0][0x398] ;  /* 0x00007300ff4d77ac */ /* 0x000e620008000800 */
[----:B------:R-:W-:Y:S02]  /*dc900*/  ISETP.LT.AND P3, PT, R73, UR24, !P1 ;  /* 0x0000001849007c0c */ /* 0x000fe4000cf61270 */
[----:B------:R-:W-:-:S02]  /*dc910*/  LOP3.LUT R54, R54, 0xfdffffff, RZ, 0xc0, !PT ;  /* 0xfdffffff36367812 */ /* 0x000fc400078ec0ff */
[----:B------:R-:W-:Y:S01]  /*dc920*/  ISETP.LT.AND P2, PT, R76, UR28, !P1 ;  /* 0x0000001c4c007c0c */ /* 0x000fe2000cf41270 */
[----:B------:R-:W-:Y:S01]  /*dc930*/  STL.64 [R1+0x11e0], R68 ;  /* 0x0011e04401007387 */ /* 0x000fe20000100a00 */
[----:B------:R-:W1:Y:S05]  /*dc940*/  LDCU UR24, c[0x0][0x398] ;  /* 0x00007300ff1877ac */ /* 0x000e6a0008000800 */
        /* <DEDUP_REMOVED lines=41> */
[----:B------:R-:W2:Y:S01]  /*dcbe0*/  LDCU.64 UR28, c[0x0][0x398] ;  /* 0x00007300ff1c77ac */ /* 0x000ea20008000a00 */
[----:B------:R-:W-:Y:S02]  /*dcbf0*/  ISETP.LT.AND P3, PT, R73, UR30, !P1 ;  /* 0x0000001e49007c0c */ /* 0x000fe4000cf61270 */
[----:B------:R-:W-:-:S02]  /*dcc00*/  LOP3.LUT R54, R54, 0xfffdffff, RZ, 0xc0, !PT ;  /* 0xfffdffff36367812 */ /* 0x000fc400078ec0ff */
[----:B------:R-:W-:Y:S01]  /*dcc10*/  ISETP.LT.AND P2, PT, R76, UR31, !P1 ;  /* 0x0000001f4c007c0c */ /* 0x000fe2000cf41270 */
[----:B-1----:R-:W-:Y:S06]  /*dcc20*/  STL.64 [R1+0x11c0], R68 ;  /* 0x0011c04401007387 */ /* 0x002fec0000100a00 */
        /* <DEDUP_REMOVED lines=25> */
[----:B------:R-:W-:Y:S01]  /*dcdc0*/  ISETP.LT.AND P2, PT, R76, UR37, !P1 ;  /* 0x000000254c007c0c */ /* 0x000fe2000cf41270 */
[----:B------:R-:W1:Y:S01]  /*dcdd0*/  LDCU.64 UR36, c[0x0][0x398] ;  /* 0x00007300ff2477ac */ /* 0x000e620008000a00 */
        /* <DEDUP_REMOVED lines=9> */
[----:B------:R-:W2:Y:S01]  /*dce70*/  LDCU UR39, c[0x0][0x398] ;  /* 0x00007300ff2777ac */ /* 0x000ea20008000800 */
[----:B------:R-:W2:Y:S02]  /*dce80*/  LDL.LU R65, [R1+0x4c30] ;  /* 0x004c300001417983 */ /* 0x000ea40000300800 */
[----:B------:R-:W-:Y:S01]  /*dce90*/  ISETP.LT.AND P4, PT, R74, UR32, !P1 ;  /* 0x000000204a007c0c */ /* 0x000fe2000cf81270 */
[----:B------:R-:W2:Y:S01]  /*dcea0*/  LDCU.64 UR32, c[0x0][0x398] ;  /* 0x00007300ff2077ac */ /* 0x000ea20008000a00 */
[----:B------:R-:W-:Y:S02]  /*dceb0*/  ISETP.LT.AND P3, PT, R73, UR49, !P1 ;  /* 0x0000003149007c0c */ /* 0x000fe4000cf61270 */
[----:B------:R-:W-:-:S02]  /*dcec0*/  LOP3.LUT R54, R54, 0xfffffdff, RZ, 0xc0, !PT ;  /* 0xfffffdff36367812 */ /* 0x000fc400078ec0ff */
[----:B------:R-:W-:Y:S01]  /*dced0*/  ISETP.LT.AND P2, PT, R76, UR50, !P1 ;  /* 0x000000324c007c0c */ /* 0x000fe2000cf41270 */
[----:B-1----:R-:W-:Y:S01]  /*dcee0*/  STL.64 [R1+0x11b0], R68 ;  /* 0x0011b04401007387 */ /* 0x002fe20000100a00 */
[----:B------:R-:W1:Y:S05]  /*dcef0*/  LDCU UR49, c[0x0][0x398] ;  /* 0x00007300ff3177ac */ /* 0x000e6a0008000800 */
[----:B------:R-:W-:Y:S01]  /*dcf00*/  @P4 LOP3.LUT R54, R54, 0x200, RZ, 0xfc, !PT ;  /* 0x0000020036364812 */ /* 0x000fe200078efcff */
[----:B------:R-:W1:Y:S03]  /*dcf10*/  LDCU UR50, c[0x0][0x398] ;  /* 0x00007300ff3277ac */ /* 0x000e660008000800 */
[----:B------:R-:W-:-:S04]  /*dcf20*/  LOP3.LUT R54, R54, 0xfffffeff, RZ, 0xc0, !PT ;  /* 0xfffffeff36367812 */ /* 0x000fc800078ec0ff */
[----:B------:R-:W-:Y:S02]  /*dcf30*/  @P3 LOP3.LUT R54, R54, 0x100, RZ, 0xfc, !PT ;  /* 0x0000010036363812 */ /* 0x000fe400078efcff */
[----:B---3--:R-:W-:Y:S02]  /*dcf40*/  ISETP.LT.AND P1, PT, R75, UR4, !P1 ;  /* 0x000000044b007c0c */ /* 0x008fe4000cf21270 */
[----:B------:R-:W-:-:S04]  /*dcf50*/  LOP3.LUT R54, R54, 0xffffff7f, RZ, 0xc0, !PT ;  /* 0xffffff7f36367812 */ /* 0x000fc800078ec0ff */
[----:B------:R-:W-:Y:S01]  /*dcf60*/  @P2 LOP3.LUT R54, R54, 0x80, RZ, 0xfc, !PT ;  /* 0x0000008036362812 */ /* 0x000fe200078efcff */
[----:B------:R-:W-:Y:S03]  /*dcf70*/  STL.64 [R1+0x11b8], R70 ;  /* 0x0011b84601007387 */ /* 0x000fe60000100a00 */
[----:B------:R-:W-:-:S04]  /*dcf80*/  LOP3.LUT R54, R54, 0xffffffbf, RZ, 0xc0, !PT ;  /* 0xffffffbf36367812 */ /* 0x000fc800078ec0ff */
[----:B------:R-:W-:Y:S02]  /*dcf90*/  @P1 LOP3.LUT R54, R54, 0x40, RZ, 0xfc, !PT ;  /* 0x0000004036361812 */ /* 0x000fe400078efcff */
[----:B----4-:R-:W-:Y:S01]  /*dcfa0*/  ISETP.GE.AND P1, PT, R64, UR21, PT ;  /* 0x0000001540007c0c */ /* 0x010fe2000bf26270 */
[----:B------:R-:W3:Y:S01]  /*dcfb0*/  LDCU UR21, c[0x0][0x398] ;  /* 0x00007300ff1577ac */ /* 0x000ee20008000800 */
[----:B------:R4:W-:Y:S02]  /*dcfc0*/  STSM.16.M88.4 [R0], R60 ;  /* 0x0000003c00007844 */ /* 0x0009e40000000200 */
        /* <DEDUP_REMOVED lines=27> */
[----:B------:R-:W-:Y:S02]  /*dd180*/  ISETP.LT.AND P4, PT, R74, UR51, !P1 ;  /* 0x000000334a007c0c */ /* 0x000fe4000cf81270 */
[----:B------:R-:W-:Y:S01]  /*dd190*/  ISETP.LT.AND P3, PT, R73, UR57, !P1 ;  /* 0x0000003949007c0c */ /* 0x000fe2000cf61270 */
[----:B-1----:R-:W-:Y:S01]  /*dd1a0*/  STL.64 [R1+0x11a0], R68 ;  /* 0x0011a04401007387 */ /* 0x002fe20000100a00 */
[----:B------:R-:W-:Y:S01]  /*dd1b0*/  ISETP.LT.AND P1, PT, R75, UR32, !P1 ;  /* 0x000000204b007c0c */ /* 0x000fe2000cf21270 */
[----:B------:R-:W1:Y:S02]  /*dd1c0*/  LDCU.64 UR56, c[0x0][0x398] ;  /* 0x00007300ff3877ac */ /* 0x000e640008000a00 */
[----:B------:R-:W-:Y:S04]  /*dd1d0*/  STL.64 [R1+0x11a8], R70 ;  /* 0x0011a84601007387 */ /* 0x000fe80000100a00 */
[----:B------:R-:W-:-:S04]  /*dd1e0*/  @P2 LOP3.LUT R55, R55, 0x80000000, RZ, 0xfc, !PT ;  /* 0x8000000037372812 */ /* 0x000fc800078efcff */
[----:B------:R-:W-:-:S04]  /*dd1f0*/  LOP3.LUT R55, R55, 0xbfffffff, RZ, 0xc0, !PT ;  /* 0xbfffffff37377812 */ /* 0x000fc800078ec0ff */
[----:B------:R-:W-:Y:S02]  /*dd200*/  @P1 LOP3.LUT R55, R55, 0x40000000, RZ, 0xfc, !PT ;  /* 0x4000000037371812 */ /* 0x000fe400078efcff */
[----:B------:R-:W-:-:S04]  /*dd210*/  LOP3.LUT R54, R54, 0xfffffffd, RZ, 0xc0, !PT ;  /* 0xfffffffd36367812 */ /* 0x000fc800078ec0ff */
[----:B------:R-:W-:-:S04]  /*dd220*/  @P4 LOP3.LUT R54, R54, 0x2, RZ, 0xfc, !PT ;  /* 0x0000000236364812 */ /* 0x000fc800078efcff */
[----:B------:R-:W-:Y:S02]  /*dd230*/  LOP3.LUT R54, R54, 0xfffffffe, RZ, 0xc0, !PT ;  /* 0xfffffffe36367812 */ /* 0x000fe400078ec0ff */
[----:B---3--:R-:W-:Y:S01]  /*dd240*/  ISETP.GE.AND P1, PT, R64, UR19, PT ;  /* 0x0000001340007c0c */ /* 0x008fe2000bf26270 */
[----:B------:R-:W3:Y:S01]  /*dd250*/  LDCU UR19, c[0x0][0x398] ;  /* 0x00007300ff1377ac */ /* 0x000ee20008000800 */
        /* <DEDUP_REMOVED lines=9> */
[----:B------:R-:W4:Y:S04]  /*dd2f0*/  LDL.LU R62, [R1+0x1fd4] ;  /* 0x001fd400013e7983 */ /* 0x000f280000300800 */
[----:B------:R-:W4:Y:S01]  /*dd300*/  LDL.LU R63, [R1+0x1fdc] ;  /* 0x001fdc00013f7983 */ /* 0x000f220000300800 */
[----:B------:R-:W-:Y:S01]  /*dd310*/  ISETP.LT.AND P3, PT, R73, UR54, !P1 ;  /* 0x0000003649007c0c */ /* 0x000fe2000cf61270 */
[----:B------:R-:W-:-:S02]  /*dd320*/  NOP ;  /* 0x0000000000007918 */ /* 0x000fc40000000000 */
[----:B------:R-:W3:Y:S01]  /*dd330*/  LDL.LU R64, [R1+0x4c3c] ;  /* 0x004c3c0001407983 */ /* 0x000ee20000300800 */
[----:B------:R-:W-:Y:S02]  /*dd340*/  @P4 LOP3.LUT R55, R55, 0x20000000, RZ, 0xfc, !PT ;  /* 0x2000000037374812 */ /* 0x000fe400078efcff */
[----:B------:R-:W-:Y:S01]  /*dd350*/  ISETP.LT.AND P2, PT, R76, UR55, !P1 ;  /* 0x000000374c007c0c */ /* 0x000fe2000cf41270 */
[----:B------:R-:W1:Y:S01]  /*dd360*/  LDCU.64 UR54, c[0x0][0x398] ;  /* 0x00007300ff3677ac */ /* 0x000e620008000a00 */
[----:B------:R-:W-:-:S05]  /*dd370*/  LOP3.LUT R55, R55, 0xefffffff, RZ, 0xc0, !PT ;  /* 0xefffffff37377812 */ /* 0x000fca00078ec0ff */
        /* <DEDUP_REMOVED lines=26> */
[----:B------:R-:W-:Y:S01]  /*dd520*/  @P1 LOP3.LUT R55, R55, 0x400000, RZ, 0xfc, !PT ;  /* 0x0040000037371812 */ /* 0x000fe200078efcff */
[----:B----4-:R4:W-:Y:S01]  /*dd530*/  STSM.16.M88.4 [R0], R60 ;  /* 0x0000003c00007844 */ /* 0x0109e20000000200 */
[----:B---3--:R-:W-:Y:S01]  /*dd540*/  ISETP.GE.AND P1, PT, R64, UR17, PT ;  /* 0x0000001140007c0c */ /* 0x008fe2000bf26270 */
[----:B------:R-:W-:Y:S02]  /*dd550*/  NOP ;  /* 0x0000000000007918 */ /* 0x000fe40000000000 */
[----:B----4-:R-:W3:Y:S01]  /*dd560*/  LDL.LU R60, [R1+0x660] ;  /* 0x00066000013c7983 */ /* 0x010ee20000300800 */
[----:B------:R-:W-:Y:S01]  /*dd570*/  LOP3.LUT R55, R55, 0xffdfffff, RZ, 0xc0, !PT ;  /* 0xffdfffff37377812 */ /* 0x000fe200078ec0ff */
[----:B------:R-:W4:Y:S02]  /*dd580*/  LDCU UR17, c[0x0][0x398] ;  /* 0x00007300ff1177ac */ /* 0x000f240008000800 */
[----:B------:R-:W3:Y:S04]  /*dd590*/  LDL.LU R61, [R1+0x668] ;  /* 0x00066800013d7983 */ /* 0x000ee80000300800 */
[----:B------:R-:W3:Y:S04]  /*dd5a0*/  LDL.LU R64, [R1+0x4c44] ;  /* 0x004c440001407983 */ /* 0x000ee80000300800 */
[----:B------:R-:W4:Y:S04]  /*dd5b0*/  LDL.LU R62, [R1+0x2710] ;  /* 0x00271000013e7983 */ /* 0x000f280000300800 */
[----:B------:R-:W4:Y:S01]  /*dd5c0*/  LDL.LU R63, [R1+0x2718] ;  /* 0x00271800013f7983 */ /* 0x000f220000300800 */
[----:B-1----:R-:W-:Y:S01]  /*dd5d0*/  ISETP.LT.AND P4, PT, R74, UR6, !P1 ;  /* 0x000000064a007c0c */ /* 0x002fe2000cf81270 */
[----:B------:R-:W1:Y:S01]  /*dd5e0*/  LDCU UR6, c[0x0][0x398] ;  /* 0x00007300ff0677ac */ /* 0x000e620008000800 */
[----:B------:R-:W-:Y:S01]  /*dd5f0*/  ISETP.LT.AND P3, PT, R73, UR26, !P1 ;  /* 0x0000001a49007c0c */ /* 0x000fe2000cf61270 */
[----:B------:R-:W1:Y:S01]  /*dd600*/  LDS.128 R68, [R0] ;  /* 0x0000000000447984 */ /* 0x000e620000000c00 */
[----:B------:R-:W-:Y:S01]  /*dd610*/  ISETP.LT.AND P2, PT, R76, UR27, !P1 ;  /* 0x0000001b4c007c0c */ /* 0x000fe2000cf41270 */
[----:B------:R-:W-:-:S08]  /*dd620*/  NOP ;  /* 0x0000000000007918 */ /* 0x000fd00000000000 */
[----:B------:R-:W-:Y:S01]  /*dd630*/  @P4 LOP3.LUT R55, R55, 0x200000, RZ, 0xfc, !PT ;  /* 0x0020000037374812 */ /* 0x000fe200078efcff */
[----:B------:R-:W1:Y:S03]  /*dd640*/  LDCU.64 UR26, c[0x0][0x398] ;  /* 0x00007300ff1a77ac */ /* 0x000e660008000a00 */
        /* <DEDUP_REMOVED lines=42> */
[----:B------:R-:W1:Y:S03]  /*dd8f0*/  LDCU UR7, c[0x0][0x398] ;  /* 0x00007300ff0777ac */ /* 0x000e660008000800 */
[----:B------:R-:W4:Y:S04]  /*dd900*/  LDL.LU R62, [R1+0x26f0] ;  /* 0x0026f000013e7983 */ /* 0x000f280000300800 */
[----:B------:R-:W4:Y:S01]  /*dd910*/  LDL.LU R63, [R1+0x26f8] ;  /* 0x0026f800013f7983 */ /* 0x000f220000300800 */
[----:B------:R-:W-:-:S03]  /*dd920*/  NOP ;  /* 0x0000000000007918 */ /* 0x000fc60000000000 */
[----:B------:R-:W3:Y:S01]  /*dd930*/  LDL.LU R64, [R1+0x4c4c] ;  /* 0x004c4c0001407983 */ /* 0x000ee20000300800 */
        /* <DEDUP_REMOVED lines=59> */
[----:B-1----:R-:W-:Y:S02]  /*ddcf0*/  ISETP.LT.AND P4, PT, R74, UR59, !P1 ;  /* 0x0000003b4a007c0c */ /* 0x002fe4000cf81270 */
[----:B------:R-:W-:Y:S01]  /*ddd00*/  ISETP.LT.AND P3, PT, R73, UR63, !P1 ;  /* 0x0000003f49007c0c */ /* 0x000fe2000cf61270 */
[----:B------:R-:W-:Y:S01]  /*ddd10*/  STL.64 [R1+0x1270], R68 ;  /* 0x0012704401007387 */ /* 0x000fe20000100a00 */
        /* <DEDUP_REMOVED lines=8> */
[----:B---3--:R-:W-:Y:S01]  /*ddda0*/  ISETP.GE.AND P1, PT, R64, UR37, PT ;  /* 0x0000002540007c0c */ /* 0x008fe2000bf26270 */
[----:B------:R-:W3:Y:S01]  /*dddb0*/  LDCU.64 UR36, c[0x0][0x398] ;  /* 0x00007300ff2477ac */ /* 0x000ee20008000a00 */
[----:B----4-:R4:W-:Y:S01]  /*dddc0*/  STSM.16.M88.4 [R0], R60 ;  /* 0x0000003c00007844 */ /* 0x0109e20000000200 */
[----:B------:R-:W-:Y:S01]  /*dddd0*/  @P4 LOP3.LUT R55, R55, 0x2, RZ, 0xfc, !PT ;  /* 0x0000000237374812 */ /* 0x000fe200078efcff */
[----:B------:R-:W-:Y:S02]  /*ddde0*/  NOP ;  /* 0x0000000000007918 */ /* 0x000fe40000000000 */
[----:B----4-:R-:W4:Y:S04]  /*dddf0*/  LDL.LU R60, [R1+0x27d0] ;  /* 0x0027d000013c7983 */ /* 0x010f280000300800 */
[----:B------:R-:W4:Y:S04]  /*dde00*/  LDL.LU R61, [R1+0x27d8] ;  /* 0x0027d800013d7983 */ /* 0x000f280000300800 */
[----:B------:R-:W3:Y:S04]  /*dde10*/  LDL.LU R64, [R1+0x4c5c] ;  /* 0x004c5c0001407983 */ /* 0x000ee80000300800 */
[----:B------:R-:W4:Y:S04]  /*dde20*/  LDL.LU R62, [R1+0x1fc0] ;  /* 0x001fc000013e7983 */ /* 0x000f280000300800 */
[----:B------:R-:W4:Y:S01]  /*dde30*/  LDL.LU R63, [R1+0x1fc8] ;  /* 0x001fc800013f7983 */ /* 0x000f220000300800 */
[----:B------:R-:W-:Y:S01]  /*dde40*/  ISETP.LT.AND P4, PT, R74, UR66, !P1 ;  /* 0x000000424a007c0c */ /* 0x000fe2000cf81270 */
[----:B------:R-:W1:Y:S01]  /*dde50*/  LDCU UR66, c[0x0][0x398] ;  /* 0x00007300ff4277ac */ /* 0x000e620008000800 */
[----:B------:R-:W-:Y:S01]  /*dde60*/  LOP3.LUT R55, R55, 0xfffffffe, RZ, 0xc0, !PT ;  /* 0xfffffffe37377812 */ /* 0x000fe200078ec0ff */
[----:B------:R-:W1:Y:S01]  /*dde70*/  LDS.128 R68, [R0] ;  /* 0x0000000000447984 */ /* 0x000e620000000c00 */
[----:B------:R-:W-:Y:S01]  /*dde80*/  LOP3.LUT R56, R56, 0xdfffffff, RZ, 0xc0, !PT ;  /* 0xdfffffff38387812 */ /* 0x000fe200078ec0ff */
[----:B------:R-:W-:Y:S01]  /*dde90*/  NOP ;  /* 0x0000000000007918 */ /* 0x000fe20000000000 */
[----:B------:R-:W-:-:S02]  /*ddea0*/  @P3 LOP3.LUT R55, R55, 0x1, RZ, 0xfc, !PT ;  /* 0x0000000137373812 */ /* 0x000fc400078efcff */
[----:B------:R-:W-:Y:S01]  /*ddeb0*/  ISETP.LT.AND P3, PT, R73, UR62, !P1 ;  /* 0x0000003e49007c0c */ /* 0x000fe2000cf61270 */
[----:B------:R-:W1:Y:S04]  /*ddec0*/  LDCU UR62, c[0x0][0x398] ;  /* 0x00007300ff3e77ac */ /* 0x000e680008000800 */
[----:B------:R-:W-:Y:S02]  /*dded0*/  @P4 LOP3.LUT R56, R56, 0x20000000, RZ, 0xfc, !PT ;  /* 0x2000000038384812 */ /* 0x000fe400078efcff */
[----:B------:R-:W-:Y:S01]  /*ddee0*/  ISETP.LT.AND P2, PT, R76, UR61, !P1 ;  /* 0x0000003d4c007c0c */ /* 0x000fe2000cf41270 */
[----:B------:R-:W1:Y:S01]  /*ddef0*/  LDCU UR61, c[0x0][0x398] ;  /* 0x00007300ff3d77ac */ /* 0x000e620008000800 */
[----:B------:R-:W-:Y:S02]  /*ddf00*/  LOP3.LUT R56, R56, 0xefffffff, RZ, 0xc0, !PT ;  /* 0xefffffff38387812 */ /* 0x000fe400078ec0ff */
[----:B--2---:R-:W-:-:S02]  /*ddf10*/  ISETP.LT.AND P1, PT, R75, UR28, !P1 ;  /* 0x0000001c4b007c0c */ /* 0x004fc4000cf21270 */
[----:B------:R-:W-:-:S04]  /*ddf20*/  @P3 LOP3.LUT R56, R56, 0x10000000, RZ, 0xfc, !PT ;  /* 0x1000000038383812 */ /* 0x000fc800078efcff */
        /* <DEDUP_REMOVED lines=11> */
[----:B------:R-:W-:Y:S01]  /*ddfe0*/  ISETP.LT.AND P2, PT, R76, UR40, !P1 ;  /* 0x000000284c007c0c */ /* 0x000fe2000cf41270 */
[----:B-1----:R-:W-:Y:S01]  /*ddff0*/  STL.64 [R1+0x1260], R68 ;  /* 0x0012604401007387 */ /* 0x002fe20000100a00 */
[----:B------:R-:W1:Y:S05]  /*de000*/  LDCU UR64, c[0x0][0x398] ;  /* 0x00007300ff4077ac */ /* 0x000e6a0008000800 */
        /* <DEDUP_REMOVED lines=17> */
[----:B------:R-:W1:Y:S01]  /*de120*/  LDCU.64 UR38, c[0x0][0x398] ;  /* 0x00007300ff2677ac */ /* 0x000e620008000a00 */
[----:B------:R-:W-:Y:S01]  /*de130*/  LOP3.LUT R56, R56, 0xffdfffff, RZ, 0xc0, !PT ;  /* 0xffdfffff38387812 */ /* 0x000fe200078ec0ff */
[----:B------:R-:W2:Y:S04]  /*de140*/  LDS.128 R68, [R0] ;  /* 0x0000000000447984 */ /* 0x000ea80000000c00 */
[----:B----4-:R-:W4:Y:S04]  /*de150*/  LDL.LU R60, [R1+0x664] ;  /* 0x00066400013c7983 */ /* 0x010f280000300800 */
[----:B------:R-:W3:Y:S01]  /*de160*/  LDL.LU R64, [R1+0x4c64] ;  /* 0x004c640001407983 */ /* 0x000ee20000300800 */
[----:B------:R-:W-:-:S02]  /*de170*/  @P4 LOP3.LUT R56, R56, 0x200000, RZ, 0xfc, !PT ;  /* 0x0020000038384812 */ /* 0x000fc400078efcff */
[----:B------:R-:W-:Y:S01]  /*de180*/  ISETP.LT.AND P2, PT, R76, UR67, !P1 ;  /* 0x000000434c007c0c */ /* 0x000fe2000cf41270 */
[----:B------:R-:W4:Y:S01]  /*de190*/  LDL.LU R61, [R1+0x66c] ;  /* 0x00066c00013d7983 */ /* 0x000f220000300800 */
[----:B------:R-:W-:Y:S01]  /*de1a0*/  LOP3.LUT R56, R56, 0xffefffff, RZ, 0xc0, !PT ;  /* 0xffefffff38387812 */ /* 0x000fe200078ec0ff */
[----:B------:R-:W2:Y:S01]  /*de1b0*/  LDCU UR67, c[0x0][0x398] ;  /* 0x00007300ff4377ac */ /* 0x000ea20008000800 */
[----:B-1----:R-:W-:Y:S01]  /*de1c0*/  ISETP.LT.AND P1, PT, R75, UR40, !P1 ;  /* 0x000000284b007c0c */ /* 0x002fe2000cf21270 */
[----:B------:R-:W4:Y:S01]  /*de1d0*/  LDL.LU R62, [R1+0x2714] ;  /* 0x00271400013e7983 */ /* 0x000f220000300800 */
[----:B------:R-:W-:Y:S01]  /*de1e0*/  @P3 LOP3.LUT R56, R56, 0x100000, RZ, 0xfc, !PT ;  /* 0x0010000038383812 */ /* 0x000fe200078efcff */
[----:B------:R-:W1:Y:S02]  /*de1f0*/  LDCU UR40, c[0x0][0x398] ;  /* 0x00007300ff2877ac */ /* 0x000e640008000800 */
[----:B------:R-:W4:Y:S01]  /*de200*/  LDL.LU R63, [R1+0x271c] ;  /* 0x00271c00013f7983 */ /* 0x000f220000300800 */
[----:B------:R-:W-:Y:S01]  /*de210*/  LOP3.LUT R56, R56, 0xfff7ffff, RZ, 0xc0, !PT ;  /* 0xfff7ffff38387812 */ /* 0x000fe200078ec0ff */
[----:B------:R-:W-:-:S03]  /*de220*/  NOP ;  /* 0x0000000000007918 */ /* 0x000fc60000000000 */
        /* <DEDUP_REMOVED lines=27> */
[----:B------:R-:W-:-:S02]  /*de3e0*/  LOP3.LUT R56, R56, 0xffffdfff, RZ, 0xc0, !PT ;  /* 0xffffdfff38387812 */ /* 0x000fc400078ec0ff */
[----:B------:R-:W-:Y:S01]  /*de3f0*/  ISETP.LT.AND P2, PT, R76, UR44, !P1 ;  /* 0x0000002c4c007c0c */ /* 0x000fe2000cf41270 */
[----:B------:R-:W-:Y:S06]  /*de400*/  STL.64 [R1+0x1250], R68 ;  /* 0x0012504401007387 */ /* 0x000fec0000100a00 */
[----:B------:R-:W-:Y:S01]  /*de410*/  @P4 LOP3.LUT R56, R56, 0x2000, RZ, 0xfc, !PT ;  /* 0x0000200038384812 */ /* 0x000fe200078efcff */
[----:B----4-:R4:W-:Y:S01]  /*de420*/  STSM.16.M88.4 [R0], R60 ;  /* 0x0000003c00007844 */ /* 0x0109e20000000200 */
[----:B------:R-:W1:Y:S02]  /*de430*/  LDCU.64 UR44, c[0x0][0x398] ;  /* 0x00007300ff2c77ac */ /* 0x000e640008000a00 */
[----:B------:R-:W-:-:S04]  /*de440*/  LOP3.LUT R56, R56, 0xffffefff, RZ, 0xc0, !PT ;  /* 0xffffefff38387812 */ /* 0x000fc800078ec0ff */
[----:B------:R-:W-:Y:S02]  /*de450*/  @P3 LOP3.LUT R56, R56, 0x1000, RZ, 0xfc, !PT ;  /* 0x0000100038383812 */ /* 0x000fe400078efcff */
[----:B------:R-:W-:Y:S01]  /*de460*/  ISETP.LT.AND P1, PT, R75, UR36, !P1 ;  /* 0x000000244b007c0c */ /* 0x000fe2000cf21270 */
[----:B------:R-:W-:Y:S01]  /*de470*/  STL.64 [R1+0x1258], R70 ;  /* 0x0012584601007387 */ /* 0x000fe20000100a00 */
[----:B------:R-:W-:Y:S01]  /*de480*/  LOP3.LUT R56, R56, 0xfffff7ff, RZ, 0xc0, !PT ;  /* 0xfffff7ff38387812 */ /* 0x000fe200078ec0ff */
[----:B------:R-:W-:-:S03]  /*de490*/  NOP ;  /* 0x0000000000007918 */ /* 0x000fc60000000000 */
[----:B------:R-:W-:Y:S01]  /*de4a0*/  @P2 LOP3.LUT R56, R56, 0x800, RZ, 0xfc, !PT ;  /* 0x0000080038382812 */ /* 0x000fe200078efcff */
[----:B----4-:R-:W4:Y:S01]  /*de4b0*/  LDL.LU R60, [R1+0x2704] ;  /* 0x00270400013c7983 */ /* 0x010f220000300800 */
[----:B------:R-:W1:Y:S02]  /*de4c0*/  LDCU UR36, c[0x0][0x398] ;  /* 0x00007300ff2477ac */ /* 0x000e640008000800 */
[----:B------:R-:W-:Y:S01]  /*de4d0*/  LOP3.LUT R56, R56, 0xfffffbff, RZ, 0xc0, !PT ;  /* 0xfffffbff38387812 */ /* 0x000fe200078ec0ff */
[----:B------:R-:W3:Y:S03]  /*de4e0*/  LDS.128 R68, [R0] ;  /* 0x0000000000447984 */ /* 0x000ee60000000c00 */
[----:B------:R-:W-:Y:S02]  /*de4f0*/  @P1 LOP3.LUT R56, R56, 0x400, RZ, 0xfc, !PT ;  /* 0x0000040038381812 */ /* 0x000fe400078efcff */
[----:B--2---:R-:W-:-:S02]  /*de500*/  ISETP.GE.AND P1, PT, R65, UR43, PT ;  /* 0x0000002b41007c0c */ /* 0x004fc4000bf26270 */
[----:B------:R-:W2:Y:S02]  /*de510*/  LDL.LU R65, [R1+0x4c70] ;  /* 0x004c700001417983 */ /* 0x000ea40000300800 */
[----:B------:R-:W-:Y:S01]  /*de520*/  ISETP.LT.AND P4, PT, R74, UR48, !P1 ;  /* 0x000000304a007c0c */ /* 0x000fe2000cf81270 */
[----:B------:R-:W3:Y:S01]  /*de530*/  LDCU UR48, c[0x0][0x398] ;  /* 0x00007300ff3077ac */ /* 0x000ee20008000800 */
[----:B------:R-:W-:Y:S02]  /*de540*/  ISETP.LT.AND P3, PT, R73, UR50, !P1 ;  /* 0x0000003249007c0c */ /* 0x000fe4000cf61270 */
[----:B------:R-:W-:Y:S01]  /*de550*/  LOP3.LUT R56, R56, 0xfffffdff, RZ, 0xc0, !PT ;  /* 0xfffffdff38387812 */ /* 0x000fe200078ec0ff */
[----:B------:R-:W3:Y:S01]  /*de560*/  LDCU UR50, c[0x0][0x398] ;  /* 0x00007300ff3277ac */ /* 0x000ee20008000800 */
        /* <DEDUP_REMOVED lines=10> */
[----:B------:R-:W-:Y:S01]  /*de610*/  @P1 LOP3.LUT R56, R56, 0x40, RZ, 0xfc, !PT ;  /* 0x0000004038381812 */ /* 0x000fe200078efcff */
[----:B------:R-:W-:Y:S01]  /*de620*/  NOP ;  /* 0x0000000000007918 */ /* 0x000fe20000000000 */
[----:B---3--:R-:W-:Y:S02]  /*de630*/  ISETP.GE.AND P1, PT, R64, UR41, PT ;  /* 0x0000002940007c0c */ /* 0x008fe4000bf26270 */
[----:B------:R-:W3:Y:S04]  /*de640*/  LDL.LU R64, [R1+0x4c74] ;  /* 0x004c740001407983 */ /* 0x000ee80000300800 */
[----:B------:R-:W4:Y:S04]  /*de650*/  LDL.LU R61, [R1+0x270c] ;  /* 0x00270c00013d7983 */ /* 0x000f280000300800 */
[----:B------:R-:W4:Y:S04]  /*de660*/  LDL.LU R62, [R1+0x26f4] ;  /* 0x0026f400013e7983 */ /* 0x000f280000300800 */
[----:B------:R-:W4:Y:S01]  /*de670*/  LDL.LU R63, [R1+0x26fc] ;  /* 0x0026fc00013f7983 */ /* 0x000f220000300800 */
[----:B------:R-:W-:-:S02]  /*de680*/  ISETP.LT.AND P4, PT, R74, UR48, !P1 ;  /* 0x000000304a007c0c */ /* 0x000fc4000cf81270 */
[----:B------:R-:W-:Y:S01]  /*de690*/  ISETP.LT.AND P3, PT, R73, UR50, !P1 ;  /* 0x0000003249007c0c */ /* 0x000fe2000cf61270 */
[----:B------:R-:W2:Y:S01]  /*de6a0*/  LDCU.64 UR50, c[0x0][0x398] ;  /* 0x00007300ff3277ac */ /* 0x000ea20008000a00 */
[----:B------:R-:W-:Y:S02]  /*de6b0*/  LOP3.LUT R56, R56, 0xffffffdf, RZ, 0xc0, !PT ;  /* 0xffffffdf38387812 */ /* 0x000fe400078ec0ff */
[----:B-1----:R-:W-:Y:S01]  /*de6c0*/  ISETP.LT.AND P2, PT, R76, UR49, !P1 ;  /* 0x000000314c007c0c */ /* 0x002fe2000cf41270 */
        /* <DEDUP_REMOVED lines=15> */
[----:B------:R-:W-:Y:S01]  /*de7c0*/  ISETP.LT.AND P3, PT, R73, UR40, !P1 ;  /* 0x0000002849007c0c */ /* 0x000fe2000cf61270 */
[----:B------:R-:W1:Y:S01]  /*de7d0*/  LDCU UR38, c[0x0][0x398] ;  /* 0x00007300ff2677ac */ /* 0x000e620008000800 */
[----:B------:R-:W-:-:S02]  /*de7e0*/  ISETP.LT.AND P1, PT, R75, UR32, !P1 ;  /* 0x000000204b007c0c */ /* 0x000fc4000cf21270 */
[----:B------:R-:W-:Y:S01]  /*de7f0*/  LOP3.LUT R56, R56, 0xfffffffd, RZ, 0xc0, !PT ;  /* 0xfffffffd38387812 */ /* 0x000fe200078ec0ff */
[----:B------:R-:W1:Y:S04]  /*de800*/  LDCU UR40, c[0x0][0x398] ;  /* 0x00007300ff2877ac */ /* 0x000e680008000800 */
[----:B------:R-:W-:Y:S01]  /*de810*/  @P2 LOP3.LUT R58, R58, 0x80000000, RZ, 0xfc, !PT ;  /* 0x800000003a3a2812 */ /* 0x000fe200078efcff */
[----:B------:R-:W1:Y:S03]  /*de820*/  LDCU UR32, c[0x0][0x398] ;  /* 0x00007300ff2077ac */ /* 0x000e660008000800 */
[----:B------:R-:W-:-:S04]  /*de830*/  LOP3.LUT R58, R58, 0xbfffffff, RZ, 0xc0, !PT ;  /* 0xbfffffff3a3a7812 */ /* 0x000fc800078ec0ff */
[----:B------:R-:W-:Y:S02]  /*de840*/  @P1 LOP3.LUT R58, R58, 0x40000000, RZ, 0xfc, !PT ;  /* 0x400000003a3a1812 */ /* 0x000fe400078efcff */
[----:B------:R-:W-:Y:S02]  /*de850*/  @P4 LOP3.LUT R56, R56, 0x2, RZ, 0xfc, !PT ;  /* 0x0000000238384812 */ /* 0x000fe400078efcff */
[----:B---3--:R-:W-:Y:S02]  /*de860*/  ISETP.GE.AND P1, PT, R64, UR37, PT ;  /* 0x0000002540007c0c */ /* 0x008fe4000bf26270 */
[----:B------:R-:W3:Y:S04]  /*de870*/  LDL.LU R64, [R1+0x4c7c] ;  /* 0x004c7c0001407983 */ /* 0x000ee80000300800 */
[----:B------:R-:W-:Y:S04]  /*de880*/  STL.64 [R1+0x1230], R68 ;  /* 0x0012304401007387 */ /* 0x000fe80000100a00 */
[----:B------:R-:W-:Y:S04]  /*de890*/  STL.64 [R1+0x1238], R70 ;  /* 0x0012384601007387 */ /* 0x000fe80000100a00 */
[----:B----4-:R4:W-:Y:S04]  /*de8a0*/  STSM.16.M88.4 [R0], R60 ;  /* 0x0000003c00007844 */ /* 0x0109e80000000200 */
[----:B----4-:R-:W4:Y:S01]  /*de8b0*/  LDL.LU R60, [R1+0x4c80] ;  /* 0x004c8000013c7983 */ /* 0x010f220000300800 */
[----:B------:R-:W-:Y:S01]  /*de8c0*/  ISETP.LT.AND P4, PT, R74, UR36, !P1 ;  /* 0x000000244a007c0c */ /* 0x000fe2000cf81270 */
[----:B------:R-:W2:Y:S01]  /*de8d0*/  LDCU.64 UR36, c[0x0][0x398] ;  /* 0x00007300ff2477ac */ /* 0x000ea20008000a00 */
[----:B------:R-:W-:Y:S01]  /*de8e0*/  LOP3.LUT R56, R56, 0xfffffffe, RZ, 0xc0, !PT ;  /* 0xfffffffe38387812 */ /* 0x000fe200078ec0ff */
[----:B------:R-:W4:Y:S01]  /*de8f0*/  LDL.LU R62, [R1+0x4c84] ;  /* 0x004c8400013e7983 */ /* 0x000f220000300800 */
[----:B------:R-:W-:-:S02]  /*de900*/  LOP3.LUT R58, R58, 0xdfffffff, RZ, 0xc0, !PT ;  /* 0xdfffffff3a3a7812 */ /* 0x000fc400078ec0ff */
[----:B------:R-:W-:Y:S01]  /*de910*/  @P3 LOP3.LUT R56, R56, 0x1, RZ, 0xfc, !PT ;  /* 0x0000000138383812 */ /* 0x000fe200078efcff */
[----:B------:R-:W4:Y:S01]  /*de920*/  LDL.LU R61, [R1+0x4c88] ;  /* 0x004c8800013d7983 */ /* 0x000f220000300800 */
[----:B-1----:R-:W-:Y:S01]  /*de930*/  ISETP.LT.AND P3, PT, R73, UR38, !P1 ;  /* 0x0000002649007c0c */ /* 0x002fe2000cf61270 */
[----:B------:R-:W1:Y:S01]  /*de940*/  LDCU.64 UR38, c[0x0][0x398] ;  /* 0x00007300ff2677ac */ /* 0x000e620008000a00 */
[----:B------:R-:W-:-:S03]  /*de950*/  ISETP.LT.AND P2, PT, R76, UR40, !P1 ;  /* 0x000000284c007c0c */ /* 0x000fc6000cf41270 */
[----:B------:R-:W-:Y:S01]  /*de960*/  @P4 LOP3.LUT R58, R58, 0x20000000, RZ, 0xfc, !PT ;  /* 0x200000003a3a4812 */ /* 0x000fe200078efcff */
[----:B------:R-:W1:Y:S03]  /*de970*/  LDCU.64 UR40, c[0x0][0x398] ;  /* 0x00007300ff2877ac */ /* 0x000e660008000a00 */
        /* <DEDUP_REMOVED lines=8> */
[----:B--2---:R-:W-:-:S04]  /*dea00*/  ISETP.GE.AND P1, PT, R65, UR57, PT ;  /* 0x0000003941007c0c */ /* 0x004fc8000bf26270 */
[----:B------:R-:W-:Y:S01]  /*dea10*/  ISETP.LT.AND P4, PT, R74, UR32, !P1 ;  /* 0x000000204a007c0c */ /* 0x000fe2000cf81270 */
[----:B------:R-:W2:Y:S01]  /*dea20*/  LDCU UR32, c[0x0][0x398] ;  /* 0x00007300ff2077ac */ /* 0x000ea20008000800 */
        /* <DEDUP_REMOVED lines=14> */
[----:B---3--:R-:W-:-:S04]  /*deb10*/  ISETP.GE.AND P1, PT, R64, UR27, PT ;  /* 0x0000001b40007c0c */ /* 0x008fc8000bf26270 */
[----:B-1----:R-:W-:Y:S02]  /*deb20*/  ISETP.LT.AND P4, PT, R74, UR30, !P1 ;  /* 0x0000001e4a007c0c */ /* 0x002fe4000cf81270 */
[----:B--2---:R-:W-:Y:S01]  /*deb30*/  ISETP.LT.AND P3, PT, R73, UR32, !P1 ;  /* 0x0000002049007c0c */ /* 0x004fe2000cf61270 */
[----:B------:R-:W1:Y:S01]  /*deb40*/  LDCU UR32, c[0x0][0x398] ;  /* 0x00007300ff2077ac */ /* 0x000e620008000800 */
[----:B------:R-:W-:Y:S01]  /*deb50*/  ISETP.LT.AND P2, PT, R76, UR26, !P1 ;  /* 0x0000001a4c007c0c */ /* 0x000fe2000cf41270 */
[----:B------:R-:W2:Y:S08]  /*deb60*/  LDCU UR26, c[0x0][0x398] ;  /* 0x00007300ff1a77ac */ /* 0x000eb00008000800 */
[----:B------:R-:W-:-:S04]  /*deb70*/  @P4 LOP3.LUT R58, R58, 0x200000, RZ, 0xfc, !PT ;  /* 0x002000003a3a4812 */ /* 0x000fc800078efcff */
[----:B------:R-:W-:-:S04]  /*deb80*/  LOP3.LUT R58, R58, 0xffefffff, RZ, 0xc0, !PT ;  /* 0xffefffff3a3a7812 */ /* 0x000fc800078ec0ff */
[----:B------:R-:W-:Y:S02]  /*deb90*/  @P3 LOP3.LUT R58, R58, 0x100000, RZ, 0xfc, !PT ;  /* 0x001000003a3a3812 */ /* 0x000fe400078efcff */
[----:B------:R-:W-:Y:S02]  /*deba0*/  ISETP.LT.AND P3, PT, R75, UR54, !P1 ;  /* 0x000000364b007c0c */ /* 0x000fe4000cf61270 */
[----:B----4-:R-:W-:Y:S02]  /*debb0*/  ISETP.GE.AND P1, PT, R60, UR33, PT ;  /* 0x000000213c007c0c */ /* 0x010fe4000bf26270 */
[----:B------:R-:W3:Y:S01]  /*debc0*/  LDL.LU R60, [R1+0x4c8c] ;  /* 0x004c8c00013c7983 */ /* 0x000ee20000300800 */
[----:B------:R-:W-:-:S04]  /*debd0*/  LOP3.LUT R58, R58, 0xfff7ffff, RZ, 0xc0, !PT ;  /* 0xfff7ffff3a3a7812 */ /* 0x000fc800078ec0ff */
[----:B------:R-:W-:Y:S02]  /*debe0*/  @P2 LOP3.LUT R58, R58, 0x80000, RZ, 0xfc, !PT ;  /* 0x000800003a3a2812 */ /* 0x000fe400078efcff */
[----:B-1----:R-:W-:Y:S02]  /*debf0*/  ISETP.LT.AND P2, PT, R74, UR32, !P1 ;  /* 0x000000204a007c0c */ /* 0x002fe4000cf41270 */
[----:B------:R-:W-:-:S04]  /*dec00*/  LOP3.LUT R58, R58, 0xfffbffff, RZ, 0xc0, !PT ;  /* 0xfffbffff3a3a7812 */ /* 0x000fc800078ec0ff */
[----:B------:R-:W-:Y:S02]  /*dec10*/  @P3 LOP3.LUT R58, R58, 0x40000, RZ, 0xfc, !PT ;  /* 0x000400003a3a3812 */ /* 0x000fe400078efcff */
[----:B--2---:R-:W-:Y:S02]  /*dec20*/  ISETP.LT.AND P4, PT, R73, UR26, !P1 ;  /* 0x0000001a49007c0c */ /* 0x004fe4000cf81270 */
[----:B------:R-:W-:Y:S02]  /*dec30*/  LOP3.LUT R58, R58, 0xfffdffff, RZ, 0xc0, !PT ;  /* 0xfffdffff3a3a7812 */ /* 0x000fe400078ec0ff */
[----:B------:R-:W-:Y:S02]  /*dec40*/  ISETP.LT.AND P3, PT, R76, UR77, !P1 ;  /* 0x0000004d4c007c0c */ /* 0x000fe4000cf61270 */
[----:B------:R-:W-:Y:S02]  /*dec50*/  @P2 LOP3.LUT R58, R58, 0x20000, RZ, 0xfc, !PT ;  /* 0x000200003a3a2812 */ /* 0x000fe400078efcff */
[----:B------:R-:W-:-:S02]  /*dec60*/  ISETP.LT.AND P2, PT, R75, UR52, !P1 ;  /* 0x000000344b007c0c */ /* 0x000fc4000cf41270 */
[----:B------:R-:W-:Y:S02]  /*dec70*/  ISETP.GE.AND P1, PT, R62, UR31, PT ;  /* 0x0000001f3e007c0c */ /* 0x000fe4000bf26270 */
[----:B------:R-:W2:Y:S01]  /*dec80*/  LDL.LU R62, [R1+0x4c90] ;  /* 0x004c9000013e7983 */ /* 0x000ea20000300800 */
[----:B------:R-:W-:-:S04]  /*dec90*/  LOP3.LUT R58, R58, 0xfffeffff, RZ, 0xc0, !PT ;  /* 0xfffeffff3a3a7812 */ /* 0x000fc800078ec0ff */
[----:B------:R-:W-:-:S04]  /*deca0*/  @P4 LOP3.LUT R58, R58, 0x10000, RZ, 0xfc, !PT ;  /* 0x000100003a3a4812 */ /* 0x000fc800078efcff */
[----:B------:R-:W-:-:S04]  /*decb0*/  LOP3.LUT R58, R58, 0xffff7fff, RZ, 0xc0, !PT ;  /* 0xffff7fff3a3a7812 */ /* 0x000fc800078ec0ff */
[----:B------:R-:W-:Y:S02]  /*decc0*/  @P3 LOP3.LUT R58, R58, 0x8000, RZ, 0xfc, !PT ;  /* 0x000080003a3a3812 */ /* 0x000fe400078efcff */
[----:B------:R-:W-:Y:S02]  /*decd0*/  ISETP.LT.AND P3, PT, R74, UR76, !P1 ;  /* 0x0000004c4a007c0c */ /* 0x000fe4000cf61270 */
[----:B------:R-:W-:-:S04]  /*dece0*/  LOP3.LUT R58, R58, 0xffffbfff, RZ, 0xc0, !PT ;  /* 0xffffbfff3a3a7812 */ /* 0x000fc800078ec0ff */
[----:B------:R-:W-:Y:S02]  /*decf0*/  @P2 LOP3.LUT R58, R58, 0x4000, RZ, 0xfc, !PT ;  /* 0x000040003a3a2812 */ /* 0x000fe400078efcff */
[----:B------:R-:W-:Y:S02]  /*ded00*/  ISETP.LT.AND P4, PT, R73, UR75, !P1 ;  /* 0x0000004b49007c0c */ /* 0x000fe4000cf81270 */
[----:B------:R-:W-:Y:S02]  /*ded10*/  LOP3.LUT R58, R58, 0xffffdfff, RZ, 0xc0, !PT ;  /* 0xffffdfff3a3a7812 */ /* 0x000fe400078ec0ff */
[----:B------:R-:W-:Y:S02]  /*ded20*/  ISETP.LT.AND P2, PT, R76, UR74, !P1 ;  /* 0x0000004a4c007c0c */ /* 0x000fe4000cf41270 */
[----:B------:R-:W-:Y:S02]  /*ded30*/  @P3 LOP3.LUT R58, R58, 0x2000, RZ, 0xfc, !PT ;  /* 0x000020003a3a3812 */ /* 0x000fe400078efcff */
[----:B------:R-:W-:-:S02]  /*ded40*/  ISETP.LT.AND P3, PT, R75, UR50, !P1 ;  /* 0x000000324b007c0c */ /* 0x000fc4000cf61270 */
[----:B------:R-:W-:Y:S02]  /*ded50*/  ISETP.GE.AND P1, PT, R61, UR29, PT ;  /* 0x0000001d3d007c0c */ /* 0x000fe4000bf26270 */
[----:B------:R-:W4:Y:S01]  /*ded60*/  LDL.LU R61, [R1+0x4c94] ;  /* 0x004c9400013d7983 */ /* 0x000f220000300800 */
[----:B------:R-:W-:-:S04]  /*ded70*/  LOP3.LUT R58, R58, 0xffffefff, RZ, 0xc0, !PT ;  /* 0xffffefff3a3a7812 */ /* 0x000fc800078ec0ff */
[----:B------:R-:W-:-:S04]  /*ded80*/  @P4 LOP3.LUT R58, R58, 0x1000, RZ, 0xfc, !PT ;  /* 0x000010003a3a4812 */ /* 0x000fc800078efcff */
[----:B------:R-:W-:-:S04]  /*ded90*/  LOP3.LUT R58, R58, 0xfffff7ff, RZ, 0xc0, !PT ;  /* 0xfffff7ff3a3a7812 */ /* 0x000fc800078ec0ff */
[----:B------:R-:W-:Y:S02]  /*deda0*/  @P2 LOP3.LUT R58, R58, 0x800, RZ, 0xfc, !PT ;  /* 0x000008003a3a2812 */ /* 0x000fe400078efcff */
[----:B------:R-:W-:Y:S02]  /*dedb0*/  ISETP.LT.AND P2, PT, R74, UR73, !P1 ;  /* 0x000000494a007c0c */ /* 0x000fe4000cf41270 */
[----:B------:R-:W-:-:S04]  /*dedc0*/  LOP3.LUT R58, R58, 0xfffffbff, RZ, 0xc0, !PT ;  /* 0xfffffbff3a3a7812 */ /* 0x000fc800078ec0ff */
[----:B------:R-:W-:-:S04]  /*dedd0*/  @P3 LOP3.LUT R58, R58, 0x400, RZ, 0xfc, !PT ;  /* 0x000004003a3a3812 */ /* 0x000fc800078efcff */
[----:B------:R-:W-:Y:S02]  /*dede0*/  LOP3.LUT R58, R58, 0xfffffdff, RZ, 0xc0, !PT ;  /* 0xfffffdff3a3a7812 */ /* 0x000fe400078ec0ff */
[----:B------:R-:W-:Y:S02]  /*dedf0*/  ISETP.LT.AND P4, PT, R73, UR72, !P1 ;  /* 0x0000004849007c0c */ /* 0x000fe4000cf81270 */
[----:B------:R-:W-:Y:S02]  /*dee00*/  @P2 LOP3.LUT R58, R58, 0x200, RZ, 0xfc, !PT ;  /* 0x000002003a3a2812 */ /* 0x000fe400078efcff */
[----:B------:R-:W-:Y:S02]  /*dee10*/  ISETP.LT.AND P3, PT, R76, UR71, !P1 ;  /* 0x000000474c007c0c */ /* 0x000fe4000cf61270 */
[----:B------:R-:W-:Y:S01]  /*dee20*/  ISETP.LT.AND P2, PT, R75, UR48, !P1 ;  /* 0x000000304b007c0c */ /* 0x000fe2000cf41270 */
[----:B------:R-:W-:Y:S01]  /*dee30*/  NOP ;  /* 0x0000000000007918 */ /* 0x000fe20000000000 */
[----:B---3--:R-:W-:-:S02]  /*dee40*/  ISETP.GE.AND P1, PT, R60, UR55, PT ;  /* 0x000000373c007c0c */ /* 0x008fc4000bf26270 */
[----:B------:R-:W3:Y:S01]  /*dee50*/  LDL.LU R60, [R1+0x4c98] ;  /* 0x004c9800013c7983 */ /* 0x000ee20000300800 */
        /* <DEDUP_REMOVED lines=12> */
[----:B--2---:R-:W-:Y:S02]  /*def20*/  ISETP.GE.AND P1, PT, R62, UR53, PT ;  /* 0x000000353e007c0c */ /* 0x004fe4000bf26270 */
[----:B------:R-:W2:Y:S01]  /*def30*/  LDL.LU R62, [R1+0x4c9c] ;  /* 0x004c9c00013e7983 */ /* 0x000ea20000300800 */
        /* <DEDUP_REMOVED lines=11> */
[----:B------:R-:W-:Y:S02]  /*deff0*/  ISETP.LT.AND P2, PT, R75, UR44, !P1 ;  /* 0x0000002c4b007c0c */ /* 0x000fe4000cf41270 */
[----:B----4-:R-:W-:-:S02]  /*df000*/  ISETP.GE.AND P1, PT, R61, UR51, PT ;  /* 0x000000333d007c0c */ /* 0x010fc4000bf26270 */
[----:B------:R-:W4:Y:S07]  /*df010*/  LDL.LU R61, [R1+0x4ca0] ;  /* 0x004ca000013d7983 */ /* 0x000f2e0000300800 */
[----:B------:R-:W-:Y:S02]  /*df020*/  @P3 LOP3.LUT R57, R57, 0x80000000, RZ, 0xfc, !PT ;  /* 0x8000000039393812 */ /* 0x000fe400078efcff */
[----:B------:R-:W-:Y:S02]  /*df030*/  ISETP.LT.AND P3, PT, R74, UR22, !P1 ;  /* 0x000000164a007c0c */ /* 0x000fe4000cf61270 */
[----:B------:R-:W-:-:S04]  /*df040*/  LOP3.LUT R57, R57, 0xbfffffff, RZ, 0xc0, !PT ;  /* 0xbfffffff39397812 */ /* 0x000fc800078ec0ff */
[----:B------:R-:W-:Y:S02]  /*df050*/  @P2 LOP3.LUT R57, R57, 0x40000000, RZ, 0xfc, !PT ;  /* 0x4000000039392812 */ /* 0x000fe400078efcff */
[----:B------:R-:W-:Y:S02]  /*df060*/  LOP3.LUT R58, R58, 0xfffffffe, RZ, 0xc0, !PT ;  /* 0xfffffffe3a3a7812 */ /* 0x000fe400078ec0ff */
[----:B------:R-:W-:Y:S02]  /*df070*/  LOP3.LUT R57, R57, 0xdfffffff, RZ, 0xc0, !PT ;  /* 0xdfffffff39397812 */ /* 0x000fe400078ec0ff */
[----:B------:R-:W-:Y:S02]  /*df080*/  @P4 LOP3.LUT R58, R58, 0x1, RZ, 0xfc, !PT ;  /* 0x000000013a3a4812 */ /* 0x000fe400078efcff */
[----:B------:R-:W-:Y:S02]  /*df090*/  @P3 LOP3.LUT R57, R57, 0x20000000, RZ, 0xfc, !PT ;  /* 0x2000000039393812 */ /* 0x000fe400078efcff */
[----:B------:R-:W-:-:S02]  /*df0a0*/  ISETP.LT.AND P4, PT, R73, UR21, !P1 ;  /* 0x0000001549007c0c */ /* 0x000fc4000cf81270 */
[----:B------:R-:W-:Y:S02]  /*df0b0*/  ISETP.LT.AND P2, PT, R76, UR20, !P1 ;  /* 0x000000144c007c0c */ /* 0x000fe4000cf41270 */
[----:B------:R-:W-:Y:S02]  /*df0c0*/  ISETP.LT.AND P3, PT, R75, UR42, !P1 ;  /* 0x0000002a4b007c0c */ /* 0x000fe4000cf61270 */
[----:B---3--:R-:W-:Y:S02]  /*df0d0*/  ISETP.GE.AND P1, PT, R60, UR49, PT ;  /* 0x000000313c007c0c */ /* 0x008fe4000bf26270 */
        /* <DEDUP_REMOVED lines=27> */
[----:B------:R-:W-:Y:S02]  /*df290*/  LOP3.LUT R57, R57, 0xffefffff, RZ, 0xc0, !PT ;  /* 0xffefffff39397812 */ /* 0x000fe400078ec0ff */
[----:B----4-:R-:W-:Y:S02]  /*df2a0*/  ISETP.GE.AND P1, PT, R61, UR45, PT ;  /* 0x0000002d3d007c0c */ /* 0x010fe4000bf26270 */
[----:B------:R-:W4:Y:S01]  /*df2b0*/  LDL.LU R61, [R1+0x4cac] ;  /* 0x004cac00013d7983 */ /* 0x000f220000300800 */
        /* <DEDUP_REMOVED lines=11> */
[----:B------:R-:W-:-:S02]  /*df370*/  LOP3.LUT R57, R57, 0xfffeffff, RZ, 0xc0, !PT ;  /* 0xfffeffff39397812 */ /* 0x000fc400078ec0ff */
[----:B---3--:R-:W-:Y:S02]  /*df380*/  ISETP.GE.AND P1, PT, R60, UR43, PT ;  /* 0x0000002b3c007c0c */ /* 0x008fe4000bf26270 */
[----:B------:R-:W3:Y:S01]  /*df390*/  LDL.LU R60, [R1+0x4cb0] ;  /* 0x004cb000013c7983 */ /* 0x000ee20000300800 */
[----:B------:R-:W-:-:S04]  /*df3a0*/  @P4 LOP3.LUT R57, R57, 0x10000, RZ, 0xfc, !PT ;  /* 0x0001000039394812 */ /* 0x000fc800078efcff */
        /* <DEDUP_REMOVED lines=12> */
[----:B------:R-:W-:Y:S02]  /*df470*/  LOP3.LUT R57, R57, 0xfffff7ff, RZ, 0xc0, !PT ;  /* 0xfffff7ff39397812 */ /* 0x000fe400078ec0ff */
[----:B--2---:R-:W-:Y:S02]  /*df480*/  ISETP.GE.AND P1, PT, R62, UR41, PT ;  /* 0x000000293e007c0c */ /* 0x004fe4000bf26270 */
        /* <DEDUP_REMOVED lines=29> */
[----:B------:R-:W-:Y:S02]  /*df660*/  ISETP.GE.AND P5, PT, R72, UR57, PT ;  /* 0x0000003948007c0c */ /* 0x000fe4000bfa6270 */
[----:B---3--:R-:W-:-:S04]  /*df670*/  ISETP.GE.AND P2, PT, R60, UR37, PT ;  /* 0x000000253c007c0c */ /* 0x008fc8000bf46270 */
[----:B------:R-:W-:Y:S02]  /*df680*/  ISETP.LT.AND P4, PT, R74, UR62, !P2 ;  /* 0x0000003e4a007c0c */ /* 0x000fe4000d781270 */
[----:B------:R-:W-:Y:S02]  /*df690*/  ISETP.LT.AND P3, PT, R73, UR61, !P2 ;  /* 0x0000003d49007c0c */ /* 0x000fe4000d761270 */
[----:B------:R-:W-:-:S09]  /*df6a0*/  ISETP.LT.AND P1, PT, R76, UR66, !P2 ;  /* 0x000000424c007c0c */ /* 0x000fd2000d721270 */
[----:B------:R-:W-:-:S04]  /*df6b0*/  @P4 LOP3.LUT R57, R57, 0x2, RZ, 0xfc, !PT ;  /* 0x0000000239394812 */ /* 0x000fc800078efcff */
[----:B------:R-:W-:Y:S02]  /*df6c0*/  LOP3.LUT R57, R57, 0xfffffffe, RZ, 0xc0, !PT ;  /* 0xfffffffe39397812 */ /* 0x000fe400078ec0ff */
[----:B------:R-:W-:Y:S02]  /*df6d0*/  ISETP.LT.AND P2, PT, R75, UR65, !P2 ;  /* 0x000000414b007c0c */ /* 0x000fe4000d741270 */
[----:B------:R-:W-:Y:S02]  /*df6e0*/  @P3 LOP3.LUT R57, R57, 0x1, RZ, 0xfc, !PT ;  /* 0x0000000139393812 */ /* 0x000fe400078efcff */
[----:B------:R-:W-:Y:S02]  /*df6f0*/  ISETP.LT.AND P3, PT, R74, UR64, !P5 ;  /* 0x000000404a007c0c */ /* 0x000fe4000ef61270 */
[----:B------:R-:W-:Y:S01]  /*df700*/  ISETP.LT.AND P4, PT, R73, UR67, !P5 ;  /* 0x0000004349007c0c */ /* 0x000fe2000ef81270 */
[----:B------:R-:W-:Y:S01]  /*df710*/  STL [R1+0x4f10], R24 ;  /* 0x004f101801007387 */ /* 0x000fe20000100800 */
[----:B------:R-:W-:Y:S01]  /*df720*/  LOP3.LUT R3, R3, 0xffffffef, RZ, 0xc0, !PT ;  /* 0xffffffef03037812 */ /* 0x000fe200078ec0ff */
[----:B------:R-:W1:Y:S02]  /*df730*/  LDCU.64 UR4, c[0x0][0x398] ;  /* 0x00007300ff0477ac */ /* 0x000e640008000a00 */
[----:B------:R-:W-:Y:S01]  /*df740*/  STL [R1+0x4f0c], R25 ;  /* 0x004f0c1901007387 */ /* 0x000fe20000100800 */
[----:B------:R-:W-:Y:S01]  /*df750*/  @P0 LOP3.LUT R3, R3, 0x10, RZ, 0xfc, !PT ;  /* 0x0000001003030812 */ /* 0x000fe200078efcff */
[----:B------:R-:W-:Y:S01]  /*df760*/  IMAD.WIDE R114, R59, 0x4, R20 ;  /* 0x000000043b727825 */ /* 0x000fe200078e0214 */
[----:B------:R-:W2:Y:S01]  /*df770*/  LDCU UR6, c[0x0][0x3b8] ;  /* 0x00007700ff0677ac */ /* 0x000ea20008000800 */
[----:B------:R-:W-:Y:S01]  /*df780*/  STL [R1+0x4f00], R26 ;  /* 0x004f001a01007387 */ /* 0x000fe20000100800 */
[----:B------:R-:W-:-:S03]  /*df790*/  LOP3.LUT P0, RZ, R57, 0x1, RZ, 0xc0, !PT ;  /* 0x0000000139ff7812 */ /* 0x000fc6000780c0ff */
        /* <DEDUP_REMOVED lines=10> */
[----:B------:R-:W3:Y:S04]  /*df840*/  LDL.LU R60, [R1+0x2b44] ;  /* 0x002b4400013c7983 */ /* 0x000ee80000300800 */
[----:B------:R-:W3:Y:S01]  /*df850*/  LDL.LU R61, [R1+0x2b4c] ;  /* 0x002b4c00013d7983 */ /* 0x000ee20000300800 */
[----:B-1----:R-:W-:-:S03]  /*df860*/  ISETP.LT.AND P6, PT, R72, UR5, !P6 ;  /* 0x0000000548007c0c */ /* 0x002fc6000f7c1270 */
[----:B------:R-:W3:Y:S04]  /*df870*/  LDL.LU R62, [R1+0x2984] ;  /* 0x00298400013e7983 */ /* 0x000ee80000300800 */
[----:B------:R-:W1:Y:S04]  /*df880*/  LDS.128 R24, [R0] ;  /* 0x0000000000187984 */ /* 0x000e680000000c00 */
[----:B------:R-:W3:Y:S01]  /*df890*/  LDL.LU R63, [R1+0x298c] ;  /* 0x00298c00013f7983 */ /* 0x000ee20000300800 */
[----:B------:R-:W-:-:S03]  /*df8a0*/  NOP ;  /* 0x0000000000007918 */ /* 0x000fc60000000000 */
[----:B------:R-:W4:Y:S04]  /*df8b0*/  LDL.LU R64, [R1+0x27d4] ;  /* 0x0027d40001407983 */ /* 0x000f280000300800 */
[----:B-1----:R-:W-:Y:S04]  /*df8c0*/  STL.64 [R1+0x1240], R24 ;  /* 0x0012401801007387 */ /* 0x002fe80000100a00 */
[----:B------:R-:W-:Y:S04]  /*df8d0*/  STL.64 [R1+0x1248], R26 ;  /* 0x0012481a01007387 */ /* 0x000fe80000100a00 */
[----:B------:R-:W4:Y:S04]  /*df8e0*/  LDL.LU R65, [R1+0x27dc] ;  /* 0x0027dc0001417983 */ /* 0x000f280000300800 */
[----:B------:R-:W4:Y:S04]  /*df8f0*/  LDL.LU R66, [R1+0x1fc4] ;  /* 0x001fc40001427983 */ /* 0x000f280000300800 */
[----:B------:R-:W4:Y:S04]  /*df900*/  LDL.LU R67, [R1+0x1fcc] ;  /* 0x001fcc0001437983 */ /* 0x000f280000300800 */
[----:B---3--:R1:W-:Y:S01]  /*df910*/  STSM.16.M88.4 [R0], R60 ;  /* 0x0000003c00007844 */ /* 0x0083e20000000200 */
[----:B------:R-:W-:-:S03]  /*df920*/  NOP ;  /* 0x0000000000007918 */ /* 0x000fc60000000000 */
[----:B------:R-:W3:Y:S01]  /*df930*/  LDS.128 R24, [R0] ;  /* 0x0000000000187984 */ /* 0x000ee20000000c00 */
[----:B------:R-:W-:-:S03]  /*df940*/  NOP ;  /* 0x0000000000007918 */ /* 0x000fc60000000000 */
[----:B-1----:R-:W2:Y:S04]  /*df950*/  LDL.LU R60, [R1+0x650] ;  /* 0x00065000013c7983 */ /* 0x002ea80000300800 */
[----:B---3--:R-:W-:Y:S04]  /*df960*/  STL.64 [R1+0x1220], R24 ;  /* 0x0012201801007387 */ /* 0x008fe80000100a00 */
[----:B------:R-:W-:Y:S04]  /*df970*/  STL.64 [R1+0x1228], R26 ;  /* 0x0012281a01007387 */ /* 0x000fe80000100a00 */
[----:B----4-:R1:W-:Y:S01]  /*df980*/  STSM.16.M88.4 [R0], R64 ;  /* 0x0000004000007844 */ /* 0x0103e20000000200 */
[----:B------:R-:W-:-:S03]  /*df990*/  NOP ;  /* 0x0000000000007918 */ /* 0x000fc60000000000 */
[----:B------:R-:W2:Y:S04]  /*df9a0*/  LDL.LU R61, [R1+0x658] ;  /* 0x00065800013d7983 */ /* 0x000ea80000300800 */
[----:B------:R-:W2:Y:S04]  /*df9b0*/  LDL.LU R62, [R1+0x3050] ;  /* 0x00305000013e7983 */ /* 0x000ea80000300800 */
[----:B------:R-:W3:Y:S04]  /*df9c0*/  LDS.128 R24, [R0] ;  /* 0x0000000000187984 */ /* 0x000ee80000000c00 */
[----:B------:R-:W2:Y:S01]  /*df9d0*/  LDL.LU R63, [R1+0x3058] ;  /* 0x00305800013f7983 */ /* 0x000ea20000300800 */
[----:B------:R-:W-:-:S03]  /*df9e0*/  NOP ;  /* 0x0000000000007918 */ /* 0x000fc60000000000 */
[----:B-1----:R-:W4:Y:S04]  /*df9f0*/  LDL.LU R64, [R1+0x2ea0] ;  /* 0x002ea00001407983 */ /* 0x002f280000300800 */
[----:B---3--:R-:W-:Y:S04]  /*dfa00*/  STL.64 [R1+0x1210], R24 ;  /* 0x0012101801007387 */ /* 0x008fe80000100a00 */
[----:B------:R-:W-:Y:S04]  /*dfa10*/  STL [R1+0x121c], R27 ;  /* 0x00121c1b01007387 */ /* 0x000fe80000100800 */
[----:B------:R-:W4:Y:S04]  /*dfa20*/  LDL.LU R65, [R1+0x2ea8] ;  /* 0x002ea80001417983 */ /* 0x000f280000300800 */
[----:B------:R-:W4:Y:S04]  /*dfa30*/  LDL.LU R66, [R1+0x2cf0] ;  /* 0x002cf00001427983 */ /* 0x000f280000300800 */
[----:B------:R-:W4:Y:S04]  /*dfa40*/  LDL.LU R67, [R1+0x2cf8] ;  /* 0x002cf80001437983 */ /* 0x000f280000300800 */
[----:B--2---:R1:W-:Y:S01]  /*dfa50*/  STSM.16.M88.4 [R0], R60 ;  /* 0x0000003c00007844 */ /* 0x0043e20000000200 */
[----:B------:R-:W-:-:S03]  /*dfa60*/  NOP ;  /* 0x0000000000007918 */ /* 0x000fc60000000000 */
[----:B------:R-:W2:Y:S01]  /*dfa70*/  LDS.128 R28, [R0] ;  /* 0x00000000001c7984 */ /* 0x000ea20000000c00 */
[----:B------:R-:W-:-:S03]  /*dfa80*/  NOP ;  /* 0x0000000000007918 */ /* 0x000fc60000000000 */
[----:B-1----:R-:W3:Y:S04]  /*dfa90*/  LDL.LU R60, [R1+0x2b30] ;  /* 0x002b3000013c7983 */ /* 0x002ee80000300800 */
[----:B--2---:R-:W-:Y:S04]  /*dfaa0*/  STL.64 [R1+0x1300], R28 ;  /* 0x0013001c01007387 */ /* 0x004fe80000100a00 */
[----:B------:R-:W-:Y:S04]  /*dfab0*/  STL.64 [R1+0x1308], R30 ;  /* 0x0013081e01007387 */ /* 0x000fe80000100a00 */
[----:B----4-:R1:W-:Y:S01]  /*dfac0*/  STSM.16.M88.4 [R0], R64 ;  /* 0x0000004000007844 */ /* 0x0103e20000000200 */
[----:B------:R-:W-:-:S03]  /*dfad0*/  NOP ;  /* 0x0000000000007918 */ /* 0x000fc60000000000 */
[----:B------:R-:W3:Y:S04]  /*dfae0*/  LDL.LU R61, [R1+0x2b38] ;  /* 0x002b3800013d7983 */ /* 0x000ee80000300800 */
[----:B------:R-:W3:Y:S04]  /*dfaf0*/  LDL.LU R62, [R1+0x2970] ;  /* 0x00297000013e7983 */ /* 0x000ee80000300800 */
[----:B------:R-:W2:Y:S04]  /*dfb00*/  LDS.128 R28, [R0] ;  /* 0x00000000001c7984 */ /* 0x000ea80000000c00 */
[----:B------:R-:W3:Y:S01]  /*dfb10*/  LDL.LU R63, [R1+0x2978] ;  /* 0x00297800013f7983 */ /* 0x000ee20000300800 */
[----:B------:R-:W-:-:S03]  /*dfb20*/  NOP ;  /* 0x0000000000007918 */ /* 0x000fc60000000000 */
[----:B-1----:R-:W4:Y:S04]  /*dfb30*/  LDL.LU R64, [R1+0x27c0] ;  /* 0x0027c00001407983 */ /* 0x002f280000300800 */
[----:B--2---:R-:W-:Y:S04]  /*dfb40*/  STL.64 [R1+0x12f0], R28 ;  /* 0x0012f01c01007387 */ /* 0x004fe80000100a00 */
[----:B------:R-:W-:Y:S04]  /*dfb50*/  STL.64 [R1+0x12f8], R30 ;  /* 0x0012f81e01007387 */ /* 0x000fe80000100a00 */
[----:B------:R-:W4:Y:S04]  /*dfb60*/  LDL.LU R65, [R1+0x27c8] ;  /* 0x0027c80001417983 */ /* 0x000f280000300800 */
[----:B------:R-:W4:Y:S04]  /*dfb70*/  LDL.LU R66, [R1+0x1fb0] ;  /* 0x001fb00001427983 */ /* 0x000f280000300800 */
[----:B------:R-:W4:Y:S04]  /*dfb80*/  LDL.LU R67, [R1+0x1fb8] ;  /* 0x001fb80001437983 */ /* 0x000f280000300800 */
[----:B---3--:R1:W-:Y:S01]  /*dfb90*/  STSM.16.M88.4 [R0], R60 ;  /* 0x0000003c00007844 */ /* 0x0083e20000000200 */
        /* <DEDUP_REMOVED lines=55> */
[----:B------:R-:W-:Y:S04]  /*dff10*/  STL [R1+0x1298], R30 ;  /* 0x0012981e01007387 */ /* 0x000fe80000100800 */
[----:B------:R-:W4:Y:S04]  /*dff20*/  LDL.LU R65, [R1+0x2e98] ;  /* 0x002e980001417983 */ /* 0x000f280000300800 */
[----:B------:R-:W4:Y:S04]  /*dff30*/  LDL.LU R66, [R1+0x2ce0] ;  /* 0x002ce00001427983 */ /* 0x000f280000300800 */
[----:B------:R-:W4:Y:S01]  /*dff40*/  LDL.LU R67, [R1+0x2ce8] ;  /* 0x002ce80001437983 */ /* 0x000f220000300800 */
[----:B------:R-:W-:-:S03]  /*dff50*/  IMAD.MOV.U32 R25, RZ, RZ, R31 ;  /* 0x000000ffff197224 */ /* 0x000fc600078e001f */
        /* <DEDUP_REMOVED lines=35> */
[----:B-1----:R-:W4:Y:S01]  /*e0190*/  LDL.LU R64, [R1+0x2e94] ;  /* 0x002e940001407983 */ /* 0x002f220000300800 */
[----:B--2---:R-:W-:-:S03]  /*e01a0*/  IMAD.MOV.U32 R26, RZ, RZ, R30 ;  /* 0x000000ffff1a7224 */ /* 0x004fc600078e001e */
[----:B------:R-:W-:Y:S04]  /*e01b0*/  STL.64 [R1+0x1350], R28 ;  /* 0x0013501c01007387 */ /* 0x000fe80000100a00 */
[----:B------:R-:W-:Y:S04]  /*e01c0*/  STL [R1+0x135c], R31 ;  /* 0x00135c1f01007387 */ /* 0x000fe80000100800 */
[----:B------:R-:W-:Y:S04]  /*e01d0*/  STL [R1+0x4f04], R26 ;  /* 0x004f041a01007387 */ /* 0x000fe80000100800 */
        /* <DEDUP_REMOVED lines=10> */
[----:B------:R-:W3:Y:S04]  /*e0280*/  LDL.LU R61, [R1+0x2b2c] ;  /* 0x002b2c00013d7983 */ /* 0x000ee80000300800 */
        /* <DEDUP_REMOVED lines=16> */
[----:B-1----:R-:W3:Y:S01]  /*e0390*/  LDL.LU R60, [R1+0x31e0] ;  /* 0x0031e000013c7983 */ /* 0x002ee20000300800 */
[----:B--2---:R-:W-:-:S03]  /*e03a0*/  IMAD.MOV.U32 R26, RZ, RZ, R29 ;  /* 0x000000ffff1a7224 */ /* 0x004fc600078e001d */
[----:B------:R-:W-:Y:S04]  /*e03b0*/  STL [R1+0x1320], R28 ;  /* 0x0013201c01007387 */ /* 0x000fe80000100800 */
[----:B------:R-:W-:Y:S04]  /*e03c0*/  STL.64 [R1+0x1328], R30 ;  /* 0x0013281e01007387 */ /* 0x000fe80000100a00 */
[----:B------:R-:W-:Y:S04]  /*e03d0*/  STL [R1+0x4f08], R26 ;  /* 0x004f081a01007387 */ /* 0x000fe80000100800 */
[----:B------:R-:W3:Y:S04]  /*e03e0*/  LDL.LU R61, [R1+0x31e8] ;  /* 0x0031e800013d7983 */ /* 0x000ee80000300800 */
[----:B------:R-:W3:Y:S04]  /*e03f0*/  LDL.LU R62, [R1+0x3030] ;  /* 0x00303000013e7983 */ /* 0x000ee80000300800 */
[----:B----4-:R1:W-:Y:S01]  /*e0400*/  STSM.16.M88.4 [R0], R64 ;  /* 0x0000004000007844 */ /* 0x0103e20000000200 */
[----:B------:R-:W-:-:S03]  /*e0410*/  NOP ;  /* 0x0000000000007918 */ /* 0x000fc60000000000 */
[----:B------:R-:W2:Y:S04]  /*e0420*/  LDS.128 R28, [R0] ;  /* 0x00000000001c7984 */ /* 0x000ea80000000c00 */
[----:B------:R-:W3:Y:S01]  /*e0430*/  LDL.LU R63, [R1+0x3038] ;  /* 0x00303800013f7983 */ /* 0x000ee20000300800 */
[----:B------:R-:W-:-:S03]  /*e0440*/  NOP ;  /* 0x0000000000007918 */ /* 0x000fc60000000000 */
[----:B-1----:R-:W4:Y:S04]  /*e0450*/  LDL.LU R64, [R1+0x2e80] ;  /* 0x002e800001407983 */ /* 0x002f280000300800 */
[----:B--2---:R-:W-:Y:S04]  /*e0460*/  STL [R1+0x1314], R29 ;  /* 0x0013141d01007387 */ /* 0x004fe80000100800 */
        /* <DEDUP_REMOVED lines=53> */
[----:B------:R-:W-:Y:S04]  /*e07c0*/  STL.64 [R1+0x13c0], R28 ;  /* 0x0013c01c01007387 */ /* 0x000fe80000100a00 */
[----:B------:R-:W-:Y:S04]  /*e07d0*/  STL [R1+0x13cc], R31 ;  /* 0x0013cc1f01007387 */ /* 0x000fe80000100800 */
        /* <DEDUP_REMOVED lines=392> */
[----:B--2---:R1:W-:Y:S04]  /*e2060*/  STL.64 [R1+0x1670], R32 ;  /* 0x0016702001007387 */ /* 0x0043e80000100a00 */
[----:B------:R-:W-:Y:S01]  /*e2070*/  STL [R1+0x167c], R35 ;  /* 0x00167c2301007387 */ /* 0x000fe20000100800 */
[----:B-1----:R-:W-:-:S05]  /*e2080*/  IMAD.MOV.U32 R32, RZ, RZ, R34 ;  /* 0x000000ffff207224 */ /* 0x002fca00078e0022 */
[----:B------:R-:W-:Y:S04]  /*e2090*/  STL [R1+0x4ed0], R32 ;  /* 0x004ed02001007387 */ /* 0x000fe80000100800 */
[----:B------:R-:W3:Y:S04]  /*e20a0*/  LDL.LU R61, [R1+0x319c] ;  /* 0x00319c00013d7983 */ /* 0x000ee80000300800 */
[----:B------:R-:W3:Y:S04]  /*e20b0*/  LDL.LU R62, [R1+0x2fe4] ;  /* 0x002fe400013e7983 */ /* 0x000ee80000300800 */
[----:B----4-:R1:W-:Y:S01]  /*e20c0*/  STSM.16.M88.4 [R0], R64 ;  /* 0x0000004000007844 */ /* 0x0103e20000000200 */
[----:B------:R-:W-:-:S03]  /*e20d0*/  NOP ;  /* 0x0000000000007918 */ /* 0x000fc60000000000 */
[----:B------:R-:W3:Y:S04]  /*e20e0*/  LDL.LU R63, [R1+0x2fec] ;  /* 0x002fec00013f7983 */ /* 0x000ee80000300800 */
        /* <DEDUP_REMOVED lines=43> */
[----:B--2---:R-:W-:Y:S04]  /*e23a0*/  STL [R1+0x1620], R32 ;  /* 0x0016202001007387 */ /* 0x004fe80000100800 */
        /* <DEDUP_REMOVED lines=84> */
[----:B------:R-:W-:-:S02]  /*e28f0*/  IMAD.MOV.U32 R32, RZ, RZ, R33 ;  /* 0x000000ffff207224 */ /* 0x000fc400078e0021 */
[----:B------:R-:W-:Y:S01]  /*e2900*/  IMAD.MOV.U32 R33, RZ, RZ, R70 ;  /* 0x000000ffff217224 */ /* 0x000fe200078e0046 */
        /* <DEDUP_REMOVED lines=49> */
[----:B----4-:R1:W-:Y:S01]  /*e2c20*/  STSM.16.M88.4 [R0], R64 ;  /* 0x0000004000007844 */ /* 0x0103e20000000200 */
[----:B------:R-:W-:-:S03]  /*e2c30*/  NOP ;  /* 0x0000000000007918 */ /* 0x000fc60000000000 */
[----:B------:R-:W3:Y:S04]  /*e2c40*/  LDL.LU R61, [R1+0x2aac] ;  /* 0x002aac00013d7983 */ /* 0x000ee80000300800 */
[----:B------:R-:W2:Y:S04]  /*e2c50*/  LDS.128 R68, [R0] ;  /* 0x0000000000447984 */ /* 0x000ea80000000c00 */
[----:B------:R-:W3:Y:S04]  /*e2c60*/  LDL.LU R62, [R1+0x28e4] ;  /* 0x0028e400013e7983 */ /* 0x000ee80000300800 */
        /* <DEDUP_REMOVED lines=18> */
[----:B----4-:R1:W-:Y:S01]  /*e2d90*/  STSM.16.M88.4 [R0], R64 ;  /* 0x0000004000007844 */ /* 0x0103e20000000200 */
[----:B------:R-:W-:-:S03]  /*e2da0*/  NOP ;  /* 0x0000000000007918 */ /* 0x000fc60000000000 */
[----:B------:R-:W-:Y:S04]  /*e2db0*/  STL [R1+0x4ec4], R34 ;  /* 0x004ec42201007387 */ /* 0x000fe80000100800 */
[----:B------:R-:W3:Y:S04]  /*e2dc0*/  LDL.LU R61, [R1+0x3168] ;  /* 0x00316800013d7983 */ /* 0x000ee80000300800 */
[----:B------:R-:W2:Y:S04]  /*e2dd0*/  LDS.128 R68, [R0] ;  /* 0x0000000000447984 */ /* 0x000ea80000000c00 */
[----:B------:R-:W3:Y:S04]  /*e2de0*/  LDL.LU R62, [R1+0x2fb0] ;  /* 0x002fb000013e7983 */ /* 0x000ee80000300800 */
[----:B------:R-:W3:Y:S01]  /*e2df0*/  LDL.LU R63, [R1+0x2fb8] ;  /* 0x002fb800013f7983 */ /* 0x000ee20000300800 */
[----:B------:R-:W-:-:S03]  /*e2e00*/  NOP ;  /* 0x0000000000007918 */ /* 0x000fc60000000000 */
[----:B-1----:R-:W4:Y:S04]  /*e2e10*/  LDL.LU R64, [R1+0x2e00] ;  /* 0x002e000001407983 */ /* 0x002f280000300800 */
[----:B--2---:R-:W-:Y:S04]  /*e2e20*/  STL [R1+0x1720], R68 ;  /* 0x0017204401007387 */ /* 0x004fe80000100800 */
        /* <DEDUP_REMOVED lines=12> */
[----:B----4-:R1:W-:Y:S04]  /*e2ef0*/  STSM.16.M88.4 [R0], R64 ;  /* 0x0000004000007844 */ /* 0x0103e80000000200 */
[----:B------:R-:W-:Y:S01]  /*e2f00*/  STL.64 [R1+0x1838], R70 ;  /* 0x0018384601007387 */ /* 0x000fe20000100a00 */
[----:B------:R-:W-:-:S03]  /*e2f10*/  NOP ;  /* 0x0000000000007918 */ /* 0x000fc60000000000 */
[----:B------:R-:W3:Y:S04]  /*e2f20*/  LDL.LU R61, [R1+0x2a98] ;  /* 0x002a9800013d7983 */ /* 0x000ee80000300800 */
[----:B------:R-:W2:Y:S04]  /*e2f30*/  LDS.128 R68, [R0] ;  /* 0x0000000000447984 */ /* 0x000ea80000000c00 */
[----:B------:R-:W3:Y:S04]  /*e2f40*/  LDL.LU R62, [R1+0x28d0] ;  /* 0x0028d000013e7983 */ /* 0x000ee80000300800 */
        /* <DEDUP_REMOVED lines=37> */
[----:B------:R-:W2:Y:S04]  /*e31a0*/  LDS.128 R68, [R0] ;  /* 0x0000000000447984 */ /* 0x000ea80000000c00 */
[----:B------:R-:W3:Y:S04]  /*e31b0*/  LDL.LU R61, [R1+0x2a9c] ;  /* 0x002a9c00013d7983 */ /* 0x000ee80000300800 */
        /* <DEDUP_REMOVED lines=966> */
[----:B-1----:R-:W4:Y:S04]  /*e6e20*/  LDL.LU R64, [R1+0x2594] ;  /* 0x0025940001407983 */ /* 0x002f280000300800 */
[----:B--2---:R-:W-:Y:S04]  /*e6e30*/  STL.64 [R1], R68 ;  /* 0x0000004401007387 */ /* 0x004fe80000100a00 */
        /* <DEDUP_REMOVED lines=10> */
[----:B------:R-:W3:Y:S04]  /*e6ee0*/  LDL.LU R62, [R1+0x2ee0] ;  /* 0x002ee000013e7983 */ /* 0x000ee80000300800 */
[----:B------:R-:W3:Y:S04]  /*e6ef0*/  LDL.LU R63, [R1+0x2ee8] ;  /* 0x002ee800013f7983 */ /* 0x000ee80000300800 */
[----:B----4-:R1:W-:Y:S01]  /*e6f00*/  STSM.16.M88.4 [R0], R64 ;  /* 0x0000004000007844 */ /* 0x0103e20000000200 */
[----:B------:R-:W-:-:S03]  /*e6f10*/  NOP ;  /* 0x0000000000007918 */ /* 0x000fc60000000000 */
[----:B------:R-:W4:Y:S01]  /*e6f20*/  LDS.128 R224, [R0] ;  /* 0x0000000000e07984 */ /* 0x000f220000000c00 */
        /* <DEDUP_REMOVED lines=9> */
[----:B-1----:R-:W3:Y:S04]  /*e6fc0*/  LDL.LU R60, [R1+0x29c0] ;  /* 0x0029c000013c7983 */ /* 0x002ee80000300800 */
[----:B------:R-:W3:Y:S04]  /*e6fd0*/  LDL.LU R61, [R1+0x29c8] ;  /* 0x0029c800013d7983 */ /* 0x000ee80000300800 */
[----:B------:R-:W3:Y:S04]  /*e6fe0*/  LDL.LU R62, [R1+0x2800] ;  /* 0x00280000013e7983 */ /* 0x000ee80000300800 */
[----:B------:R-:W3:Y:S04]  /*e6ff0*/  LDL.LU R63, [R1+0x2808] ;  /* 0x00280800013f7983 */ /* 0x000ee80000300800 */
[----:B--2---:R1:W-:Y:S01]  /*e7000*/  STSM.16.M88.4 [R0], R64 ;  /* 0x0000004000007844 */ /* 0x0043e20000000200 */
[----:B------:R-:W-:-:S03]  /*e7010*/  NOP ;  /* 0x0000000000007918 */ /* 0x000fc60000000000 */
[----:B------:R-:W2:Y:S01]  /*e7020*/  LDS.128 R216, [R0] ;  /* 0x0000000000d87984 */ /* 0x000ea20000000c00 */
        /* <DEDUP_REMOVED lines=261> */
[----:B------:R-:W4:Y:S04]  /*e8080*/  LDL.LU R68, [R1+0x3204] ;  /* 0x0032040001447983 */ /* 0x000f280000300800 */
[----:B------:R-:W4:Y:S04]  /*e8090*/  LDL.LU R69, [R1+0x320c] ;  /* 0x00320c0001457983 */ /* 0x000f280000300800 */
[----:B------:R-:W4:Y:S04]  /*e80a0*/  LDL.LU R70, [R1+0x3224] ;  /* 0x0032240001467983 */ /* 0x000f280000300800 */
[----:B------:R-:W4:Y:S04]  /*e80b0*/  LDL.LU R71, [R1+0x322c] ;  /* 0x00322c0001477983 */ /* 0x000f280000300800 */
        /* <DEDUP_REMOVED lines=15> */
[----:B----4-:R1:W-:Y:S01]  /*e81b0*/  STSM.16.M88.4 [R0], R68 ;  /* 0x0000004400007844 */ /* 0x0103e20000000200 */
[----:B------:R-:W-:-:S03]  /*e81c0*/  NOP ;  /* 0x0000000000007918 */ /* 0x000fc60000000000 */
[----:B------:R-:W2:Y:S04]  /*e81d0*/  LDL.LU R67, [R1+0x325c] ;  /* 0x00325c0001437983 */ /* 0x000ea80000300800 */
[----:B------:R-:W4:Y:S01]  /*e81e0*/  LDS.128 R72, [R0] ;  /* 0x0000000000487984 */ /* 0x000f220000000c00 */
[----:B------:R-:W-:-:S03]  /*e81f0*/  NOP ;  /* 0x0000000000007918 */ /* 0x000fc60000000000 */
[----:B-1----:R-:W4:Y:S04]  /*e8200*/  LDL.LU R68, [R1+0x3264] ;  /* 0x0032640001447983 */ /* 0x002f280000300800 */
[----:B------:R-:W4:Y:S04]  /*e8210*/  LDL.LU R69, [R1+0x326c] ;  /* 0x00326c0001457983 */ /* 0x000f280000300800 */
[----:B------:R-:W4:Y:S04]  /*e8220*/  LDL.LU R70, [R1+0x1bb4] ;  /* 0x001bb40001467983 */ /* 0x000f280000300800 */
[----:B------:R-:W4:Y:S04]  /*e8230*/  LDL.LU R71, [R1+0x1bbc] ;  /* 0x001bbc0001477983 */ /* 0x000f280000300800 */
[----:B---3--:R-:W-:Y:S01]  /*e8240*/  STSM.16.M88.4 [R0], R60 ;  /* 0x0000003c00007844 */ /* 0x008fe20000000200 */
[----:B------:R-:W-:-:S03]  /*e8250*/  NOP ;  /* 0x0000000000007918 */ /* 0x000fc60000000000 */
[----:B------:R-:W1:Y:S01]  /*e8260*/  LDS.128 R60, [R0] ;  /* 0x00000000003c7984 */ /* 0x000e620000000c00 */
[----:B------:R-:W-:-:S03]  /*e8270*/  NOP ;  /* 0x0000000000007918 */ /* 0x000fc60000000000 */
[----:B--2---:R-:W-:Y:S01]  /*e8280*/  STSM.16.M88.4 [R0], R64 ;  /* 0x0000004000007844 */ /* 0x004fe20000000200 */
[----:B------:R-:W-:-:S03]  /*e8290*/  NOP ;  /* 0x0000000000007918 */ /* 0x000fc60000000000 */
[----:B------:R-:W2:Y:S01]  /*e82a0*/  LDS.128 R64, [R0] ;  /* 0x0000000000407984 */ /* 0x000ea20000000c00 */
[----:B------:R-:W-:-:S03]  /*e82b0*/  NOP ;  /* 0x0000000000007918 */ /* 0x000fc60000000000 */
[----:B----4-:R3:W-:Y:S04]  /*e82c0*/  STSM.16.M88.4 [R0], R68 ;  /* 0x0000004400007844 */ /* 0x0107e80000000200 */
[----:B---3--:R-:W3:Y:S01]  /*e82d0*/  LDL.LU R69, [R1+0x30] ;  /* 0x0000300001457983 */ /* 0x008ee20000300800 */
[----:B------:R-:W-:-:S03]  /*e82e0*/  NOP ;  /* 0x0000000000007918 */ /* 0x000fc60000000000 */
[----:B------:R-:W4:Y:S04]  /*e82f0*/  LDL R71, [R1+0xa8] ;  /* 0x0000a80001477983 */ /* 0x000f280000100800 */
[----:B------:R-:W2:Y:S04]  /*e8300*/  LDL.LU R70, [R1+0x10] ;  /* 0x0000100001467983 */ /* 0x000ea80000300800 */
[----:B---3--:R3:W-:Y:S04]  /*e8310*/  @P6 STG.E desc[UR34][R114.64], R69 ;  /* 0x0000004572006986 */ /* 0x0087e8000c101922 */
[----:B---3--:R-:W3:Y:S01]  /*e8320*/  LDL.LU R115, [R1+0x20] ;  /* 0x0000200001737983 */ /* 0x008ee20000300800 */
[----:B----4-:R-:W-:Y:S01]  /*e8330*/  ISETP.LT.AND P5, PT, R71, UR4, !P5 ;  /* 0x0000000447007c0c */ /* 0x010fe2000efa1270 */
[----:B------:R-:W-:-:S02]  /*e8340*/  IMAD.WIDE R68, R59, 0x4, R18 ;  /* 0x000000043b447825 */ /* 0x000fc400078e0212 */
[----:B------:R-:W4:Y:S10]  /*e8350*/  LDL.LU R71, [R1+0x38c8] ;  /* 0x0038c80001477983 */ /* 0x000f340000300800 */
[----:B---3--:R3:W-:Y:S02]  /*e8360*/  @P5 STG.E desc[UR34][R68.64], R115 ;  /* 0x0000007344005986 */ /* 0x0087e4000c101922 */
[----:B---3--:R-:W-:-:S05]  /*e8370*/  IMAD.WIDE R68, R59, 0x4, R16 ;  /* 0x000000043b447825 */ /* 0x008fca00078e0210 */
[----:B--2---:R2:W-:Y:S01]  /*e8380*/  @P4 STG.E desc[UR34][R68.64], R70 ;  /* 0x0000004644004986 */ /* 0x0045e2000c101922 */
[C---:B------:R-:W-:Y:S02]  /*e8390*/  VIADD R115, R59.reuse, UR6 ;  /* 0x000000063b737c36 */ /* 0x040fe40008000000 */
[----:B--2---:R-:W-:Y:S01]  /*e83a0*/  IMAD.WIDE R68, R59, 0x4, R14 ;  /* 0x000000043b447825 */ /* 0x004fe200078e020e */
[C---:B------:R-:W-:Y:S01]  /*e83b0*/  LOP3.LUT P4, RZ, R57.reuse, 0x2, RZ, 0xc0, !PT ;  /* 0x0000000239ff7812 */ /* 0x040fe2000788c0ff */
[----:B------:R-:W2:Y:S01]  /*e83c0*/  LDL.LU R70, [R1+0x14] ;  /* 0x0000140001467983 */ /* 0x000ea20000300800 */
[----:B------:R-:W-:Y:S01]  /*e83d0*/  LOP3.LUT P5, RZ, R57, 0x4, RZ, 0xc0, !PT ;  /* 0x0000000439ff7812 */ /* 0x000fe200078ac0ff */
[----:B------:R-:W3:Y:S02]  /*e83e0*/  LDCU UR6, c[0x0][0x3b8] ;  /* 0x00007700ff0677ac */ /* 0x000ee40008000800 */
[----:B------:R1:W-:Y:S02]  /*e83f0*/  @P3 STG.E desc[UR34][R68.64], R248 ;  /* 0x000000f844003986 */ /* 0x0003e4000c101922 */
[----:B-1----:R-:W-:-:S05]  /*e8400*/  IMAD.WIDE R68, R115, 0x4, R20 ;  /* 0x0000000473447825 */ /* 0x002fca00078e0214 */
[----:B------:R1:W-:Y:S02]  /*e8410*/  @P2 STG.E desc[UR34][R68.64], R244 ;  /* 0x000000f444002986 */ /* 0x0003e4000c101922 */
[----:B-1----:R-:W-:-:S05]  /*e8420*/  IMAD.WIDE R68, R115, 0x4, R18 ;  /* 0x0000000473447825 */ /* 0x002fca00078e0212 */
[----:B------:R1:W-:Y:S02]  /*e8430*/  @P1 STG.E desc[UR34][R68.64], R240 ;  /* 0x000000f044001986 */ /* 0x0003e4000c101922 */
[C---:B-1----:R-:W-:Y:S02]  /*e8440*/  IMAD.WIDE R68, R115.reuse, 0x4, R16 ;  /* 0x0000000473447825 */ /* 0x042fe400078e0210 */
[----:B------:R-:W2:Y:S04]  /*e8450*/  LDL.LU R240, [R1+0x35ec] ;  /* 0x0035ec0001f07983 */ /* 0x000ea80000300800 */
[----:B------:R1:W-:Y:S02]  /*e8460*/  @P0 STG.E desc[UR34][R68.64], R236 ;  /* 0x000000ec44000986 */ /* 0x0003e4000c101922 */
[----:B-1----:R-:W-:-:S02]  /*e8470*/  IMAD.WIDE R68, R115, 0x4, R14 ;  /* 0x0000000473447825 */ /* 0x002fc400078e020e */
[----:B------:R-:W2:Y:S04]  /*e8480*/  LDL.LU R236, [R1+0x24] ;  /* 0x0000240001ec7983 */ /* 0x000ea80000300800 */
[----:B------:R-:W2:Y:S04]  /*e8490*/  LDL.LU R244, [R1+0x38] ;  /* 0x0000380001f47983 */ /* 0x000ea80000300800 */
[----:B------:R-:W2:Y:S04]  /*e84a0*/  LDL.LU R248, [R1+0x28] ;  /* 0x0000280001f87983 */ /* 0x000ea80000300800 */
[----:B------:R-:W2:Y:S04]  /*e84b0*/  LDL.LU R114, [R1+0x18] ;  /* 0x0000180001727983 */ /* 0x000ea80000300800 */
[----:B------:R-:W2:Y:S04]  /*e84c0*/  LDL.LU R115, [R1+0x33e0] ;  /* 0x0033e00001737983 */ /* 0x000ea80000300800 */
[----:B------:R1:W-:Y:S04]  /*e84d0*/  @P4 STG.E desc[UR34][R68.64], R232 ;  /* 0x000000e844004986 */ /* 0x0003e8000c101922 */
[----:B-1----:R-:W2:Y:S01]  /*e84e0*/  LDL.LU R232, [R1+0x34] ;  /* 0x0000340001e87983 */ /* 0x002ea20000300800 */
[----:B------:R-:W-:Y:S01]  /*e84f0*/  LOP3.LUT P6, RZ, R57, 0x8, RZ, 0xc0, !PT ;  /* 0x0000000839ff7812 */ /* 0x000fe200078cc0ff */
[----:B----4-:R-:W-:Y:S01]  /*e8500*/  IMAD.WIDE R68, R71, 0x4, R20 ;  /* 0x0000000447447825 */ /* 0x010fe200078e0214 */
[----:B------:R-:W-:-:S02]  /*e8510*/  LOP3.LUT P0, RZ, R57, 0x10, RZ, 0xc0, !PT ;  /* 0x0000001039ff7812 */ /* 0x000fc4000780c0ff */
[----:B------:R-:W-:Y:S02]  /*e8520*/  LOP3.LUT P1, RZ, R57, 0x2000, RZ, 0xc0, !PT ;  /* 0x0000200039ff7812 */ /* 0x000fe4000782c0ff */
[----:B------:R-:W-:-:S11]  /*e8530*/  LOP3.LUT R59, R59, 0xffffffef, RZ, 0xc0, !PT ;  /* 0xffffffef3b3b7812 */ /* 0x000fd600078ec0ff */
[----:B------:R-:W-:Y:S02]  /*e8540*/  @P1 LOP3.LUT R59, R59, 0x10, RZ, 0xfc, !PT ;  /* 0x000000103b3b1812 */ /* 0x000fe400078efcff */
        /* <DEDUP_REMOVED lines=21> */
[----:B------:R-:W-:Y:S01]  /*e86a0*/  LOP3.LUT P1, RZ, R57, 0x20, RZ, 0xc0, !PT ;  /* 0x0000002039ff7812 */ /* 0x000fe2000782c0ff */
[----:B--2---:R1:W-:Y:S02]  /*e86b0*/  @P5 STG.E desc[UR34][R68.64], R232 ;  /* 0x000000e844005986 */ /* 0x0043e4000c101922 */
[----:B-1----:R-:W-:-:S05]  /*e86c0*/  IMAD.WIDE R68, R71, 0x4, R18 ;  /* 0x0000000447447825 */ /* 0x002fca00078e0212 */
[----:B------:R1:W-:Y:S02]  /*e86d0*/  @P6 STG.E desc[UR34][R68.64], R236 ;  /* 0x000000ec44006986 */ /* 0x0003e4000c101922 */
[----:B-1----:R-:W-:-:S05]  /*e86e0*/  IMAD.WIDE R68, R71, 0x4, R16 ;  /* 0x0000000447447825 */ /* 0x002fca00078e0210 */
[----:B------:R1:W-:Y:S02]  /*e86f0*/  @P0 STG.E desc[UR34][R68.64], R70 ;  /* 0x0000004644000986 */ /* 0x0003e4000c101922 */
[----:B-1----:R-:W-:Y:S02]  /*e8700*/  IMAD.WIDE R68, R71, 0x4, R14 ;  /* 0x0000000447447825 */ /* 0x002fe400078e020e */
[----:B------:R-:W2:Y:S04]  /*e8710*/  LDL.LU R71, [R1+0x3c] ;  /* 0x00003c0001477983 */ /* 0x000ea80000300800 */
[----:B------:R1:W-:Y:S01]  /*e8720*/  @P1 STG.E desc[UR34][R68.64], R249 ;  /* 0x000000f944001986 */ /* 0x0003e2000c101922 */
[----:B------:R-:W-:Y:S02]  /*e8730*/  LOP3.LUT P1, RZ, R59, 0x800, RZ, 0xc0, !PT ;  /* 0x000008003bff7812 */ /* 0x000fe4000782c0ff */
[----:B------:R-:W-:Y:S01]  /*e8740*/  LOP3.LUT P2, RZ, R57, 0x4000, RZ, 0xc0, !PT ;  /* 0x0000400039ff7812 */ /* 0x000fe2000784c0ff */
[----:B------:R-:W4:Y:S01]  /*e8750*/  LDL.LU R70, [R1+0x2c] ;  /* 0x00002c0001467983 */ /* 0x000f220000300800 */
[----:B-1----:R-:W-:-:S09]  /*e8760*/  IMAD.WIDE R68, R240, 0x4, R20 ;  /* 0x00000004f0447825 */ /* 0x002fd200078e0214 */
[----:B------:R1:W-:Y:S01]  /*e8770*/  @P1 STG.E desc[UR34][R68.64], R245 ;  /* 0x000000f544001986 */ /* 0x0003e2000c101922 */
[----:B------:R-:W-:Y:S01]  /*e8780*/  LOP3.LUT P1, RZ, R59, 0x400, RZ, 0xc0, !PT ;  /* 0x000004003bff7812 */ /* 0x000fe2000782c0ff */
[----:B-1----:R-:W-:-:S12]  /*e8790*/  IMAD.WIDE R68, R240, 0x4, R18 ;  /* 0x00000004f0447825 */ /* 0x002fd800078e0212 */
        /* <DEDUP_REMOVED lines=16> */
[----:B------:R-:W-:Y:S02]  /*e88a0*/  LOP3.LUT P1, RZ, R59, 0x10, RZ, 0xc0, !PT ;  /* 0x000000103bff7812 */ /* 0x000fe4000782c0ff */
[----:B------:R-:W-:Y:S01]  /*e88b0*/  LOP3.LUT P3, RZ, R57, 0x8000, RZ, 0xc0, !PT ;  /* 0x0000800039ff7812 */ /* 0x000fe2000786c0ff */
[----:B-1----:R-:W-:-:S10]  /*e88c0*/  IMAD.WIDE R68, R115, 0x4, R14 ;  /* 0x0000000473447825 */ /* 0x002fd400078e020e */
[----:B------:R1:W-:Y:S01]  /*e88d0*/  @P1 STG.E desc[UR34][R68.64], R250 ;  /* 0x000000fa44001986 */ /* 0x0003e2000c101922 */
[----:B------:R-:W-:Y:S01]  /*e88e0*/  LOP3.LUT P4, RZ, R57, 0x10000, RZ, 0xc0, !PT ;  /* 0x0001000039ff7812 */ /* 0x000fe2000788c0ff */
[----:B-1----:R-:W-:-:S05]  /*e88f0*/  IMAD.WIDE R68, R112, 0x4, R20 ;  /* 0x0000000470447825 */ /* 0x002fca00078e0214 */
[----:B------:R1:W-:Y:S01]  /*e8900*/  @P2 STG.E desc[UR34][R68.64], R246 ;  /* 0x000000f644002986 */ /* 0x0003e2000c101922 */
[----:B------:R-:W-:Y:S01]  /*e8910*/  LOP3.LUT P5, RZ, R57, 0x20000, RZ, 0xc0, !PT ;  /* 0x0002000039ff7812 */ /* 0x000fe200078ac0ff */
[----:B-1----:R-:W-:-:S05]  /*e8920*/  IMAD.WIDE R68, R112, 0x4, R18 ;  /* 0x0000000470447825 */ /* 0x002fca00078e0212 */
[----:B------:R1:W-:Y:S01]  /*e8930*/  @P3 STG.E desc[UR34][R68.64], R242 ;  /* 0x000000f244003986 */ /* 0x0003e2000c101922 */
[----:B------:R-:W-:Y:S01]  /*e8940*/  LOP3.LUT P6, RZ, R57, 0x40000, RZ, 0xc0, !PT ;  /* 0x0004000039ff7812 */ /* 0x000fe200078cc0ff */
[----:B-1----:R-:W-:-:S05]  /*e8950*/  IMAD.WIDE R68, R112, 0x4, R16 ;  /* 0x0000000470447825 */ /* 0x002fca00078e0210 */
[----:B------:R1:W-:Y:S02]  /*e8960*/  @P4 STG.E desc[UR34][R68.64], R238 ;  /* 0x000000ee44004986 */ /* 0x0003e4000c101922 */
[----:B-1----:R-:W-:-:S05]  /*e8970*/  IMAD.WIDE R68, R112, 0x4, R14 ;  /* 0x0000000470447825 */ /* 0x002fca00078e020e */
[----:B------:R1:W-:Y:S02]  /*e8980*/  @P5 STG.E desc[UR34][R68.64], R234 ;  /* 0x000000ea44005986 */ /* 0x0003e4000c101922 */
[----:B-1----:R-:W-:-:S05]  /*e8990*/  IMAD.WIDE R68, R113, 0x4, R20 ;  /* 0x0000000471447825 */ /* 0x002fca00078e0214 */
[----:B--2---:R1:W-:Y:S04]  /*e89a0*/  @P6 STG.E desc[UR34][R68.64], R71 ;  /* 0x0000004744006986 */ /* 0x0043e8000c101922 */
[----:B-1----:R-:W2:Y:S04]  /*e89b0*/  LDL.LU R71, [R1+0x1c] ;  /* 0x00001c0001477983 */ /* 0x002ea80000300800 */
        /* <DEDUP_REMOVED lines=13> */
[----:B------:R-:W-:-:S02]  /*e8a90*/  LOP3.LUT P0, RZ, R57, 0x80000, RZ, 0xc0, !PT ;  /* 0x0008000039ff7812 */ /* 0x000fc4000780c0ff */
[----:B------:R-:W-:Y:S01]  /*e8aa0*/  LOP3.LUT P4, RZ, R57, 0x100000, RZ, 0xc0, !PT ;  /* 0x0010000039ff7812 */ /* 0x000fe2000788c0ff */
[C---:B------:R-:W-:Y:S01]  /*e8ab0*/  IMAD.WIDE R68, R113.reuse, 0x4, R18 ;  /* 0x0000000471447825 */ /* 0x040fe200078e0212 */
[----:B------:R-:W3:Y:S09]  /*e8ac0*/  LDL.LU R115, [R1+0x84] ;  /* 0x0000840001737983 */ /* 0x000ef20000300800 */
[----:B----4-:R1:W-:Y:S02]  /*e8ad0*/  @P0 STG.E desc[UR34][R68.64], R70 ;  /* 0x0000004644000986 */ /* 0x0103e4000c101922 */
[----:B-1----:R-:W-:Y:S01]  /*e8ae0*/  IMAD.WIDE R68, R113, 0x4, R16 ;  /* 0x0000000471447825 */ /* 0x002fe200078e0210 */
[----:B------:R-:W-:-:S02]  /*e8af0*/  LOP3.LUT P1, RZ, R58, 0x1, RZ, 0xc0, !PT ;  /* 0x000000013aff7812 */ /* 0x000fc4000782c0ff */
        /* <DEDUP_REMOVED lines=18> */
[----:B------:R-:W-:Y:S02]  /*e8c20*/  LOP3.LUT R59, R59, 0xfffffffb, RZ, 0xc0, !PT ;  /* 0xfffffffb3b3b7812 */ /* 0x000fe400078ec0ff */
[----:B------:R-:W-:Y:S01]  /*e8c30*/  LOP3.LUT P5, RZ, R57, 0x200000, RZ, 0xc0, !PT ;  /* 0x0020000039ff7812 */ /* 0x000fe200078ac0ff */
[----:B--2---:R1:W-:Y:S04]  /*e8c40*/  @P4 STG.E desc[UR34][R68.64], R71 ;  /* 0x0000004744004986 */ /* 0x0043e8000c101922 */
[----:B-1----:R-:W2:Y:S04]  /*e8c50*/  LDL.LU R71, [R1+0x74] ;  /* 0x0000740001477983 */ /* 0x002ea80000300800 */
[----:B------:R-:W4:Y:S01]  /*e8c60*/  LDL.LU R70, [R1+0x3270] ;  /* 0x0032700001467983 */ /* 0x000f220000300800 */
[----:B------:R-:W-:-:S02]  /*e8c70*/  @P1 LOP3.LUT R59, R59, 0x4, RZ, 0xfc, !PT ;  /* 0x000000043b3b1812 */ /* 0x000fc400078efcff */
[C---:B------:R-:W-:Y:S02]  /*e8c80*/  LOP3.LUT P1, RZ, R57.reuse, 0x2000000, RZ, 0xc0, !PT ;  /* 0x0200000039ff7812 */ /* 0x040fe4000782c0ff */
[----:B------:R-:W-:Y:S01]  /*e8c90*/  LOP3.LUT P6, RZ, R57, 0x400000, RZ, 0xc0, !PT ;  /* 0x0040000039ff7812 */ /* 0x000fe200078cc0ff */
[----:B------:R-:W-:Y:S01]  /*e8ca0*/  IMAD.WIDE R68, R113, 0x4, R14 ;  /* 0x0000000471447825 */ /* 0x000fe200078e020e */
[----:B------:R-:W-:Y:S02]  /*e8cb0*/  LOP3.LUT P0, RZ, R57, 0x800000, RZ, 0xc0, !PT ;  /* 0x0080000039ff7812 */ /* 0x000fe4000780c0ff */
[----:B------:R-:W-:Y:S02]  /*e8cc0*/  LOP3.LUT R59, R59, 0xfffffff7, RZ, 0xc0, !PT ;  /* 0xfffffff73b3b7812 */ /* 0x000fe400078ec0ff */
[----:B------:R1:W-:Y:S05]  /*e8cd0*/  @P5 STG.E desc[UR34][R68.64], R251 ;  /* 0x000000fb44005986 */ /* 0x0003ea000c101922 */
[----:B------:R-:W-:-:S02]  /*e8ce0*/  @P1 LOP3.LUT R59, R59, 0x8, RZ, 0xfc, !PT ;  /* 0x000000083b3b1812 */ /* 0x000fc400078efcff */
[----:B------:R-:W-:Y:S01]  /*e8cf0*/  LOP3.LUT P1, RZ, R57, 0x1000000, RZ, 0xc0, !PT ;  /* 0x0100000039ff7812 */ /* 0x000fe2000782c0ff */
[----:B-1----:R-:W-:-:S05]  /*e8d00*/  IMAD.WIDE R68, R252, 0x4, R20 ;  /* 0x00000004fc447825 */ /* 0x002fca00078e0214 */
[----:B------:R1:W-:Y:S02]  /*e8d10*/  @P6 STG.E desc[UR34][R68.64], R247 ;  /* 0x000000f744006986 */ /* 0x0003e4000c101922 */
[----:B-1----:R-:W-:-:S05]  /*e8d20*/  IMAD.WIDE R68, R252, 0x4, R18 ;  /* 0x00000004fc447825 */ /* 0x002fca00078e0212 */
[----:B------:R1:W-:Y:S02]  /*e8d30*/  @P0 STG.E desc[UR34][R68.64], R243 ;  /* 0x000000f344000986 */ /* 0x0003e4000c101922 */
[----:B-1----:R-:W-:-:S05]  /*e8d40*/  IMAD.WIDE R68, R252, 0x4, R16 ;  /* 0x00000004fc447825 */ /* 0x002fca00078e0210 */
[----:B------:R1:W-:Y:S01]  /*e8d50*/  @P1 STG.E desc[UR34][R68.64], R239 ;  /* 0x000000ef44001986 */ /* 0x0003e2000c101922 */
[----:B------:R-:W-:Y:S01]  /*e8d60*/  LOP3.LUT P1, RZ, R59, 0x8, RZ, 0xc0, !PT ;  /* 0x000000083bff7812 */ /* 0x000fe2000782c0ff */
[C---:B---3--:R-:W-:Y:S02]  /*e8d70*/  VIADD R233, R252.reuse, UR6 ;  /* 0x00000006fce97c36 */ /* 0x048fe40008000000 */
[----:B-1----:R-:W-:-:S10]  /*e8d80*/  IMAD.WIDE R68, R252, 0x4, R14 ;  /* 0x00000004fc447825 */ /* 0x002fd400078e020e */
        /* <DEDUP_REMOVED lines=17> */
[----:B-1----:R-:W-:Y:S01]  /*e8ea0*/  IMAD.WIDE R68, R232, 0x4, R18 ;  /* 0x00000004e8447825 */ /* 0x002fe200078e0212 */
[----:B------:R-:W-:Y:S01]  /*e8eb0*/  LOP3.LUT P2, RZ, R58, 0x2, RZ, 0xc0, !PT ;  /* 0x000000023aff7812 */ /* 0x000fe2000784c0ff */
[----:B------:R-:W3:Y:S10]  /*e8ec0*/  LDL.LU R241, [R1+0x3278] ;  /* 0x0032780001f17983 */ /* 0x000ef40000300800 */
[----:B------:R1:W-:Y:S01]  /*e8ed0*/  @P1 STG.E desc[UR34][R68.64], R245 ;  /* 0x000000f544001986 */ /* 0x0003e2000c101922 */
[----:B------:R-:W-:-:S02]  /*e8ee0*/  LOP3.LUT P1, RZ, R112, 0x10000000, RZ, 0xc0, !PT ;  /* 0x1000000070ff7812 */ /* 0x000fc4000782c0ff */
        /* <DEDUP_REMOVED lines=15> */
[----:B-1----:R-:W-:Y:S02]  /*e8fe0*/  IMAD.WIDE R68, R114, 0x4, R14 ;  /* 0x0000000472447825 */ /* 0x002fe400078e020e */
[----:B------:R-:W3:Y:S04]  /*e8ff0*/  LDL.LU R114, [R1+0x64] ;  /* 0x0000640001727983 */ /* 0x000ee80000300800 */
[----:B------:R1:W-:Y:S04]  /*e9000*/  @P6 STG.E desc[UR34][R68.64], R115 ;  /* 0x0000007344006986 */ /* 0x0003e8000c101922 */
[----:B-1----:R-:W3:Y:S01]  /*e9010*/  LDL.LU R115, [R1+0x54] ;  /* 0x0000540001737983 */ /* 0x002ee20000300800 */
[----:B----4-:R-:W-:-:S03]  /*e9020*/  IMAD.WIDE R68, R70, 0x4, R20 ;  /* 0x0000000446447825 */ /* 0x010fc600078e0214 */
[----:B------:R-:W4:Y:S04]  /*e9030*/  LDL.LU R251, [R1+0x44] ;  /* 0x0000440001fb7983 */ /* 0x000f280000300800 */
[----:B------:R-:W4:Y:S04]  /*e9040*/  LDL.LU R234, [R1+0x378] ;  /* 0x0003780001ea7983 */ /* 0x000f280000300800 */
[----:B--2---:R1:W-:Y:S04]  /*e9050*/  @P0 STG.E desc[UR34][R68.64], R71 ;  /* 0x0000004744000986 */ /* 0x0043e8000c101922 */
[----:B------:R-:W2:Y:S04]  /*e9060*/  LDL.LU R238, [R1+0x1d8] ;  /* 0x0001d80001ee7983 */ /* 0x000ea80000300800 */
[----:B-1----:R-:W2:Y:S04]  /*e9070*/  LDL.LU R71, [R1+0x3274] ;  /* 0x0032740001477983 */ /* 0x002ea80000300800 */
[----:B------:R-:W2:Y:S01]  /*e9080*/  LDL.LU R242, [R1+0x98] ;  /* 0x0000980001f27983 */ /* 0x000ea20000300800 */
[----:B------:R-:W-:-:S02]  /*e9090*/  LOP3.LUT P1, RZ, R58, 0x80000, RZ, 0xc0, !PT ;  /* 0x000800003aff7812 */ /* 0x000fc4000782c0ff */
[----:B------:R-:W-:Y:S01]  /*e90a0*/  LOP3.LUT R112, R112, 0xffefffff, RZ, 0xc0, !PT ;  /* 0xffefffff70707812 */ /* 0x000fe200078ec0ff */
[----:B------:R-:W2:Y:S04]  /*e90b0*/  LDL.LU R246, [R1+0x88] ;  /* 0x0000880001f67983 */ /* 0x000ea80000300800 */
[----:B------:R-:W2:Y:S04]  /*e90c0*/  LDL.LU R250, [R1+0x78] ;  /* 0x0000780001fa7983 */ /* 0x000ea80000300800 */
[----:B------:R-:W2:Y:S02]  /*e90d0*/  LDL.LU R233, [R1+0x68] ;  /* 0x0000680001e97983 */ /* 0x000ea40000300800 */
[----:B------:R-:W-:-:S02]  /*e90e0*/  @P1 LOP3.LUT R112, R112, 0x100000, RZ, 0xfc, !PT ;  /* 0x0010000070701812 */ /* 0x000fc400078efcff */
[----:B------:R-:W-:Y:S01]  /*e90f0*/  LOP3.LUT P1, RZ, R58, 0x40000, RZ, 0xc0, !PT ;  /* 0x000400003aff7812 */ /* 0x000fe2000782c0ff */
[----:B------:R-:W2:Y:S01]  /*e9100*/  LDL.LU R237, [R1+0x58] ;  /* 0x0000580001ed7983 */ /* 0x000ea20000300800 */
[----:B------:R-:W-:-:S03]  /*e9110*/  LOP3.LUT R112, R112, 0xffdfffff, RZ, 0xc0, !PT ;  /* 0xffdfffff70707812 */ /* 0x000fc600078ec0ff */
[----:B------:R-:W2:Y:S04]  /*e9120*/  LDL.LU R245, [R1+0x48] ;  /* 0x0000480001f57983 */ /* 0x000ea80000300800 */
[----:B------:R-:W2:Y:S04]  /*e9130*/  LDL.LU R249, [R1+0x37c] ;  /* 0x00037c0001f97983 */ /* 0x000ea80000300800 */
[----:B------:R-:W-:Y:S01]  /*e9140*/  @P1 LOP3.LUT R112, R112, 0x200000, RZ, 0xfc, !PT ;  /* 0x0020000070701812 */ /* 0x000fe200078efcff */
[----:B------:R-:W2:Y:S01]  /*e9150*/  LDL.LU R232, [R1+0x1dc] ;  /* 0x0001dc0001e87983 */ /* 0x000ea20000300800 */
[----:B------:R-:W-:-:S02]  /*e9160*/  LOP3.LUT P1, RZ, R58, 0x20000, RZ, 0xc0, !PT ;  /* 0x000200003aff7812 */ /* 0x000fc4000782c0ff */
[----:B------:R-:W-:Y:S01]  /*e9170*/  LOP3.LUT R112, R112, 0xffbfffff, RZ, 0xc0, !PT ;  /* 0xffbfffff70707812 */ /* 0x000fe200078ec0ff */
[----:B------:R-:W2:Y:S01]  /*e9180*/  LDL.LU R236, [R1+0x9c] ;  /* 0x00009c0001ec7983 */ /* 0x000ea20000300800 */
[----:B------:R-:W-:-:S03]  /*e9190*/  LOP3.LUT P4, RZ, R58, 0x80, RZ, 0xc0, !PT ;  /* 0x000000803aff7812 */ /* 0x000fc6000788c0ff */
[----:B------:R-:W2:Y:S01]  /*e91a0*/  LDL.LU R240, [R1+0x327c] ;  /* 0x00327c0001f07983 */ /* 0x000ea20000300800 */
[----:B------:R-:W-:Y:S01]  /*e91b0*/  LOP3.LUT P5, RZ, R58, 0x100, RZ, 0xc0, !PT ;  /* 0x000001003aff7812 */ /* 0x000fe200078ac0ff */
[----:B------:R-:W-:Y:S01]  /*e91c0*/  IMAD.WIDE R68, R70, 0x4, R18 ;  /* 0x0000000446447825 */ /* 0x000fe200078e0212 */
[----:B------:R-:W-:Y:S01]  /*e91d0*/  LOP3.LUT P6, RZ, R58, 0x200, RZ, 0xc0, !PT ;  /* 0x000002003aff7812 */ /* 0x000fe200078cc0ff */
[----:B------:R-:W2:Y:S02]  /*e91e0*/  LDL.LU R244, [R1+0x8c] ;  /* 0x00008c0001f47983 */ /* 0x000ea40000300800 */
[----:B------:R-:W-:Y:S02]  /*e91f0*/  @P1 LOP3.LUT R112, R112, 0x400000, RZ, 0xfc, !PT ;  /* 0x0040000070701812 */ /* 0x000fe400078efcff */
[----:B------:R-:W-:Y:S01]  /*e9200*/  LOP3.LUT P1, RZ, R58, 0x10000, RZ, 0xc0, !PT ;  /* 0x000100003aff7812 */ /* 0x000fe2000782c0ff */
[----:B------:R-:W2:Y:S01]  /*e9210*/  LDL.LU R248, [R1+0x7c] ;  /* 0x00007c0001f87983 */ /* 0x000ea20000300800 */
        /* <DEDUP_REMOVED lines=10> */
[----:B------:R-:W-:-:S09]  /*e92c0*/  LOP3.LUT P0, RZ, R58, 0x400, RZ, 0xc0, !PT ;  /* 0x000004003aff7812 */ /* 0x000fd2000780c0ff */
[----:B------:R-:W-:Y:S02]  /*e92d0*/  @P1 LOP3.LUT R112, R112, 0x4000000, RZ, 0xfc, !PT ;  /* 0x0400000070701812 */ /* 0x000fe400078efcff */
[----:B------:R-:W-:Y:S02]  /*e92e0*/  LOP3.LUT P1, RZ, R58, 0x1000, RZ, 0xc0, !PT ;  /* 0x000010003aff7812 */ /* 0x000fe4000782c0ff */
[----:B------:R-:W-:-:S11]  /*e92f0*/  LOP3.LUT R112, R112, 0xf7ffffff, RZ, 0xc0, !PT ;  /* 0xf7ffffff70707812 */ /* 0x000fd600078ec0ff */
[----:B------:R-:W-:Y:S02]  /*e9300*/  @P1 LOP3.LUT R112, R112, 0x8000000, RZ, 0xfc, !PT ;  /* 0x0800000070701812 */ /* 0x000fe400078efcff */
[----:B------:R-:W-:Y:S01]  /*e9310*/  LOP3.LUT P1, RZ, R58, 0x800, RZ, 0xc0, !PT ;  /* 0x000008003aff7812 */ /* 0x000fe2000782c0ff */
[----:B---3--:R1:W-:Y:S02]  /*e9320*/  @P4 STG.E desc[UR34][R68.64], R114 ;  /* 0x0000007244004986 */ /* 0x0083e4000c101922 */
[C---:B-1----:R-:W-:Y:S02]  /*e9330*/  IMAD.WIDE R68, R70.reuse, 0x4, R16 ;  /* 0x0000000446447825 */ /* 0x042fe400078e0210 */
[----:B------:R-:W3:Y:S04]  /*e9340*/  LDL.LU R114, [R1+0x6c] ;  /* 0x00006c0001727983 */ /* 0x000ee80000300800 */
[----:B------:R1:W-:Y:S02]  /*e9350*/  @P5 STG.E desc[UR34][R68.64], R115 ;  /* 0x0000007344005986 */ /* 0x0003e4000c101922 */
[----:B-1----:R-:W-:-:S02]  /*e9360*/  IMAD.WIDE R68, R70, 0x4, R14 ;  /* 0x0000000446447825 */ /* 0x002fc400078e020e */
[----:B------:R-:W3:Y:S04]  /*e9370*/  LDL.LU R115, [R1+0x5c] ;  /* 0x00005c0001737983 */ /* 0x000ee80000300800 */
[----:B----4-:R2:W-:Y:S04]  /*e9380*/  @P6 STG.E desc[UR34][R68.64], R251 ;  /* 0x000000fb44006986 */ /* 0x0105e8000c101922 */
[----:B------:R-:W4:Y:S01]  /*e9390*/  LDL.LU R70, [R1+0x3280] ;  /* 0x0032800001467983 */ /* 0x000f220000300800 */
[----:B--2---:R-:W-:-:S05]  /*e93a0*/  IMAD.WIDE R68, R71, 0x4, R20 ;  /* 0x0000000447447825 */ /* 0x004fca00078e0214 */
[----:B------:R1:W-:Y:S02]  /*e93b0*/  @P0 STG.E desc[UR34][R68.64], R234 ;  /* 0x000000ea44000986 */ /* 0x0003e4000c101922 */
[----:B-1----:R-:W-:-:S05]  /*e93c0*/  IMAD.WIDE R68, R71, 0x4, R18 ;  /* 0x0000000447447825 */ /* 0x002fca00078e0212 */
[----:B------:R1:W-:Y:S01]  /*e93d0*/  @P1 STG.E desc[UR34][R68.64], R238 ;  /* 0x000000ee44001986 */ /* 0x0003e2000c101922 */
[----:B------:R-:W-:Y:S01]  /*e93e0*/  LOP3.LUT P1, RZ, R112, 0x8000000, RZ, 0xc0, !PT ;  /* 0x0800000070ff7812 */ /* 0x000fe2000782c0ff */
[----:B-1----:R-:W-:-:S12]  /*e93f0*/  IMAD.WIDE R68, R71, 0x4, R16 ;  /* 0x0000000447447825 */ /* 0x002fd800078e0210 */
[----:B------:R1:W-:Y:S02]  /*e9400*/  @P1 STG.E desc[UR34][R68.64], R242 ;  /* 0x000000f244001986 */ /* 0x0003e4000c101922 */
[----:B-1----:R-:W-:Y:S02]  /*e9410*/  IMAD.WIDE R68, R71, 0x4, R14 ;  /* 0x0000000447447825 */ /* 0x002fe400078e020e */
[----:B------:R-:W2:Y:S01]  /*e9420*/  LDL.LU R71, [R1+0x4c] ;  /* 0x00004c0001477983 */ /* 0x000ea20000300800 */
[----:B------:R-:W-:-:S13]  /*e9430*/  LOP3.LUT P1, RZ, R112, 0x4000000, RZ, 0xc0, !PT ;  /* 0x0400000070ff7812 */ /* 0x000fda000782c0ff */
        /* <DEDUP_REMOVED lines=17> */
[C---:B------:R-:W-:Y:S02]  /*e9550*/  LOP3.LUT P2, RZ, R58.reuse, 0x100000, RZ, 0xc0, !PT ;  /* 0x001000003aff7812 */ /* 0x040fe4000784c0ff */
[----:B------:R-:W-:Y:S01]  /*e9560*/  LOP3.LUT P3, RZ, R58, 0x200000, RZ, 0xc0, !PT ;  /* 0x002000003aff7812 */ /* 0x000fe2000786c0ff */
[----:B-1----:R-:W-:-:S08]  /*e9570*/  IMAD.WIDE R68, R240, 0x4, R18 ;  /* 0x00000004f0447825 */ /* 0x002fd000078e0212 */
[----:B------:R1:W-:Y:S01]  /*e9580*/  @P1 STG.E desc[UR34][R68.64], R232 ;  /* 0x000000e844001986 */ /* 0x0003e2000c101922 */
[----:B------:R-:W-:Y:S01]  /*e9590*/  LOP3.LUT P4, RZ, R58, 0x400000, RZ, 0xc0, !PT ;  /* 0x004000003aff7812 */ /* 0x000fe2000788c0ff */
[----:B-1----:R-:W-:-:S05]  /*e95a0*/  IMAD.WIDE R68, R240, 0x4, R16 ;  /* 0x00000004f0447825 */ /* 0x002fca00078e0210 */
[----:B------:R1:W-:Y:S01]  /*e95b0*/  @P2 STG.E desc[UR34][R68.64], R236 ;  /* 0x000000ec44002986 */ /* 0x0003e2000c101922 */
[----:B------:R-:W-:Y:S01]  /*e95c0*/  LOP3.LUT P5, RZ, R58, 0x800000, RZ, 0xc0, !PT ;  /* 0x008000003aff7812 */ /* 0x000fe200078ac0ff */
[----:B-1----:R-:W-:-:S05]  /*e95d0*/  IMAD.WIDE R68, R240, 0x4, R14 ;  /* 0x00000004f0447825 */ /* 0x002fca00078e020e */
[----:B------:R4:W-:Y:S01]  /*e95e0*/  @P3 STG.E desc[UR34][R68.64], R244 ;  /* 0x000000f444003986 */ /* 0x0009e2000c101922 */
[C---:B------:R-:W-:Y:S02]  /*e95f0*/  LOP3.LUT P6, RZ, R58.reuse, 0x1000000, RZ, 0xc0, !PT ;  /* 0x010000003aff7812 */ /* 0x040fe400078cc0ff */
[----:B------:R-:W-:Y:S01]  /*e9600*/  LOP3.LUT P0, RZ, R58, 0x2000000, RZ, 0xc0, !PT ;  /* 0x020000003aff7812 */ /* 0x000fe2000780c0ff */
[----:B----4-:R-:W-:-:S05]  /*e9610*/  IMAD.WIDE R68, R70, 0x4, R20 ;  /* 0x0000000446447825 */ /* 0x010fca00078e0214 */
[----:B------:R1:W-:Y:S02]  /*e9620*/  @P4 STG.E desc[UR34][R68.64], R248 ;  /* 0x000000f844004986 */ /* 0x0003e4000c101922 */
[----:B-1----:R-:W-:-:S05]  /*e9630*/  IMAD.WIDE R68, R70, 0x4, R18 ;  /* 0x0000000446447825 */ /* 0x002fca00078e0212 */
[----:B---3--:R1:W-:Y:S02]  /*e9640*/  @P5 STG.E desc[UR34][R68.64], R114 ;  /* 0x0000007244005986 */ /* 0x0083e4000c101922 */
[C---:B-1----:R-:W-:Y:S02]  /*e9650*/  IMAD.WIDE R68, R70.reuse, 0x4, R16 ;  /* 0x0000000446447825 */ /* 0x042fe400078e0210 */
[----:B------:R-:W3:Y:S04]  /*e9660*/  LDL.LU R114, [R1+0x690] ;  /* 0x0006900001727983 */ /* 0x000ee80000300800 */
[----:B------:R1:W-:Y:S02]  /*e9670*/  @P6 STG.E desc[UR34][R68.64], R115 ;  /* 0x0000007344006986 */ /* 0x0003e4000c101922 */
[----:B-1----:R-:W-:-:S02]  /*e9680*/  IMAD.WIDE R68, R70, 0x4, R14 ;  /* 0x0000000446447825 */ /* 0x002fc400078e020e */
[----:B------:R-:W4:Y:S04]  /*e9690*/  LDL.LU R115, [R1+0x520] ;  /* 0x0005200001737983 */ /* 0x000f280000300800 */
[----:B------:R-:W3:Y:S04]  /*e96a0*/  LDL.LU R70, [R1+0x510] ;  /* 0x0005100001467983 */ /* 0x000ee80000300800 */
[----:B--2---:R1:W-:Y:S04]  /*e96b0*/  @P0 STG.E desc[UR34][R68.64], R71 ;  /* 0x0000004744000986 */ /* 0x0043e8000c101922 */
[----:B-1----:R-:W2:Y:S04]  /*e96c0*/  LDL.LU R71, [R1+0x3284] ;  /* 0x0032840001477983 */ /* 0x002ea80000300800 */
        /* <DEDUP_REMOVED lines=11> */
[----:B------:R-:W-:-:S03]  /*e9780*/  LOP3.LUT P4, RZ, R58, 0x4000000, RZ, 0xc0, !PT ;  /* 0x040000003aff7812 */ /* 0x000fc6000788c0ff */
[----:B------:R-:W4:Y:S04]  /*e9790*/  LDL.LU R232, [R1+0x364] ;  /* 0x0003640001e87983 */ /* 0x000f280000300800 */
[----:B------:R-:W4:Y:S01]  /*e97a0*/  LDL.LU R236, [R1+0x354] ;  /* 0x0003540001ec7983 */ /* 0x000f220000300800 */
[----:B------:R-:W-:-:S03]  /*e97b0*/  LOP3.LUT P5, RZ, R58, 0x8000000, RZ, 0xc0, !PT ;  /* 0x080000003aff7812 */ /* 0x000fc600078ac0ff */
[----:B------:R-:W4:Y:S04]  /*e97c0*/  LDL.LU R240, [R1+0x1c4] ;  /* 0x0001c40001f07983 */ /* 0x000f280000300800 */
[----:B------:R-:W4:Y:S01]  /*e97d0*/  LDL.LU R244, [R1+0x3290] ;  /* 0x0032900001f47983 */ /* 0x000f220000300800 */
[----:B------:R-:W-:Y:S02]  /*e97e0*/  LOP3.LUT P6, RZ, R58, 0x10000000, RZ, 0xc0, !PT ;  /* 0x100000003aff7812 */ /* 0x000fe400078cc0ff */
        /* <DEDUP_REMOVED lines=17> */
[----:B------:R-:W-:Y:S01]  /*e9900*/  @P1 LOP3.LUT R112, R112, 0x20000, RZ, 0xfc, !PT ;  /* 0x0002000070701812 */ /* 0x000fe200078efcff */
[----:B--2---:R-:W-:-:S05]  /*e9910*/  IMAD.WIDE R68, R71, 0x4, R20 ;  /* 0x0000000447447825 */ /* 0x004fca00078e0214 */
[----:B---3--:R1:W-:Y:S02]  /*e9920*/  @P4 STG.E desc[UR34][R68.64], R114 ;  /* 0x0000007244004986 */ /* 0x0083e4000c101922 */
[C---:B-1----:R-:W-:Y:S02]  /*e9930*/  IMAD.WIDE R68, R71.reuse, 0x4, R18 ;  /* 0x0000000447447825 */ /* 0x042fe400078e0212 */
[----:B------:R-:W2:Y:S04]  /*e9940*/  LDL.LU R114, [R1+0x1b4] ;  /* 0x0001b40001727983 */ /* 0x000ea80000300800 */
[----:B----4-:R1:W-:Y:S02]  /*e9950*/  @P5 STG.E desc[UR34][R68.64], R115 ;  /* 0x0000007344005986 */ /* 0x0103e4000c101922 */
[----:B-1----:R-:W-:-:S02]  /*e9960*/  IMAD.WIDE R68, R71, 0x4, R16 ;  /* 0x0000000447447825 */ /* 0x002fc400078e0210 */
[----:B------:R-:W3:Y:S04]  /*e9970*/  LDL.LU R115, [R1+0x698] ;  /* 0x0006980001737983 */ /* 0x000ee80000300800 */
[----:B------:R1:W-:Y:S02]  /*e9980*/  @P6 STG.E desc[UR34][R68.64], R70 ;  /* 0x0000004644006986 */ /* 0x0003e4000c101922 */
[----:B-1----:R-:W-:Y:S02]  /*e9990*/  IMAD.WIDE R68, R71, 0x4, R14 ;  /* 0x0000000447447825 */ /* 0x002fe400078e020e */
[----:B------:R-:W4:Y:S04]  /*e99a0*/  LDL.LU R70, [R1+0x528] ;  /* 0x0005280001467983 */ /* 0x000f280000300800 */
[----:B------:R-:W3:Y:S04]  /*e99b0*/  LDL.LU R71, [R1+0x518] ;  /* 0x0005180001477983 */ /* 0x000ee80000300800 */
[----:B------:R-:W3:Y:S01]  /*e99c0*/  LDL.LU R248, [R1+0x3294] ;  /* 0x0032940001f87983 */ /* 0x000ee20000300800 */
[----:B------:R-:W-:-:S02]  /*e99d0*/  LOP3.LUT P1, RZ, R56, 0x1, RZ, 0xc0, !PT ;  /* 0x0000000138ff7812 */ /* 0x000fc4000782c0ff */
[----:B------:R-:W-:Y:S02]  /*e99e0*/  LOP3.LUT R112, R112, 0xfffbffff, RZ, 0xc0, !PT ;  /* 0xfffbffff70707812 */ /* 0x000fe400078ec0ff */
[----:B------:R-:W-:-:S09]  /*e99f0*/  LOP3.LUT P0, RZ, R58, 0x20000000, RZ, 0xc0, !PT ;  /* 0x200000003aff7812 */ /* 0x000fd2000780c0ff */
[----:B------:R-:W-:Y:S02]  /*e9a00*/  @P1 LOP3.LUT R112, R112, 0x40000, RZ, 0xfc, !PT ;  /* 0x0004000070701812 */ /* 0x000fe400078efcff */
[----:B------:R-:W-:Y:S02]  /*e9a10*/  LOP3.LUT P1, RZ, R58, 0x80000000, RZ, 0xc0, !PT ;  /* 0x800000003aff7812 */ /* 0x000fe4000782c0ff */
[----:B------:R-:W-:Y:S01]  /*e9a20*/  LOP3.LUT R112, R112, 0xfff7ffff, RZ, 0xc0, !PT ;  /* 0xfff7ffff70707812 */ /* 0x000fe200078ec0ff */
[----:B------:R1:W-:Y:S10]  /*e9a30*/  @P0 STG.E desc[UR34][R68.64], R251 ;  /* 0x000000fb44000986 */ /* 0x0003f4000c101922 */
[----:B------:R-:W-:-:S02]  /*e9a40*/  @P1 LOP3.LUT R112, R112, 0x80000, RZ, 0xfc, !PT ;  /* 0x0008000070701812 */ /* 0x000fc400078efcff */
        /* <DEDUP_REMOVED lines=13> */
[C---:B-1----:R-:W-:Y:S01]  /*e9b20*/  IMAD.WIDE R68, R245.reuse, 0x4, R20 ;  /* 0x00000004f5447825 */ /* 0x042fe200078e0214 */
[----:B------:R-:W-:Y:S01]  /*e9b30*/  LOP3.LUT P2, RZ, R56, 0x80, RZ, 0xc0, !PT ;  /* 0x0000008038ff7812 */ /* 0x000fe2000784c0ff */
[----:B------:R-:W4:Y:S10]  /*e9b40*/  LDL.LU R250, [R1+0x329c] ;  /* 0x00329c0001fa7983 */ /* 0x000f340000300800 */
        /* <DEDUP_REMOVED lines=21> */
[----:B-1----:R-:W-:Y:S01]  /*e9ca0*/  IMAD.WIDE R68, R244, 0x4, R14 ;  /* 0x00000004f4447825 */ /* 0x002fe200078e020e */
[----:B------:R-:W-:-:S04]  /*e9cb0*/  LOP3.LUT P0, RZ, R56, 0x1000, RZ, 0xc0, !PT ;  /* 0x0000100038ff7812 */ /* 0x000fc8000780c0ff */
[----:B--2---:R3:W-:Y:S02]  /*e9cc0*/  @P4 STG.E desc[UR34][R68.64], R114 ;  /* 0x0000007244004986 */ /* 0x0047e4000c101922 */
[----:B---3--:R-:W-:-:S05]  /*e9cd0*/  IMAD.WIDE R68, R248, 0x4, R20 ;  /* 0x00000004f8447825 */ /* 0x008fca00078e0214 */
[----:B------:R1:W-:Y:S02]  /*e9ce0*/  @P5 STG.E desc[UR34][R68.64], R115 ;  /* 0x0000007344005986 */ /* 0x0003e4000c101922 */
[----:B-1----:R-:W-:-:S05]  /*e9cf0*/  IMAD.WIDE R68, R248, 0x4, R18 ;  /* 0x00000004f8447825 */ /* 0x002fca00078e0212 */
[----:B----4-:R1:W-:Y:S02]  /*e9d00*/  @P6 STG.E desc[UR34][R68.64], R70 ;  /* 0x0000004644006986 */ /* 0x0103e4000c101922 */
[----:B-1----:R-:W-:-:S05]  /*e9d10*/  IMAD.WIDE R68, R248, 0x4, R16 ;  /* 0x00000004f8447825 */ /* 0x002fca00078e0210 */
[----:B------:R1:W-:Y:S04]  /*e9d20*/  @P0 STG.E desc[UR34][R68.64], R71 ;  /* 0x0000004744000986 */ /* 0x0003e8000c101922 */
[----:B-1----:R-:W2:Y:S04]  /*e9d30*/  LDL.LU R71, [R1+0x4a8] ;  /* 0x0004a80001477983 */ /* 0x002ea80000300800 */
[----:B------:R-:W3:Y:S04]  /*e9d40*/  LDL.LU R236, [R1+0x368] ;  /* 0x0003680001ec7983 */ /* 0x000ee80000300800 */
[----:B------:R-:W4:Y:S04]  /*e9d50*/  LDL.LU R240, [R1+0x358] ;  /* 0x0003580001f07983 */ /* 0x000f280000300800 */
[----:B------:R-:W3:Y:S04]  /*e9d60*/  LDL.LU R244, [R1+0x1c8] ;  /* 0x0001c80001f47983 */ /* 0x000ee80000300800 */
[----:B------:R-:W3:Y:S04]  /*e9d70*/  LDL.LU R114, [R1+0x3298] ;  /* 0x0032980001727983 */ /* 0x000ee80000300800 */
[----:B------:R-:W3:Y:S01]  /*e9d80*/  LDL.LU R115, [R1+0x1b8] ;  /* 0x0001b80001737983 */ /* 0x000ee20000300800 */
[----:B------:R-:W-:-:S03]  /*e9d90*/  LOP3.LUT P4, RZ, R56, 0x2000, RZ, 0xc0, !PT ;  /* 0x0000200038ff7812 */ /* 0x000fc6000788c0ff */
[----:B------:R-:W3:Y:S01]  /*e9da0*/  LDL.LU R70, [R1+0x69c] ;  /* 0x00069c0001467983 */ /* 0x000ee20000300800 */
[----:B------:R-:W-:-:S03]  /*e9db0*/  IMAD.WIDE R68, R248, 0x4, R14 ;  /* 0x00000004f8447825 */ /* 0x000fc600078e020e */
[----:B------:R-:W3:Y:S04]  /*e9dc0*/  LDL.LU R249, [R1+0x32a0] ;  /* 0x0032a00001f97983 */ /* 0x000ee80000300800 */
[----:B------:R-:W3:Y:S01]  /*e9dd0*/  LDL.LU R248, [R1+0x32a4] ;  /* 0x0032a40001f87983 */ /* 0x000ee20000300800 */
        /* <DEDUP_REMOVED lines=13> */
[----:B--2---:R1:W-:Y:S04]  /*e9eb0*/  @P4 STG.E desc[UR34][R68.64], R71 ;  /* 0x0000004744004986 */ /* 0x0043e8000c101922 */
[----:B-1----:R-:W2:Y:S04]  /*e9ec0*/  LDL.LU R71, [R1+0x52c] ;  /* 0x00052c0001477983 */ /* 0x002ea80000300800 */
[----:B------:R-:W2:Y:S04]  /*e9ed0*/  LDL.LU R246, [R1+0x51c] ;  /* 0x00051c0001f67983 */ /* 0x000ea80000300800 */
[----:B------:R-:W2:Y:S04]  /*e9ee0*/  LDL.LU R233, [R1+0x4ac] ;  /* 0x0004ac0001e97983 */ /* 0x000ea80000300800 */
[----:B------:R-:W2:Y:S04]  /*e9ef0*/  LDL.LU R237, [R1+0x36c] ;  /* 0x00036c0001ed7983 */ /* 0x000ea80000300800 */
[----:B------:R-:W2:Y:S01]  /*e9f00*/  LDL.LU R241, [R1+0x35c] ;  /* 0x00035c0001f17983 */ /* 0x000ea20000300800 */
[----:B------:R-:W-:-:S03]  /*e9f10*/  LOP3.LUT R112, R112, 0xfffffeff, RZ, 0xc0, !PT ;  /* 0xfffffeff70707812 */ /* 0x000fc600078ec0ff */
[----:B------:R-:W2:Y:S01]  /*e9f20*/  LDL.LU R245, [R1+0x1cc] ;  /* 0x0001cc0001f57983 */ /* 0x000ea20000300800 */
[----:B------:R-:W-:Y:S02]  /*e9f30*/  @P1 LOP3.LUT R112, R112, 0x100, RZ, 0xfc, !PT ;  /* 0x0000010070701812 */ /* 0x000fe400078efcff */
[C---:B------:R-:W-:Y:S02]  /*e9f40*/  LOP3.LUT P1, RZ, R56.reuse, 0x100000, RZ, 0xc0, !PT ;  /* 0x0010000038ff7812 */ /* 0x040fe4000782c0ff */
[C---:B------:R-:W-:Y:S02]  /*e9f50*/  LOP3.LUT P5, RZ, R56.reuse, 0x4000, RZ, 0xc0, !PT ;  /* 0x0000400038ff7812 */ /* 0x040fe400078ac0ff */
[----:B------:R-:W-:Y:S01]  /*e9f60*/  LOP3.LUT P6, RZ, R56, 0x8000, RZ, 0xc0, !PT ;  /* 0x0000800038ff7812 */ /* 0x000fe200078cc0ff */
[----:B---3--:R-:W-:Y:S01]  /*e9f70*/  IMAD.WIDE R68, R114, 0x4, R20 ;  /* 0x0000000472447825 */ /* 0x008fe200078e0214 */
[----:B------:R-:W-:Y:S01]  /*e9f80*/  LOP3.LUT R112, R112, 0xfffffdff, RZ, 0xc0, !PT ;  /* 0xfffffdff70707812 */ /* 0x000fe200078ec0ff */
[----:B------:R-:W3:Y:S06]  /*e9f90*/  LDL.LU R232, [R1+0x1bc] ;  /* 0x0001bc0001e87983 */ /* 0x000eec0000300800 */
[----:B------:R-:W-:-:S02]  /*e9fa0*/  @P1 LOP3.LUT R112, R112, 0x200, RZ, 0xfc, !PT ;  /* 0x0000020070701812 */ /* 0x000fc400078efcff */
[----:B------:R-:W-:Y:S01]  /*e9fb0*/  LOP3.LUT P1, RZ, R56, 0x80000, RZ, 0xc0, !PT ;  /* 0x0008000038ff7812 */ /* 0x000fe2000782c0ff */
[----:B------:R1:W-:Y:S01]  /*e9fc0*/  @P5 STG.E desc[UR34][R68.64], R236 ;  /* 0x000000ec44005986 */ /* 0x0003e2000c101922 */
[----:B------:R-:W-:Y:S01]  /*e9fd0*/  LOP3.LUT R112, R112, 0xfffffbff, RZ, 0xc0, !PT ;  /* 0xfffffbff70707812 */ /* 0x000fe200078ec0ff */
[----:B-1----:R-:W-:Y:S02]  /*e9fe0*/  IMAD.WIDE R68, R114, 0x4, R18 ;  /* 0x0000000472447825 */ /* 0x002fe400078e0212 */
[----:B------:R-:W3:Y:S08]  /*e9ff0*/  LDL.LU R236, [R1+0x6d0] ;  /* 0x0006d00001ec7983 */ /* 0x000ef00000300800 */
[----:B------:R-:W-:-:S02]  /*ea000*/  @P1 LOP3.LUT R112, R112, 0x400, RZ, 0xfc, !PT ;  /* 0x0000040070701812 */ /* 0x000fc400078efcff */
[C---:B------:R-:W-:Y:S01]  /*ea010*/  LOP3.LUT P1, RZ, R56.reuse, 0x40000, RZ, 0xc0, !PT ;  /* 0x0004000038ff7812 */ /* 0x040fe2000782c0ff */
[----:B----4-:R1:W-:Y:S01]  /*ea020*/  @P6 STG.E desc[UR34][R68.64], R240 ;  /* 0x000000f044006986 */ /* 0x0103e2000c101922 */
[----:B------:R-:W-:Y:S02]  /*ea030*/  LOP3.LUT P0, RZ, R56, 0x10000, RZ, 0xc0, !PT ;  /* 0x0001000038ff7812 */ /* 0x000fe4000780c0ff */
[----:B------:R-:W-:Y:S01]  /*ea040*/  LOP3.LUT R112, R112, 0xfffff7ff, RZ, 0xc0, !PT ;  /* 0xfffff7ff70707812 */ /* 0x000fe200078ec0ff */
[----:B-1----:R-:W4:Y:S08]  /*ea050*/  LDL.LU R240, [R1+0x6c0] ;  /* 0x0006c00001f07983 */ /* 0x002f300000300800 */
[----:B------:R-:W-:-:S02]  /*ea060*/  @P1 LOP3.LUT R112, R112, 0x800, RZ, 0xfc, !PT ;  /* 0x0000080070701812 */ /* 0x000fc400078efcff */
[----:B------:R-:W-:Y:S01]  /*ea070*/  LOP3.LUT P1, RZ, R56, 0x20000, RZ, 0xc0, !PT ;  /* 0x0002000038ff7812 */ /* 0x000fe2000782c0ff */
[----:B------:R-:W-:-:S05]  /*ea080*/  IMAD.WIDE R68, R114, 0x4, R16 ;  /* 0x0000000472447825 */ /* 0x000fca00078e0210 */
[----:B------:R1:W-:Y:S02]  /*ea090*/  @P0 STG.E desc[UR34][R68.64], R244 ;  /* 0x000000f444000986 */ /* 0x0003e4000c101922 */
[----:B-1----:R-:W-:Y:S02]  /*ea0a0*/  IMAD.WIDE R68, R114, 0x4, R14 ;  /* 0x0000000472447825 */ /* 0x002fe400078e020e */
[----:B------:R-:W3:Y:S04]  /*ea0b0*/  LDL.LU R244, [R1+0x6b0] ;  /* 0x0006b00001f47983 */ /* 0x000ee80000300800 */
[----:B------:R1:W-:Y:S01]  /*ea0c0*/  @P1 STG.E desc[UR34][R68.64], R115 ;  /* 0x0000007344001986 */ /* 0x0003e2000c101922 */
[----:B------:R-:W-:-:S03]  /*ea0d0*/  LOP3.LUT P1, RZ, R112, 0x800, RZ, 0xc0, !PT ;  /* 0x0000080070ff7812 */ /* 0x000fc6000782c0ff */
[----:B------:R-:W3:Y:S01]  /*ea0e0*/  LDL.LU R114, [R1+0x6a0] ;  /* 0x0006a00001727983 */ /* 0x000ee20000300800 */
[----:B-1----:R-:W-:-:S09]  /*ea0f0*/  IMAD.WIDE R68, R250, 0x4, R20 ;  /* 0x00000004fa447825 */ /* 0x002fd200078e0214 */
[----:B------:R1:W-:Y:S01]  /*ea100*/  @P1 STG.E desc[UR34][R68.64], R70 ;  /* 0x0000004644001986 */ /* 0x0003e2000c101922 */
[----:B------:R-:W-:-:S03]  /*ea110*/  LOP3.LUT P1, RZ, R112, 0x400, RZ, 0xc0, !PT ;  /* 0x0000040070ff7812 */ /* 0x000fc6000782c0ff */
[----:B-1----:R-:W4:Y:S04]  /*ea120*/  LDL.LU R70, [R1+0x500] ;  /* 0x0005000001467983 */ /* 0x002f280000300800 */
[----:B------:R-:W4:Y:S01]  /*ea130*/  LDL.LU R115, [R1+0x32a8] ;  /* 0x0032a80001737983 */ /* 0x000f220000300800 */
[----:B------:R-:W-:-:S05]  /*ea140*/  IMAD.WIDE R68, R250, 0x4, R18 ;  /* 0x00000004fa447825 */ /* 0x000fca00078e0212 */
[----:B--2---:R1:W-:Y:S04]  /*ea150*/  @P1 STG.E desc[UR34][R68.64], R71 ;  /* 0x0000004744001986 */ /* 0x0043e8000c101922 */
[----:B-1----:R-:W2:Y:S01]  /*ea160*/  LDL.LU R71, [R1+0x4f0] ;  /* 0x0004f00001477983 */ /* 0x002ea20000300800 */
[----:B------:R-:W-:Y:S01]  /*ea170*/  LOP3.LUT P1, RZ, R112, 0x200, RZ, 0xc0, !PT ;  /* 0x0000020070ff7812 */ /* 0x000fe2000782c0ff */
[----:B------:R-:W-:-:S12]  /*ea180*/  IMAD.WIDE R68, R250, 0x4, R16 ;  /* 0x00000004fa447825 */ /* 0x000fd800078e0210 */
[----:B------:R1:W-:Y:S01]  /*ea190*/  @P1 STG.E desc[UR34][R68.64], R246 ;  /* 0x000000f644001986 */ /* 0x0003e2000c101922 */
[----:B------:R-:W-:Y:S01]  /*ea1a0*/  LOP3.LUT P1, RZ, R112, 0x100, RZ, 0xc0, !PT ;  /* 0x0000010070ff7812 */ /* 0x000fe2000782c0ff */
[----:B-1----:R-:W-:-:S12]  /*ea1b0*/  IMAD.WIDE R68, R250, 0x4, R14 ;  /* 0x00000004fa447825 */ /* 0x002fd800078e020e */
[----:B------:R1:W-:Y:S01]  /*ea1c0*/  @P1 STG.E desc[UR34][R68.64], R233 ;  /* 0x000000e944001986 */ /* 0x0003e2000c101922 */
[----:B------:R-:W-:Y:S01]  /*ea1d0*/  LOP3.LUT P1, RZ, R112, 0x80, RZ, 0xc0, !PT ;  /* 0x0000008070ff7812 */ /* 0x000fe2000782c0ff */
[C---:B-1----:R-:W-:Y:S01]  /*ea1e0*/  IMAD.WIDE R68, R249.reuse, 0x4, R20 ;  /* 0x00000004f9447825 */ /* 0x042fe200078e0214 */
[----:B------:R-:W-:Y:S01]  /*ea1f0*/  LOP3.LUT P2, RZ, R56, 0x4000000, RZ, 0xc0, !PT ;  /* 0x0400000038ff7812 */ /* 0x000fe2000784c0ff */
[----:B------:R-:W2:Y:S10]  /*ea200*/  LDL.LU R233, [R1+0x32b0] ;  /* 0x0032b00001e97983 */ /* 0x000eb40000300800 */
        /* <DEDUP_REMOVED lines=10> */
[----:B---3--:R1:W-:Y:S02]  /*ea2b0*/  @P1 STG.E desc[UR34][R68.64], R232 ;  /* 0x000000e844001986 */ /* 0x0083e4000c101922 */
[----:B-1----:R-:W-:-:S05]  /*ea2c0*/  IMAD.WIDE R68, R248, 0x4, R20 ;  /* 0x00000004f8447825 */ /* 0x002fca00078e0214 */
[----:B------:R1:W-:Y:S02]  /*ea2d0*/  @P2 STG.E desc[UR34][R68.64], R236 ;  /* 0x000000ec44002986 */ /* 0x0003e4000c101922 */
[----:B-1----:R-:W-:-:S05]  /*ea2e0*/  IMAD.WIDE R68, R248, 0x4, R18 ;  /* 0x00000004f8447825 */ /* 0x002fca00078e0212 */
[----:B----4-:R1:W-:Y:S04]  /*ea2f0*/  @P3 STG.E desc[UR34][R68.64], R240 ;  /* 0x000000f044003986 */ /* 0x0103e8000c101922 */
[----:B-1----:R-:W3:Y:S01]  /*ea300*/  LDL.LU R240, [R1+0x340] ;  /* 0x0003400001f07983 */ /* 0x002ee20000300800 */
[C---:B------:R-:W-:Y:S02]  /*ea310*/  LOP3.LUT P4, RZ, R56.reuse, 0x10000000, RZ, 0xc0, !PT ;  /* 0x1000000038ff7812 */ /* 0x040fe4000788c0ff */
[----:B------:R-:W-:Y:S01]  /*ea320*/  LOP3.LUT P5, RZ, R56, 0x20000000, RZ, 0xc0, !PT ;  /* 0x2000000038ff7812 */ /* 0x000fe200078ac0ff */
[----:B------:R-:W-:Y:S01]  /*ea330*/  IMAD.WIDE R68, R248, 0x4, R16 ;  /* 0x00000004f8447825 */ /* 0x000fe200078e0210 */
[C---:B------:R-:W-:Y:S02]  /*ea340*/  LOP3.LUT P6, RZ, R56.reuse, 0x40000000, RZ, 0xc0, !PT ;  /* 0x4000000038ff7812 */ /* 0x040fe400078cc0ff */
[----:B------:R-:W-:-:S07]  /*ea350*/  LOP3.LUT P0, RZ, R56, 0x80000000, RZ, 0xc0, !PT ;  /* 0x8000000038ff7812 */ /* 0x000fce000780c0ff */
[----:B------:R1:W-:Y:S02]  /*ea360*/  @P4 STG.E desc[UR34][R68.64], R244 ;  /* 0x000000f444004986 */ /* 0x0003e4000c101922 */
[----:B-1----:R-:W-:Y:S02]  /*ea370*/  IMAD.WIDE R68, R248, 0x4, R14 ;  /* 0x00000004f8447825 */ /* 0x002fe400078e020e */
[----:B------:R-:W4:Y:S04]  /*ea380*/  LDL.LU R244, [R1+0x1a0] ;  /* 0x0001a00001f47983 */ /* 0x000f280000300800 */
[----:B------:R1:W-:Y:S04]  /*ea390*/  @P5 STG.E desc[UR34][R68.64], R114 ;  /* 0x0000007244005986 */ /* 0x0003e8000c101922 */
[----:B------:R-:W4:Y:S01]  /*ea3a0*/  LDL.LU R248, [R1+0x6d4] ;  /* 0x0006d40001f87983 */ /* 0x000f220000300800 */
[----:B-1----:R-:W-:-:S03]  /*ea3b0*/  IMAD.WIDE R68, R115, 0x4, R20 ;  /* 0x0000000473447825 */ /* 0x002fc600078e0214 */
[----:B------:R-:W4:Y:S04]  /*ea3c0*/  LDL.LU R114, [R1+0x6c4] ;  /* 0x0006c40001727983 */ /* 0x000f280000300800 */
[----:B------:R1:W-:Y:S02]  /*ea3d0*/  @P6 STG.E desc[UR34][R68.64], R70 ;  /* 0x0000004644006986 */ /* 0x0003e4000c101922 */
[----:B-1----:R-:W-:Y:S02]  /*ea3e0*/  IMAD.WIDE R68, R115, 0x4, R18 ;  /* 0x0000000473447825 */ /* 0x002fe400078e0212 */
[----:B------:R-:W4:Y:S04]  /*ea3f0*/  LDL.LU R70, [R1+0x6b4] ;  /* 0x0006b40001467983 */ /* 0x000f280000300800 */
[----:B--2---:R1:W-:Y:S04]  /*ea400*/  @P0 STG.E desc[UR34][R68.64], R71 ;  /* 0x0000004744000986 */ /* 0x0043e8000c101922 */
[----:B-1----:R-:W2:Y:S01]  /*ea410*/  LDL.LU R71, [R1+0x32ac] ;  /* 0x0032ac0001477983 */ /* 0x002ea20000300800 */
[----:B------:R-:W-:-:S03]  /*ea420*/  LOP3.LUT P1, RZ, R55, 0x1000, RZ, 0xc0, !PT ;  /* 0x0000100037ff7812 */ /* 0x000fc6000782c0ff */
[----:B------:R-:W2:Y:S01]  /*ea430*/  LDL.LU R238, [R1+0x6a4] ;  /* 0x0006a40001ee7983 */ /* 0x000ea20000300800 */
[----:B------:R-:W-:-:S03]  /*ea440*/  LOP3.LUT R113, R113, 0xefffffff, RZ, 0xc0, !PT ;  /* 0xefffffff71717812 */ /* 0x000fc600078ec0ff */
[----:B------:R-:W2:Y:S04]  /*ea450*/  LDL.LU R242, [R1+0x504] ;  /* 0x0005040001f27983 */ /* 0x000ea80000300800 */
[----:B------:R-:W2:Y:S02]  /*ea460*/  LDL.LU R246, [R1+0x4f4] ;  /* 0x0004f40001f67983 */ /* 0x000ea40000300800 */
[----:B------:R-:W-:Y:S02]  /*ea470*/  @P1 LOP3.LUT R113, R113, 0x10000000, RZ, 0xfc, !PT ;  /* 0x1000000071711812 */ /* 0x000fe400078efcff */
[----:B------:R-:W-:Y:S01]  /*ea480*/  LOP3.LUT P1, RZ, R55, 0x800, RZ, 0xc0, !PT ;  /* 0x0000080037ff7812 */ /* 0x000fe2000782c0ff */
[----:B------:R-:W2:Y:S01]  /*ea490*/  LDL.LU R250, [R1+0x344] ;  /* 0x0003440001fa7983 */ /* 0x000ea20000300800 */
[----:B------:R-:W-:-:S02]  /*ea4a0*/  LOP3.LUT R113, R113, 0xdfffffff, RZ, 0xc0, !PT ;  /* 0xdfffffff71717812 */ /* 0x000fc400078ec0ff */
[----:B------:R-:W-:Y:S01]  /*ea4b0*/  LOP3.LUT P4, RZ, R55, 0x1, RZ, 0xc0, !PT ;  /* 0x0000000137ff7812 */ /* 0x000fe2000788c0ff */
[----:B------:R-:W-:Y:S01]  /*ea4c0*/  IMAD.WIDE R68, R115, 0x4, R16 ;  /* 0x0000000473447825 */ /* 0x000fe200078e0210 */
[----:B------:R-:W2:Y:S04]  /*ea4d0*/  LDL.LU R241, [R1+0x6d8] ;  /* 0x0006d80001f17983 */ /* 0x000ea80000300800 */
[----:B------:R-:W2:Y:S03]  /*ea4e0*/  LDL.LU R245, [R1+0x6c8] ;  /* 0x0006c80001f57983 */ /* 0x000ea60000300800 */
[----:B------:R-:W-:Y:S01]  /*ea4f0*/  @P1 LOP3.LUT R113, R113, 0x20000000, RZ, 0xfc, !PT ;  /* 0x2000000071711812 */ /* 0x000fe200078efcff */
[----:B------:R-:W2:Y:S01]  /*ea500*/  LDL.LU R249, [R1+0x6b8] ;  /* 0x0006b80001f97983 */ /* 0x000ea20000300800 */
[----:B------:R-:W-:-:S02]  /*ea510*/  LOP3.LUT P1, RZ, R55, 0x400, RZ, 0xc0, !PT ;  /* 0x0000040037ff7812 */ /* 0x000fc4000782c0ff */
[----:B------:R-:W-:Y:S01]  /*ea520*/  LOP3.LUT R113, R113, 0xbfffffff, RZ, 0xc0, !PT ;  /* 0xbfffffff71717812 */ /* 0x000fe200078ec0ff */
[----:B------:R-:W2:Y:S04]  /*ea530*/  LDL.LU R232, [R1+0x32b4] ;  /* 0x0032b40001e87983 */ /* 0x000ea80000300800 */
[----:B------:R-:W2:Y:S06]  /*ea540*/  LDL.LU R236, [R1+0x6a8] ;  /* 0x0006a80001ec7983 */ /* 0x000eac0000300800 */
[----:B------:R-:W-:-:S02]  /*ea550*/  @P1 LOP3.LUT R113, R113, 0x40000000, RZ, 0xfc, !PT ;  /* 0x4000000071711812 */ /* 0x000fc400078efcff */
        /* <DEDUP_REMOVED lines=10> */
[----:B------:R-:W-:Y:S01]  /*ea600*/  LOP3.LUT R112, R112, 0xfffffffb, RZ, 0xc0, !PT ;  /* 0xfffffffb70707812 */ /* 0x000fe200078ec0ff */
[----:B---3--:R1:W-:Y:S02]  /*ea610*/  @P4 STG.E desc[UR34][R68.64], R240 ;  /* 0x000000f044004986 */ /* 0x0083e4000c101922 */
[----:B-1----:R-:W-:Y:S02]  /*ea620*/  IMAD.WIDE R68, R115, 0x4, R14 ;  /* 0x0000000473447825 */ /* 0x002fe400078e020e */
[----:B------:R-:W3:Y:S04]  /*ea630*/  LDL.LU R115, [R1+0x32b8] ;  /* 0x0032b80001737983 */ /* 0x000ee80000300800 */
[----:B------:R-:W3:Y:S01]  /*ea640*/  LDL.LU R237, [R1+0x1a4] ;  /* 0x0001a40001ed7983 */ /* 0x000ee20000300800 */
[----:B------:R-:W-:-:S02]  /*ea650*/  LOP3.LUT P5, RZ, R55, 0x2, RZ, 0xc0, !PT ;  /* 0x0000000237ff7812 */ /* 0x000fc400078ac0ff */
[----:B------:R-:W-:Y:S01]  /*ea660*/  @P1 LOP3.LUT R112, R112, 0x4, RZ, 0xfc, !PT ;  /* 0x0000000470701812 */ /* 0x000fe200078efcff */
[----:B------:R-:W3:Y:S01]  /*ea670*/  LDL.LU R240, [R1+0x508] ;  /* 0x0005080001f07983 */ /* 0x000ee20000300800 */
[C---:B------:R-:W-:Y:S02]  /*ea680*/  LOP3.LUT P1, RZ, R55.reuse, 0x20, RZ, 0xc0, !PT ;  /* 0x0000002037ff7812 */ /* 0x040fe4000782c0ff */
[C---:B------:R-:W-:Y:S02]  /*ea690*/  LOP3.LUT P6, RZ, R55.reuse, 0x4, RZ, 0xc0, !PT ;  /* 0x0000000437ff7812 */ /* 0x040fe400078cc0ff */
[----:B------:R-:W-:Y:S02]  /*ea6a0*/  LOP3.LUT P0, RZ, R55, 0x8, RZ, 0xc0, !PT ;  /* 0x0000000837ff7812 */ /* 0x000fe4000780c0ff */
[----:B------:R-:W-:-:S03]  /*ea6b0*/  LOP3.LUT R112, R112, 0xfffffff7, RZ, 0xc0, !PT ;  /* 0xfffffff770707812 */ /* 0x000fc600078ec0ff */
[----:B----4-:R2:W-:Y:S04]  /*ea6c0*/  @P5 STG.E desc[UR34][R68.64], R244 ;  /* 0x000000f444005986 */ /* 0x0105e8000c101922 */
[----:B------:R-:W-:Y:S02]  /*ea6d0*/  @P1 LOP3.LUT R112, R112, 0x8, RZ, 0xfc, !PT ;  /* 0x0000000870701812 */ /* 0x000fe400078efcff */
[----:B------:R-:W-:Y:S01]  /*ea6e0*/  LOP3.LUT P1, RZ, R55, 0x10, RZ, 0xc0, !PT ;  /* 0x0000001037ff7812 */ /* 0x000fe2000782c0ff */
[----:B--2---:R-:W-:-:S05]  /*ea6f0*/  IMAD.WIDE R68, R71, 0x4, R20 ;  /* 0x0000000447447825 */ /* 0x004fca00078e0214 */
[----:B------:R1:W-:Y:S02]  /*ea700*/  @P6 STG.E desc[UR34][R68.64], R248 ;  /* 0x000000f844006986 */ /* 0x0003e4000c101922 */
[C---:B-1----:R-:W-:Y:S02]  /*ea710*/  IMAD.WIDE R68, R71.reuse, 0x4, R18 ;  /* 0x0000000447447825 */ /* 0x042fe400078e0212 */
[----:B------:R-:W2:Y:S04]  /*ea720*/  LDL.LU R248, [R1+0x4f8] ;  /* 0x0004f80001f87983 */ /* 0x000ea80000300800 */
[----:B------:R1:W-:Y:S02]  /*ea730*/  @P0 STG.E desc[UR34][R68.64], R114 ;  /* 0x0000007244000986 */ /* 0x0003e4000c101922 */
[----:B-1----:R-:W-:-:S02]  /*ea740*/  IMAD.WIDE R68, R71, 0x4, R16 ;  /* 0x0000000447447825 */ /* 0x002fc400078e0210 */
[----:B------:R-:W4:Y:S04]  /*ea750*/  LDL.LU R114, [R1+0x348] ;  /* 0x0003480001727983 */ /* 0x000f280000300800 */
[----:B------:R1:W-:Y:S02]  /*ea760*/  @P1 STG.E desc[UR34][R68.64], R70 ;  /* 0x0000004644001986 */ /* 0x0003e4000c101922 */
[----:B-1----:R-:W-:Y:S02]  /*ea770*/  IMAD.WIDE R68, R71, 0x4, R14 ;  /* 0x0000000447447825 */ /* 0x002fe400078e020e */
[----:B------:R-:W4:Y:S04]  /*ea780*/  LDL.LU R70, [R1+0x1a8] ;  /* 0x0001a80001467983 */ /* 0x000f280000300800 */
[----:B------:R-:W4:Y:S04]  /*ea790*/  LDL.LU R71, [R1+0x6dc] ;  /* 0x0006dc0001477983 */ /* 0x000f280000300800 */
[----:B------:R-:W4:Y:S01]  /*ea7a0*/  LDL.LU R244, [R1+0x32bc] ;  /* 0x0032bc0001f47983 */ /* 0x000f220000300800 */
        /* <DEDUP_REMOVED lines=13> */
[----:B---3--:R1:W-:Y:S01]  /*ea880*/  @P1 STG.E desc[UR34][R68.64], R237 ;  /* 0x000000ed44001986 */ /* 0x0083e2000c101922 */
        /* <DEDUP_REMOVED lines=21> */
[----:B-1----:R-:W-:-:S05]  /*ea9e0*/  IMAD.WIDE R68, R115, 0x4, R16 ;  /* 0x0000000473447825 */ /* 0x002fca00078e0210 */
[----:B----4-:R1:W-:Y:S02]  /*ea9f0*/  @P5 STG.E desc[UR34][R68.64], R114 ;  /* 0x0000007244005986 */ /* 0x0103e4000c101922 */
[----:B-1----:R-:W-:-:S05]  /*eaa00*/  IMAD.WIDE R68, R115, 0x4, R14 ;  /* 0x0000000473447825 */ /* 0x002fca00078e020e */
[----:B------:R1:W-:Y:S02]  /*eaa10*/  @P6 STG.E desc[UR34][R68.64], R70 ;  /* 0x0000004644006986 */ /* 0x0003e4000c101922 */
[----:B-1----:R-:W-:-:S05]  /*eaa20*/  IMAD.WIDE R68, R244, 0x4, R20 ;  /* 0x00000004f4447825 */ /* 0x002fca00078e0214 */
[----:B------:R1:W-:Y:S04]  /*eaa30*/  @P0 STG.E desc[UR34][R68.64], R71 ;  /* 0x0000004744000986 */ /* 0x0003e8000c101922 */
[----:B-1----:R-:W2:Y:S04]  /*eaa40*/  LDL.LU R71, [R1+0x6cc] ;  /* 0x0006cc0001477983 */ /* 0x002ea80000300800 */
[----:B------:R-:W3:Y:S04]  /*eaa50*/  LDL.LU R240, [R1+0x6bc] ;  /* 0x0006bc0001f07983 */ /* 0x000ee80000300800 */
[----:B------:R-:W4:Y:S04]  /*eaa60*/  LDL.LU R248, [R1+0x6ac] ;  /* 0x0006ac0001f87983 */ /* 0x000f280000300800 */
[----:B------:R-:W3:Y:S04]  /*eaa70*/  LDL.LU R70, [R1+0x50c] ;  /* 0x00050c0001467983 */ /* 0x000ee80000300800 */
[----:B------:R-:W3:Y:S04]  /*eaa80*/  LDL.LU R114, [R1+0x4fc] ;  /* 0x0004fc0001727983 */ /* 0x000ee80000300800 */
[----:B------:R-:W3:Y:S04]  /*eaa90*/  LDL.LU R115, [R1+0x34c] ;  /* 0x00034c0001737983 */ /* 0x000ee80000300800 */
[----:B------:R-:W3:Y:S01]  /*eaaa0*/  LDL.LU R246, [R1+0x32c0] ;  /* 0x0032c00001f67983 */ /* 0x000ee20000300800 */
[C---:B------:R-:W-:Y:S01]  /*eaab0*/  LOP3.LUT P4, RZ, R55.reuse, 0x80000, RZ, 0xc0, !PT ;  /* 0x0008000037ff7812 */ /* 0x040fe2000788c0ff */
[----:B------:R-:W-:Y:S01]  /*eaac0*/  IMAD.WIDE R68, R244, 0x4, R18 ;  /* 0x00000004f4447825 */ /* 0x000fe200078e0212 */
        /* <DEDUP_REMOVED lines=16> */
[----:B------:R-:W2:Y:S01]  /*eabd0*/  LDL.LU R250, [R1+0x900] ;  /* 0x0009000001fa7983 */ /* 0x000ea20000300800 */
[----:B------:R-:W-:-:S03]  /*eabe0*/  LOP3.LUT R113, R113, 0xfeffffff, RZ, 0xc0, !PT ;  /* 0xfeffffff71717812 */ /* 0x000fc600078ec0ff */
[----:B------:R-:W2:Y:S01]  /*eabf0*/  LDL.LU R233, [R1+0x8f0] ;  /* 0x0008f00001e97983 */ /* 0x000ea20000300800 */
[----:B------:R-:W-:Y:S02]  /*eac00*/  @P1 LOP3.LUT R113, R113, 0x1000000, RZ, 0xfc, !PT ;  /* 0x0100000071711812 */ /* 0x000fe400078efcff */
[----:B------:R-:W-:Y:S01]  /*eac10*/  LOP3.LUT P1, RZ, R55, 0x4000000, RZ, 0xc0, !PT ;  /* 0x0400000037ff7812 */ /* 0x000fe2000782c0ff */
[----:B------:R-:W2:Y:S01]  /*eac20*/  LDL.LU R237, [R1+0x700] ;  /* 0x0007000001ed7983 */ /* 0x000ea20000300800 */
[----:B------:R-:W-:Y:S02]  /*eac30*/  LOP3.LUT R113, R113, 0xfdffffff, RZ, 0xc0, !PT ;  /* 0xfdffffff71717812 */ /* 0x000fe400078ec0ff */
[----:B------:R-:W-:Y:S01]  /*eac40*/  LOP3.LUT P5, RZ, R55, 0x100000, RZ, 0xc0, !PT ;  /* 0x0010000037ff7812 */ /* 0x000fe200078ac0ff */
[----:B------:R-:W2:Y:S08]  /*eac50*/  LDL.LU R245, [R1+0x6f0] ;  /* 0x0006f00001f57983 */ /* 0x000eb00000300800 */
[----:B------:R-:W-:-:S02]  /*eac60*/  @P1 LOP3.LUT R113, R113, 0x2000000, RZ, 0xfc, !PT ;  /* 0x0200000071711812 */ /* 0x000fc400078efcff */
[----:B------:R-:W-:Y:S01]  /*eac70*/  LOP3.LUT P1, RZ, R55, 0x2000000, RZ, 0xc0, !PT ;  /* 0x0200000037ff7812 */ /* 0x000fe2000782c0ff */
[----:B------:R-:W-:Y:S01]  /*eac80*/  IMAD.WIDE R68, R244, 0x4, R16 ;  /* 0x00000004f4447825 */ /* 0x000fe200078e0210 */
[----:B------:R-:W-:Y:S02]  /*eac90*/  LOP3.LUT R113, R113, 0xfbffffff, RZ, 0xc0, !PT ;  /* 0xfbffffff71717812 */ /* 0x000fe400078ec0ff */
[----:B------:R-:W-:Y:S02]  /*eaca0*/  LOP3.LUT P6, RZ, R55, 0x200000, RZ, 0xc0, !PT ;  /* 0x0020000037ff7812 */ /* 0x000fe400078cc0ff */
[----:B---3--:R1:W-:Y:S07]  /*eacb0*/  @P5 STG.E desc[UR34][R68.64], R240 ;  /* 0x000000f044005986 */ /* 0x0083ee000c101922 */
[----:B------:R-:W-:-:S02]  /*eacc0*/  @P1 LOP3.LUT R113, R113, 0x4000000, RZ, 0xfc, !PT ;  /* 0x0400000071711812 */ /* 0x000fc400078efcff */
[C---:B------:R-:W-:Y:S01]  /*eacd0*/  LOP3.LUT P1, RZ, R55.reuse, 0x1000000, RZ, 0xc0, !PT ;  /* 0x0100000037ff7812 */ /* 0x040fe2000782c0ff */
[----:B-1----:R-:W3:Y:S01]  /*eace0*/  LDL.LU R240, [R1+0x32c8] ;  /* 0x0032c80001f07983 */ /* 0x002ee20000300800 */
[----:B------:R-:W-:-:S03]  /*eacf0*/  LOP3.LUT P0, RZ, R55, 0x400000, RZ, 0xc0, !PT ;  /* 0x0040000037ff7812 */ /* 0x000fc6000780c0ff */
[----:B------:R-:W3:Y:S01]  /*ead00*/  LDL.LU R249, [R1+0x6e0] ;  /* 0x0006e00001f97983 */ /* 0x000ee20000300800 */
[----:B------:R-:W-:Y:S01]  /*ead10*/  LOP3.LUT R113, R113, 0xf7ffffff, RZ, 0xc0, !PT ;  /* 0xf7ffffff71717812 */ /* 0x000fe200078ec0ff */
[----:B------:R-:W-:Y:S02]  /*ead20*/  IMAD.WIDE R68, R244, 0x4, R14 ;  /* 0x00000004f4447825 */ /* 0x000fe400078e020e */
[----:B------:R-:W3:Y:S04]  /*ead30*/  LDL.LU R232, [R1+0x4e0] ;  /* 0x0004e00001e87983 */ /* 0x000ee80000300800 */
[----:B------:R-:W-:Y:S02]  /*ead40*/  @P1 LOP3.LUT R113, R113, 0x8000000, RZ, 0xfc, !PT ;  /* 0x0800000071711812 */ /* 0x000fe400078efcff */
[----:B------:R-:W-:Y:S01]  /*ead50*/  LOP3.LUT P1, RZ, R55, 0x800000, RZ, 0xc0, !PT ;  /* 0x0080000037ff7812 */ /* 0x000fe2000782c0ff */
[----:B----4-:R1:W-:Y:S02]  /*ead60*/  @P6 STG.E desc[UR34][R68.64], R248 ;  /* 0x000000f844006986 */ /* 0x0103e4000c101922 */
[----:B-1----:R-:W-:-:S05]  /*ead70*/  IMAD.WIDE R68, R246, 0x4, R20 ;  /* 0x00000004f6447825 */ /* 0x002fca00078e0214 */
[----:B------:R1:W-:Y:S02]  /*ead80*/  @P0 STG.E desc[UR34][R68.64], R70 ;  /* 0x0000004644000986 */ /* 0x0003e4000c101922 */
[----:B-1----:R-:W-:Y:S02]  /*ead90*/  IMAD.WIDE R68, R246, 0x4, R18 ;  /* 0x00000004f6447825 */ /* 0x002fe400078e0212 */
[----:B------:R-:W4:Y:S04]  /*eada0*/  LDL.LU R70, [R1+0x32cc] ;  /* 0x0032cc0001467983 */ /* 0x000f280000300800 */
[----:B------:R-:W4:Y:S04]  /*eadb0*/  LDL.LU R236, [R1+0x330] ;  /* 0x0003300001ec7983 */ /* 0x000f280000300800 */
[----:B------:R1:W-:Y:S01]  /*eadc0*/  @P1 STG.E desc[UR34][R68.64], R114 ;  /* 0x0000007244001986 */ /* 0x0003e2000c101922 */
[----:B------:R-:W-:-:S03]  /*eadd0*/  LOP3.LUT P1, RZ, R113, 0x8000000, RZ, 0xc0, !PT ;  /* 0x0800000071ff7812 */ /* 0x000fc6000782c0ff */
[----:B------:R-:W4:Y:S04]  /*eade0*/  LDL.LU R244, [R1+0x190] ;  /* 0x0001900001f47983 */ /* 0x000f280000300800 */
[----:B------:R-:W4:Y:S01]  /*eadf0*/  LDL.LU R248, [R1+0x904] ;  /* 0x0009040001f87983 */ /* 0x000f220000300800 */
[----:B-1----:R-:W-:-:S03]  /*eae00*/  IMAD.WIDE R68, R246, 0x4, R16 ;  /* 0x00000004f6447825 */ /* 0x002fc600078e0210 */
[----:B------:R-:W4:Y:S04]  /*eae10*/  LDL.LU R114, [R1+0x8f4] ;  /* 0x0008f40001727983 */ /* 0x000f280000300800 */
[----:B------:R1:W-:Y:S01]  /*eae20*/  @P1 STG.E desc[UR34][R68.64], R115 ;  /* 0x0000007344001986 */ /* 0x0003e2000c101922 */
[----:B------:R-:W-:-:S03]  /*eae30*/  LOP3.LUT P1, RZ, R113, 0x4000000, RZ, 0xc0, !PT ;  /* 0x0400000071ff7812 */ /* 0x000fc6000782c0ff */
[----:B-1----:R-:W4:Y:S01]  /*eae40*/  LDL.LU R115, [R1+0x704] ;  /* 0x0007040001737983 */ /* 0x002f220000300800 */
[----:B------:R-:W-:-:S09]  /*eae50*/  IMAD.WIDE R68, R246, 0x4, R14 ;  /* 0x00000004f6447825 */ /* 0x000fd200078e020e */
        /* <DEDUP_REMOVED lines=14> */
[C---:B------:R-:W-:Y:S01]  /*eaf40*/  LOP3.LUT P1, RZ, R113.reuse, 0x200000, RZ, 0xc0, !PT ;  /* 0x0020000071ff7812 */ /* 0x040fe2000782c0ff */
[----:B---3--:R-:W-:Y:S01]  /*eaf50*/  IMAD.WIDE R68, R240, 0x4, R20 ;  /* 0x00000004f0447825 */ /* 0x008fe200078e0214 */
        /* <DEDUP_REMOVED lines=9> */
[----:B----4-:R1:W-:Y:S01]  /*eaff0*/  @P2 STG.E desc[UR34][R68.64], R236 ;  /* 0x000000ec44002986 */ /* 0x0103e2000c101922 */
        /* <DEDUP_REMOVED lines=9> */
[C---:B-1----:R-:W-:Y:S02]  /*eb090*/  IMAD.WIDE R68, R70.reuse, 0x4, R16 ;  /* 0x0000000446447825 */ /* 0x042fe400078e0210 */
[----:B------:R-:W4:Y:S04]  /*eb0a0*/  LDL.LU R114, [R1+0x6e4] ;  /* 0x0006e40001727983 */ /* 0x000f280000300800 */
[----:B------:R1:W-:Y:S02]  /*eb0b0*/  @P6 STG.E desc[UR34][R68.64], R115 ;  /* 0x0000007344006986 */ /* 0x0003e4000c101922 */
[----:B-1----:R-:W-:-:S02]  /*eb0c0*/  IMAD.WIDE R68, R70, 0x4, R14 ;  /* 0x0000000446447825 */ /* 0x002fc400078e020e */
[----:B------:R-:W3:Y:S04]  /*eb0d0*/  LDL.LU R115, [R1+0x4e4] ;  /* 0x0004e40001737983 */ /* 0x000ee80000300800 */
[----:B------:R-:W3:Y:S04]  /*eb0e0*/  LDL.LU R70, [R1+0x334] ;  /* 0x0003340001467983 */ /* 0x000ee80000300800 */
        /* <DEDUP_REMOVED lines=17> */
[C---:B------:R-:W-:Y:S02]  /*eb200*/  LOP3.LUT P5, RZ, R54.reuse, 0x80, RZ, 0xc0, !PT ;  /* 0x0000008036ff7812 */ /* 0x040fe400078ac0ff */
[C---:B------:R-:W-:Y:S02]  /*eb210*/  LOP3.LUT P6, RZ, R54.reuse, 0x100, RZ, 0xc0, !PT ;  /* 0x0000010036ff7812 */ /* 0x040fe400078cc0ff */
        /* <DEDUP_REMOVED lines=18> */
[C---:B------:R-:W-:Y:S02]  /*eb340*/  LOP3.LUT P1, RZ, R54.reuse, 0x1000, RZ, 0xc0, !PT ;  /* 0x0000100036ff7812 */ /* 0x040fe4000782c0ff */
[----:B------:R-:W-:Y:S02]  /*eb350*/  LOP3.LUT R113, R113, 0xfffbffff, RZ, 0xc0, !PT ;  /* 0xfffbffff71717812 */ /* 0x000fe400078ec0ff */
[----:B------:R-:W-:-:S09]  /*eb360*/  LOP3.LUT P0, RZ, R54, 0x200, RZ, 0xc0, !PT ;  /* 0x0000020036ff7812 */ /* 0x000fd2000780c0ff */
[----:B------:R-:W-:Y:S02]  /*eb370*/  @P1 LOP3.LUT R113, R113, 0x40000, RZ, 0xfc, !PT ;  /* 0x0004000071711812 */ /* 0x000fe400078efcff */
[----:B------:R-:W-:Y:S02]  /*eb380*/  LOP3.LUT P1, RZ, R54, 0x800, RZ, 0xc0, !PT ;  /* 0x0000080036ff7812 */ /* 0x000fe4000782c0ff */
[----:B------:R-:W-:Y:S01]  /*eb390*/  LOP3.LUT R113, R113, 0xfff7ffff, RZ, 0xc0, !PT ;  /* 0xfff7ffff71717812 */ /* 0x000fe200078ec0ff */
[----:B--2---:R-:W-:-:S05]  /*eb3a0*/  IMAD.WIDE R68, R71, 0x4, R20 ;  /* 0x0000000447447825 */ /* 0x004fca00078e0214 */
[----:B----4-:R1:W-:Y:S02]  /*eb3b0*/  @P4 STG.E desc[UR34][R68.64], R114 ;  /* 0x0000007244004986 */ /* 0x0103e4000c101922 */
[C---:B-1----:R-:W-:Y:S02]  /*eb3c0*/  IMAD.WIDE R68, R71.reuse, 0x4, R18 ;  /* 0x0000000447447825 */ /* 0x042fe400078e0212 */
[----:B------:R-:W2:Y:S04]  /*eb3d0*/  LDL.LU R114, [R1+0x6fc] ;  /* 0x0006fc0001727983 */ /* 0x000ea80000300800 */
[----:B---3--:R1:W-:Y:S02]  /*eb3e0*/  @P5 STG.E desc[UR34][R68.64], R115 ;  /* 0x0000007344005986 */ /* 0x0083e4000c101922 */
[----:B-1----:R-:W-:-:S02]  /*eb3f0*/  IMAD.WIDE R68, R71, 0x4, R16 ;  /* 0x0000000447447825 */ /* 0x002fc400078e0210 */
[----:B------:R-:W3:Y:S04]  /*eb400*/  LDL.LU R115, [R1+0x6ec] ;  /* 0x0006ec0001737983 */ /* 0x000ee80000300800 */
[----:B------:R1:W-:Y:S02]  /*eb410*/  @P6 STG.E desc[UR34][R68.64], R70 ;  /* 0x0000004644006986 */ /* 0x0003e4000c101922 */
[----:B-1----:R-:W-:Y:S02]  /*eb420*/  IMAD.WIDE R68, R71, 0x4, R14 ;  /* 0x0000000447447825 */ /* 0x002fe400078e020e */
[----:B------:R-:W4:Y:S04]  /*eb430*/  LDL.LU R70, [R1+0x4ec] ;  /* 0x0004ec0001467983 */ /* 0x000f280000300800 */
[----:B------:R-:W3:Y:S04]  /*eb440*/  LDL.LU R71, [R1+0x33c] ;  /* 0x00033c0001477983 */ /* 0x000ee80000300800 */
[----:B------:R-:W3:Y:S01]  /*eb450*/  LDL.LU R244, [R1+0x32e0] ;  /* 0x0032e00001f47983 */ /* 0x000ee20000300800 */
[----:B------:R-:W-:-:S02]  /*eb460*/  @P1 LOP3.LUT R113, R113, 0x80000, RZ, 0xfc, !PT ;  /* 0x0008000071711812 */ /* 0x000fc400078efcff */
[----:B------:R-:W-:Y:S01]  /*eb470*/  LOP3.LUT P1, RZ, R54, 0x400, RZ, 0xc0, !PT ;  /* 0x0000040036ff7812 */ /* 0x000fe2000782c0ff */
[----:B------:R1:W-:Y:S02]  /*eb480*/  @P0 STG.E desc[UR34][R68.64], R251 ;  /* 0x000000fb44000986 */ /* 0x0003e4000c101922 */
        /* <DEDUP_REMOVED lines=27> */
[----:B------:R1:W-:Y:S02]  /*eb640*/  @P1 STG.E desc[UR34][R68.64], R232 ;  /* 0x000000e844001986 */ /* 0x0003e4000c101922 */
[----:B-1----:R-:W-:-:S05]  /*eb650*/  IMAD.WIDE R68, R248, 0x4, R18 ;  /* 0x00000004f8447825 */ /* 0x002fca00078e0212 */
[----:B------:R1:W-:Y:S02]  /*eb660*/  @P2 STG.E desc[UR34][R68.64], R236 ;  /* 0x000000ec44002986 */ /* 0x0003e4000c101922 */
[----:B-1----:R-:W-:-:S05]  /*eb670*/  IMAD.WIDE R68, R248, 0x4, R16 ;  /* 0x00000004f8447825 */ /* 0x002fca00078e0210 */
[----:B------:R1:W-:Y:S02]  /*eb680*/  @P3 STG.E desc[UR34][R68.64], R240 ;  /* 0x000000f044003986 */ /* 0x0003e4000c101922 */
[----:B-1----:R-:W-:Y:S02]  /*eb690*/  IMAD.WIDE R68, R248, 0x4, R14 ;  /* 0x00000004f8447825 */ /* 0x002fe400078e020e */
[----:B------:R-:W4:Y:S01]  /*eb6a0*/  LDL.LU R248, [R1+0x19c] ;  /* 0x00019c0001f87983 */ /* 0x000f220000300800 */
[C---:B------:R-:W-:Y:S02]  /*eb6b0*/  LOP3.LUT P4, RZ, R54.reuse, 0x200000, RZ, 0xc0, !PT ;  /* 0x0020000036ff7812 */ /* 0x040fe4000788c0ff */
[C---:B------:R-:W-:Y:S02]  /*eb6c0*/  LOP3.LUT P5, RZ, R54.reuse, 0x400000, RZ, 0xc0, !PT ;  /* 0x0040000036ff7812 */ /* 0x040fe400078ac0ff */
[C---:B------:R-:W-:Y:S02]  /*eb6d0*/  LOP3.LUT P6, RZ, R54.reuse, 0x800000, RZ, 0xc0, !PT ;  /* 0x0080000036ff7812 */ /* 0x040fe400078cc0ff */
[----:B------:R-:W-:-:S07]  /*eb6e0*/  LOP3.LUT P0, RZ, R54, 0x1000000, RZ, 0xc0, !PT ;  /* 0x0100000036ff7812 */ /* 0x000fce000780c0ff */
[----:B--2---:R1:W-:Y:S04]  /*eb6f0*/  @P4 STG.E desc[UR34][R68.64], R114 ;  /* 0x0000007244004986 */ /* 0x0043e8000c101922 */
[----:B-1----:R-:W2:Y:S01]  /*eb700*/  LDL.LU R114, [R1+0x950] ;  /* 0x0009500001727983 */ /* 0x002ea20000300800 */
[----:B---3--:R-:W-:-:S05]  /*eb710*/  IMAD.WIDE R68, R244, 0x4, R20 ;  /* 0x00000004f4447825 */ /* 0x008fca00078e0214 */
[----:B------:R1:W-:Y:S02]  /*eb720*/  @P5 STG.E desc[UR34][R68.64], R115 ;  /* 0x0000007344005986 */ /* 0x0003e4000c101922 */
[C---:B-1----:R-:W-:Y:S02]  /*eb730*/  IMAD.WIDE R68, R244.reuse, 0x4, R18 ;  /* 0x00000004f4447825 */ /* 0x042fe400078e0212 */
[----:B------:R-:W3:Y:S04]  /*eb740*/  LDL.LU R115, [R1+0x940] ;  /* 0x0009400001737983 */ /* 0x000ee80000300800 */
[----:B----4-:R1:W-:Y:S02]  /*eb750*/  @P6 STG.E desc[UR34][R68.64], R70 ;  /* 0x0000004644006986 */ /* 0x0103e4000c101922 */
[----:B-1----:R-:W-:-:S02]  /*eb760*/  IMAD.WIDE R68, R244, 0x4, R16 ;  /* 0x00000004f4447825 */ /* 0x002fc400078e0210 */
[----:B------:R-:W4:Y:S04]  /*eb770*/  LDL.LU R70, [R1+0x930] ;  /* 0x0009300001467983 */ /* 0x000f280000300800 */
[----:B------:R1:W-:Y:S04]  /*eb780*/  @P0 STG.E desc[UR34][R68.64], R71 ;  /* 0x0000004744000986 */ /* 0x0003e8000c101922 */
[----:B-1----:R-:W2:Y:S04]  /*eb790*/  LDL.LU R71, [R1+0x32e4] ;  /* 0x0032e40001477983 */ /* 0x002ea80000300800 */
[----:B------:R-:W3:Y:S04]  /*eb7a0*/  LDL.LU R250, [R1+0x32e8] ;  /* 0x0032e80001fa7983 */ /* 0x000ee80000300800 */
[----:B------:R-:W3:Y:S04]  /*eb7b0*/  LDL.LU R234, [R1+0x920] ;  /* 0x0009200001ea7983 */ /* 0x000ee80000300800 */
[----:B------:R-:W3:Y:S01]  /*eb7c0*/  LDL.LU R238, [R1+0x910] ;  /* 0x0009100001ee7983 */ /* 0x000ee20000300800 */
[----:B------:R-:W-:-:S03]  /*eb7d0*/  LOP3.LUT P4, RZ, R54, 0x2000000, RZ, 0xc0, !PT ;  /* 0x0200000036ff7812 */ /* 0x000fc6000788c0ff */
[----:B------:R-:W3:Y:S01]  /*eb7e0*/  LDL.LU R242, [R1+0x4d0] ;  /* 0x0004d00001f27983 */ /* 0x000ee20000300800 */
[----:B------:R-:W-:-:S03]  /*eb7f0*/  IMAD.WIDE R68, R244, 0x4, R14 ;  /* 0x00000004f4447825 */ /* 0x000fc600078e020e */
[----:B------:R-:W3:Y:S01]  /*eb800*/  LDL.LU R249, [R1+0x32ec] ;  /* 0x0032ec0001f97983 */ /* 0x000ee20000300800 */
[C---:B------:R-:W-:Y:S02]  /*eb810*/  LOP3.LUT P5, RZ, R54.reuse, 0x4000000, RZ, 0xc0, !PT ;  /* 0x0400000036ff7812 */ /* 0x040fe400078ac0ff */
[C---:B------:R-:W-:Y:S02]  /*eb820*/  LOP3.LUT P6, RZ, R54.reuse, 0x8000000, RZ, 0xc0, !PT ;  /* 0x0800000036ff7812 */ /* 0x040fe400078cc0ff */
[----:B------:R-:W-:Y:S01]  /*eb830*/  LOP3.LUT P0, RZ, R54, 0x10000000, RZ, 0xc0, !PT ;  /* 0x1000000036ff7812 */ /* 0x000fe2000780c0ff */
[----:B------:R1:W-:Y:S04]  /*eb840*/  @P4 STG.E desc[UR34][R68.64], R248 ;  /* 0x000000f844004986 */ /* 0x0003e8000c101922 */
        /* <DEDUP_REMOVED lines=10> */
[----:B------:R-:W-:-:S02]  /*eb8f0*/  LOP3.LUT P1, RZ, R53, 0x20, RZ, 0xc0, !PT ;  /* 0x0000002035ff7812 */ /* 0x000fc4000782c0ff */
[----:B------:R-:W-:-:S11]  /*eb900*/  LOP3.LUT R113, R113, 0xffffffef, RZ, 0xc0, !PT ;  /* 0xffffffef71717812 */ /* 0x000fd600078ec0ff */
[----:B------:R-:W-:Y:S02]  /*eb910*/  @P1 LOP3.LUT R113, R113, 0x10, RZ, 0xfc, !PT ;  /* 0x0000001071711812 */ /* 0x000fe400078efcff */
[----:B------:R-:W-:Y:S01]  /*eb920*/  LOP3.LUT P1, RZ, R53, 0x10, RZ, 0xc0, !PT ;  /* 0x0000001035ff7812 */ /* 0x000fe2000782c0ff */
[----:B--2---:R-:W-:-:S05]  /*eb930*/  IMAD.WIDE R68, R71, 0x4, R20 ;  /* 0x0000000447447825 */ /* 0x004fca00078e0214 */
[----:B------:R1:W-:Y:S02]  /*eb940*/  @P5 STG.E desc[UR34][R68.64], R114 ;  /* 0x0000007244005986 */ /* 0x0003e4000c101922 */
[----:B-1----:R-:W-:-:S05]  /*eb950*/  IMAD.WIDE R68, R71, 0x4, R18 ;  /* 0x0000000447447825 */ /* 0x002fca00078e0212 */
[----:B---3--:R1:W-:Y:S02]  /*eb960*/  @P6 STG.E desc[UR34][R68.64], R115 ;  /* 0x0000007344006986 */ /* 0x0083e4000c101922 */
[C---:B-1----:R-:W-:Y:S02]  /*eb970*/  IMAD.WIDE R68, R71.reuse, 0x4, R16 ;  /* 0x0000000447447825 */ /* 0x042fe400078e0210 */
[----:B------:R-:W2:Y:S04]  /*eb980*/  LDL.LU R115, [R1+0x184] ;  /* 0x0001840001737983 */ /* 0x000ea80000300800 */
[----:B----4-:R1:W-:Y:S02]  /*eb990*/  @P0 STG.E desc[UR34][R68.64], R70 ;  /* 0x0000004644000986 */ /* 0x0103e4000c101922 */
[----:B-1----:R-:W-:-:S02]  /*eb9a0*/  IMAD.WIDE R68, R71, 0x4, R14 ;  /* 0x0000000447447825 */ /* 0x002fc400078e020e */
[----:B------:R-:W3:Y:S04]  /*eb9b0*/  LDL.LU R70, [R1+0x958] ;  /* 0x0009580001467983 */ /* 0x000ee80000300800 */
[----:B------:R-:W4:Y:S04]  /*eb9c0*/  LDL.LU R71, [R1+0x948] ;  /* 0x0009480001477983 */ /* 0x000f280000300800 */
[----:B------:R-:W2:Y:S01]  /*eb9d0*/  LDL.LU R114, [R1+0x32f4] ;  /* 0x0032f40001727983 */ /* 0x000ea20000300800 */
[----:B------:R-:W-:-:S04]  /*eb9e0*/  LOP3.LUT R113, R113, 0xffffffdf, RZ, 0xc0, !PT ;  /* 0xffffffdf71717812 */ /* 0x000fc800078ec0ff */
        /* <DEDUP_REMOVED lines=59> */
[----:B--2---:R1:W-:Y:S02]  /*ebda0*/  @P5 STG.E desc[UR34][R68.64], R115 ;  /* 0x0000007344005986 */ /* 0x0043e4000c101922 */
[----:B-1----:R-:W-:-:S05]  /*ebdb0*/  IMAD.WIDE R68, R114, 0x4, R20 ;  /* 0x0000000472447825 */ /* 0x002fca00078e0214 */
[----:B---3--:R1:W-:Y:S02]  /*ebdc0*/  @P6 STG.E desc[UR34][R68.64], R70 ;  /* 0x0000004644006986 */ /* 0x0083e4000c101922 */
[----:B-1----:R-:W-:-:S05]  /*ebdd0*/  IMAD.WIDE R68, R114, 0x4, R18 ;  /* 0x0000000472447825 */ /* 0x002fca00078e0212 */
[----:B----4-:R1:W-:Y:S04]  /*ebde0*/  @P0 STG.E desc[UR34][R68.64], R71 ;  /* 0x0000004744000986 */ /* 0x0103e8000c101922 */
        /* <DEDUP_REMOVED lines=8> */
[----:B------:R-:W-:Y:S01]  /*ebe70*/  IMAD.WIDE R68, R114, 0x4, R16 ;  /* 0x0000000472447825 */ /* 0x000fe200078e0210 */
        /* <DEDUP_REMOVED lines=15> */
[----:B------:R-:W2:Y:S01]  /*ebf70*/  LDL.LU R246, [R1+0x94c] ;  /* 0x00094c0001f67983 */ /* 0x000ea20000300800 */
[----:B------:R-:W-:-:S02]  /*ebf80*/  LOP3.LUT R113, R113, 0xfffffffe, RZ, 0xc0, !PT ;  /* 0xfffffffe71717812 */ /* 0x000fc400078ec0ff */
[----:B------:R-:W-:Y:S01]  /*ebf90*/  LOP3.LUT P5, RZ, R53, 0x2000, RZ, 0xc0, !PT ;  /* 0x0000200035ff7812 */ /* 0x000fe200078ac0ff */
[----:B------:R-:W2:Y:S01]  /*ebfa0*/  LDL.LU R250, [R1+0x93c] ;  /* 0x00093c0001fa7983 */ /* 0x000ea20000300800 */
[----:B------:R-:W-:Y:S02]  /*ebfb0*/  @P1 LOP3.LUT R113, R113, 0x1, RZ, 0xfc, !PT ;  /* 0x0000000171711812 */ /* 0x000fe400078efcff */
[----:B------:R-:W-:Y:S01]  /*ebfc0*/  LOP3.LUT P1, RZ, R53, 0x80000, RZ, 0xc0, !PT ;  /* 0x0008000035ff7812 */ /* 0x000fe2000782c0ff */
[----:B------:R-:W-:Y:S01]  /*ebfd0*/  IMAD.WIDE R68, R114, 0x4, R14 ;  /* 0x0000000472447825 */ /* 0x000fe200078e020e */
[----:B------:R-:W2:Y:S04]  /*ebfe0*/  LDL.LU R241, [R1+0x91c] ;  /* 0x00091c0001f17983 */ /* 0x000ea80000300800 */
[----:B------:R-:W2:Y:S01]  /*ebff0*/  LDL.LU R245, [R1+0x4dc] ;  /* 0x0004dc0001f57983 */ /* 0x000ea20000300800 */
[----:B------:R-:W-:-:S03]  /*ec000*/  LOP3.LUT R113, R113, 0xfffffffd, RZ, 0xc0, !PT ;  /* 0xfffffffd71717812 */ /* 0x000fc600078ec0ff */
[----:B------:R-:W2:Y:S04]  /*ec010*/  LDL.LU R249, [R1+0x32c] ;  /* 0x00032c0001f97983 */ /* 0x000ea80000300800 */
[----:B------:R-:W2:Y:S04]  /*ec020*/  LDL.LU R232, [R1+0x3300] ;  /* 0x0033000001e87983 */ /* 0x000ea80000300800 */
[----:B------:R-:W2:Y:S04]  /*ec030*/  LDL.LU R236, [R1+0x18c] ;  /* 0x00018c0001ec7983 */ /* 0x000ea80000300800 */
[----:B------:R-:W2:Y:S04]  /*ec040*/  LDL.LU R114, [R1+0x3304] ;  /* 0x0033040001727983 */ /* 0x000ea80000300800 */
[----:B---3--:R1:W-:Y:S01]  /*ec050*/  @P5 STG.E desc[UR34][R68.64], R237 ;  /* 0x000000ed44005986 */ /* 0x0083e2000c101922 */
[----:B------:R-:W-:-:S02]  /*ec060*/  @P1 LOP3.LUT R113, R113, 0x2, RZ, 0xfc, !PT ;  /* 0x0000000271711812 */ /* 0x000fc400078efcff */
[----:B------:R-:W-:Y:S01]  /*ec070*/  LOP3.LUT P1, RZ, R53, 0x40000, RZ, 0xc0, !PT ;  /* 0x0004000035ff7812 */ /* 0x000fe2000782c0ff */
[----:B-1----:R-:W3:Y:S01]  /*ec080*/  LDL.LU R237, [R1+0x92c] ;  /* 0x00092c0001ed7983 */ /* 0x002ee20000300800 */
[----:B------:R-:W-:-:S11]  /*ec090*/  LOP3.LUT R113, R113, 0xfffffffb, RZ, 0xc0, !PT ;  /* 0xfffffffb71717812 */ /* 0x000fd600078ec0ff */
[----:B------:R-:W-:Y:S02]  /*ec0a0*/  @P1 LOP3.LUT R113, R113, 0x4, RZ, 0xfc, !PT ;  /* 0x0000000471711812 */ /* 0x000fe400078efcff */
[C---:B------:R-:W-:Y:S02]  /*ec0b0*/  LOP3.LUT P1, RZ, R53.reuse, 0x20000, RZ, 0xc0, !PT ;  /* 0x0002000035ff7812 */ /* 0x040fe4000782c0ff */
[C---:B------:R-:W-:Y:S02]  /*ec0c0*/  LOP3.LUT P6, RZ, R53.reuse, 0x4000, RZ, 0xc0, !PT ;  /* 0x0000400035ff7812 */ /* 0x040fe400078cc0ff */
[----:B------:R-:W-:Y:S01]  /*ec0d0*/  LOP3.LUT P0, RZ, R53, 0x8000, RZ, 0xc0, !PT ;  /* 0x0000800035ff7812 */ /* 0x000fe2000780c0ff */
[----:B------:R-:W-:Y:S01]  /*ec0e0*/  IMAD.WIDE R68, R115, 0x4, R20 ;  /* 0x0000000473447825 */ /* 0x000fe200078e0214 */
[----:B------:R-:W-:-:S07]  /*ec0f0*/  LOP3.LUT R113, R113, 0xfffffff7, RZ, 0xc0, !PT ;  /* 0xfffffff771717812 */ /* 0x000fce00078ec0ff */
[----:B------:R-:W-:Y:S02]  /*ec100*/  @P1 LOP3.LUT R113, R113, 0x8, RZ, 0xfc, !PT ;  /* 0x0000000871711812 */ /* 0x000fe400078efcff */
[----:B------:R-:W-:Y:S01]  /*ec110*/  LOP3.LUT P1, RZ, R53, 0x10000, RZ, 0xc0, !PT ;  /* 0x0001000035ff7812 */ /* 0x000fe2000782c0ff */
[----:B----4-:R1:W-:Y:S02]  /*ec120*/  @P6 STG.E desc[UR34][R68.64], R240 ;  /* 0x000000f044006986 */ /* 0x0103e4000c101922 */
[C---:B-1----:R-:W-:Y:S02]  /*ec130*/  IMAD.WIDE R68, R115.reuse, 0x4, R18 ;  /* 0x0000000473447825 */ /* 0x042fe400078e0212 */
[----:B------:R-:W4:Y:S04]  /*ec140*/  LDL.LU R240, [R1+0xa20] ;  /* 0x000a200001f07983 */ /* 0x000f280000300800 */
[----:B------:R1:W-:Y:S02]  /*ec150*/  @P0 STG.E desc[UR34][R68.64], R244 ;  /* 0x000000f444000986 */ /* 0x0003e4000c101922 */
[----:B-1----:R-:W-:-:S02]  /*ec160*/  IMAD.WIDE R68, R115, 0x4, R16 ;  /* 0x0000000473447825 */ /* 0x002fc400078e0210 */
[----:B------:R-:W4:Y:S04]  /*ec170*/  LDL.LU R244, [R1+0xa10] ;  /* 0x000a100001f47983 */ /* 0x000f280000300800 */
[----:B------:R1:W-:Y:S01]  /*ec180*/  @P1 STG.E desc[UR34][R68.64], R248 ;  /* 0x000000f844001986 */ /* 0x0003e2000c101922 */
[----:B------:R-:W-:Y:S01]  /*ec190*/  LOP3.LUT P1, RZ, R113, 0x8, RZ, 0xc0, !PT ;  /* 0x0000000871ff7812 */ /* 0x000fe2000782c0ff */
[----:B-1----:R-:W-:Y:S02]  /*ec1a0*/  IMAD.WIDE R68, R115, 0x4, R14 ;  /* 0x0000000473447825 */ /* 0x002fe400078e020e */
[----:B------:R-:W4:Y:S10]  /*ec1b0*/  LDL.LU R248, [R1+0x9e0] ;  /* 0x0009e00001f87983 */ /* 0x000f340000300800 */
[----:B------:R1:W-:Y:S01]  /*ec1c0*/  @P1 STG.E desc[UR34][R68.64], R70 ;  /* 0x0000004644001986 */ /* 0x0003e2000c101922 */
[----:B------:R-:W-:-:S03]  /*ec1d0*/  LOP3.LUT P1, RZ, R113, 0x4, RZ, 0xc0, !PT ;  /* 0x0000000471ff7812 */ /* 0x000fc6000782c0ff */
[----:B------:R-:W4:Y:S01]  /*ec1e0*/  LDL.LU R115, [R1+0x9b0] ;  /* 0x0009b00001737983 */ /* 0x000f220000300800 */
[----:B-1----:R-:W-:-:S09]  /*ec1f0*/  IMAD.WIDE R68, R233, 0x4, R20 ;  /* 0x00000004e9447825 */ /* 0x002fd200078e0214 */
[----:B--2---:R1:W-:Y:S04]  /*ec200*/  @P1 STG.E desc[UR34][R68.64], R71 ;  /* 0x0000004744001986 */ /* 0x0043e8000c101922 */
[----:B-1----:R-:W2:Y:S04]  /*ec210*/  LDL.LU R71, [R1+0x970] ;  /* 0x0009700001477983 */ /* 0x002ea80000300800 */
[----:B------:R-:W2:Y:S01]  /*ec220*/  LDL.LU R70, [R1+0x3308] ;  /* 0x0033080001467983 */ /* 0x000ea20000300800 */
        /* <DEDUP_REMOVED lines=32> */
[----:B------:R1:W-:Y:S02]  /*ec430*/  @P5 STG.E desc[UR34][R68.64], R248 ;  /* 0x000000f844005986 */ /* 0x0003e4000c101922 */
[----:B-1----:R-:W-:Y:S02]  /*ec440*/  IMAD.WIDE R68, R114, 0x4, R14 ;  /* 0x0000000472447825 */ /* 0x002fe400078e020e */
[----:B------:R-:W4:Y:S04]  /*ec450*/  LDL.LU R114, [R1+0x4c0] ;  /* 0x0004c00001727983 */ /* 0x000f280000300800 */
[----:B------:R1:W-:Y:S04]  /*ec460*/  @P6 STG.E desc[UR34][R68.64], R115 ;  /* 0x0000007344006986 */ /* 0x0003e8000c101922 */
[----:B-1----:R-:W3:Y:S04]  /*ec470*/  LDL.LU R115, [R1+0x310] ;  /* 0x0003100001737983 */ /* 0x002ee80000300800 */
[----:B------:R-:W3:Y:S04]  /*ec480*/  LDL.LU R251, [R1+0x170] ;  /* 0x0001700001fb7983 */ /* 0x000ee80000300800 */
[----:B------:R-:W3:Y:S04]  /*ec490*/  LDL.LU R234, [R1+0xa24] ;  /* 0x000a240001ea7983 */ /* 0x000ee80000300800 */
[----:B------:R-:W3:Y:S01]  /*ec4a0*/  LDL.LU R238, [R1+0xa14] ;  /* 0x000a140001ee7983 */ /* 0x000ee20000300800 */
[----:B--2---:R-:W-:-:S05]  /*ec4b0*/  IMAD.WIDE R68, R70, 0x4, R20 ;  /* 0x0000000446447825 */ /* 0x004fca00078e0214 */
[----:B------:R1:W-:Y:S04]  /*ec4c0*/  @P0 STG.E desc[UR34][R68.64], R71 ;  /* 0x0000004744000986 */ /* 0x0003e8000c101922 */
[----:B-1----:R-:W2:Y:S04]  /*ec4d0*/  LDL.LU R71, [R1+0x330c] ;  /* 0x00330c0001477983 */ /* 0x002ea80000300800 */
[----:B------:R-:W2:Y:S01]  /*ec4e0*/  LDL.LU R242, [R1+0x9e4] ;  /* 0x0009e40001f27983 */ /* 0x000ea20000300800 */
[----:B------:R-:W-:Y:S02]  /*ec4f0*/  LOP3.LUT P1, RZ, R52, 0x800, RZ, 0xc0, !PT ;  /* 0x0000080034ff7812 */ /* 0x000fe4000782c0ff */
        /* <DEDUP_REMOVED lines=40> */
[----:B----4-:R1:W-:Y:S02]  /*ec780*/  @P4 STG.E desc[UR34][R68.64], R114 ;  /* 0x0000007244004986 */ /* 0x0103e4000c101922 */
[C---:B-1----:R-:W-:Y:S02]  /*ec790*/  IMAD.WIDE R68, R70.reuse, 0x4, R16 ;  /* 0x0000000446447825 */ /* 0x042fe400078e0210 */
[----:B------:R-:W4:Y:S04]  /*ec7a0*/  LDL.LU R114, [R1+0x4c8] ;  /* 0x0004c80001727983 */ /* 0x000f280000300800 */
[----:B---3--:R1:W-:Y:S02]  /*ec7b0*/  @P5 STG.E desc[UR34][R68.64], R115 ;  /* 0x0000007344005986 */ /* 0x0083e4000c101922 */
[----:B-1----:R-:W-:-:S02]  /*ec7c0*/  IMAD.WIDE R68, R70, 0x4, R14 ;  /* 0x0000000446447825 */ /* 0x002fc400078e020e */
[----:B------:R-:W3:Y:S04]  /*ec7d0*/  LDL.LU R115, [R1+0x318] ;  /* 0x0003180001737983 */ /* 0x000ee80000300800 */
[----:B------:R2:W-:Y:S04]  /*ec7e0*/  @P6 STG.E desc[UR34][R68.64], R251 ;  /* 0x000000fb44006986 */ /* 0x0005e8000c101922 */
[----:B------:R-:W3:Y:S01]  /*ec7f0*/  LDL.LU R70, [R1+0x3318] ;  /* 0x0033180001467983 */ /* 0x000ee20000300800 */
        /* <DEDUP_REMOVED lines=38> */
[----:B---3--:R-:W-:-:S05]  /*eca60*/  IMAD.WIDE R68, R70, 0x4, R20 ;  /* 0x0000000446447825 */ /* 0x008fca00078e0214 */
[----:B------:R1:W-:Y:S01]  /*eca70*/  @P4 STG.E desc[UR34][R68.64], R248 ;  /* 0x000000f844004986 */ /* 0x0003e2000c101922 */
[----:B------:R-:W-:Y:S01]  /*eca80*/  LOP3.LUT P0, RZ, R52, 0x20000, RZ, 0xc0, !PT ;  /* 0x0002000034ff7812 */ /* 0x000fe2000780c0ff */
[----:B-1----:R-:W-:-:S05]  /*eca90*/  IMAD.WIDE R68, R70, 0x4, R18 ;  /* 0x0000000446447825 */ /* 0x002fca00078e0212 */
[----:B----4-:R1:W-:Y:S02]  /*ecaa0*/  @P5 STG.E desc[UR34][R68.64], R114 ;  /* 0x0000007244005986 */ /* 0x0103e4000c101922 */
[----:B-1----:R-:W-:-:S05]  /*ecab0*/  IMAD.WIDE R68, R70, 0x4, R16 ;  /* 0x0000000446447825 */ /* 0x002fca00078e0210 */
[----:B------:R1:W-:Y:S02]  /*ecac0*/  @P6 STG.E desc[UR34][R68.64], R115 ;  /* 0x0000007344006986 */ /* 0x0003e4000c101922 */
[----:B-1----:R-:W-:-:S05]  /*ecad0*/  IMAD.WIDE R68, R70, 0x4, R14 ;  /* 0x0000000446447825 */ /* 0x002fca00078e020e */
[----:B--2---:R1:W-:Y:S04]  /*ecae0*/  @P0 STG.E desc[UR34][R68.64], R71 ;  /* 0x0000004744000986 */ /* 0x0043e8000c101922 */
[----:B-1----:R-:W2:Y:S04]  /*ecaf0*/  LDL.LU R71, [R1+0xa2c] ;  /* 0x000a2c0001477983 */ /* 0x002ea80000300800 */
[----:B------:R-:W3:Y:S04]  /*ecb00*/  LDL.LU R240, [R1+0xa1c] ;  /* 0x000a1c0001f07983 */ /* 0x000ee80000300800 */
[----:B------:R-:W4:Y:S04]  /*ecb10*/  LDL.LU R244, [R1+0x9ec] ;  /* 0x0009ec0001f47983 */ /* 0x000f280000300800 */
[----:B------:R-:W2:Y:S04]  /*ecb20*/  LDL.LU R248, [R1+0x331c] ;  /* 0x00331c0001f87983 */ /* 0x000ea80000300800 */
[----:B------:R-:W3:Y:S04]  /*ecb30*/  LDL.LU R114, [R1+0x9bc] ;  /* 0x0009bc0001727983 */ /* 0x000ee80000300800 */
[----:B------:R-:W3:Y:S04]  /*ecb40*/  LDL.LU R115, [R1+0x97c] ;  /* 0x00097c0001737983 */ /* 0x000ee80000300800 */
[----:B------:R-:W3:Y:S04]  /*ecb50*/  LDL.LU R70, [R1+0x4cc] ;  /* 0x0004cc0001467983 */ /* 0x000ee80000300800 */
[----:B------:R-:W3:Y:S01]  /*ecb60*/  LDL.LU R246, [R1+0x3320] ;  /* 0x0033200001f67983 */ /* 0x000ee20000300800 */
        /* <DEDUP_REMOVED lines=15> */
[----:B--2---:R-:W-:-:S05]  /*ecc60*/  IMAD.WIDE R68, R248, 0x4, R20 ;  /* 0x00000004f8447825 */ /* 0x004fca00078e0214 */
[----:B------:R1:W-:Y:S04]  /*ecc70*/  @P4 STG.E desc[UR34][R68.64], R71 ;  /* 0x0000004744004986 */ /* 0x0003e8000c101922 */
[----:B-1----:R-:W2:Y:S04]  /*ecc80*/  LDL.LU R71, [R1+0x31c] ;  /* 0x00031c0001477983 */ /* 0x002ea80000300800 */
[----:B------:R-:W2:Y:S04]  /*ecc90*/  LDL.LU R250, [R1+0x17c] ;  /* 0x00017c0001fa7983 */ /* 0x000ea80000300800 */
[----:B------:R-:W2:Y:S04]  /*ecca0*/  LDL.LU R233, [R1+0xa70] ;  /* 0x000a700001e97983 */ /* 0x000ea80000300800 */
[----:B------:R-:W2:Y:S01]  /*eccb0*/  LDL.LU R245, [R1+0x3324] ;  /* 0x0033240001f57983 */ /* 0x000ea20000300800 */
[----:B------:R-:W-:-:S02]  /*eccc0*/  @P1 LOP3.LUT R54, R54, 0x10000, RZ, 0xfc, !PT ;  /* 0x0001000036361812 */ /* 0x000fc400078efcff */
[----:B------:R-:W-:Y:S01]  /*eccd0*/  LOP3.LUT P1, RZ, R52, 0x2000000, RZ, 0xc0, !PT ;  /* 0x0200000034ff7812 */ /* 0x000fe2000782c0ff */
[----:B------:R-:W2:Y:S01]  /*ecce0*/  LDL.LU R237, [R1+0xa50] ;  /* 0x000a500001ed7983 */ /* 0x000ea20000300800 */
[----:B------:R-:W-:-:S03]  /*eccf0*/  LOP3.LUT R54, R54, 0xfffdffff, RZ, 0xc0, !PT ;  /* 0xfffdffff36367812 */ /* 0x000fc600078ec0ff */
[----:B------:R-:W2:Y:S01]  /*ecd00*/  LDL.LU R241, [R1+0xa40] ;  /* 0x000a400001f17983 */ /* 0x000ea20000300800 */
[C---:B------:R-:W-:Y:S02]  /*ecd10*/  LOP3.LUT P5, RZ, R52.reuse, 0x80000, RZ, 0xc0, !PT ;  /* 0x0008000034ff7812 */ /* 0x040fe400078ac0ff */
[----:B------:R-:W-:Y:S01]  /*ecd20*/  LOP3.LUT P6, RZ, R52, 0x100000, RZ, 0xc0, !PT ;  /* 0x0010000034ff7812 */ /* 0x000fe200078cc0ff */
[----:B------:R-:W-:Y:S01]  /*ecd30*/  IMAD.WIDE R68, R248, 0x4, R18 ;  /* 0x00000004f8447825 */ /* 0x000fe200078e0212 */
[----:B------:R-:W2:Y:S03]  /*ecd40*/  LDL.LU R249, [R1+0x9f0] ;  /* 0x0009f00001f97983 */ /* 0x000ea60000300800 */
[----:B------:R-:W-:Y:S02]  /*ecd50*/  @P1 LOP3.LUT R54, R54, 0x20000, RZ, 0xfc, !PT ;  /* 0x0002000036361812 */ /* 0x000fe400078efcff */
[----:B------:R-:W-:-:S02]  /*ecd60*/  LOP3.LUT P1, RZ, R52, 0x1000000, RZ, 0xc0, !PT ;  /* 0x0100000034ff7812 */ /* 0x000fc4000782c0ff */
[----:B------:R-:W-:Y:S02]  /*ecd70*/  LOP3.LUT R54, R54, 0xfffbffff, RZ, 0xc0, !PT ;  /* 0xfffbffff36367812 */ /* 0x000fe400078ec0ff */
[----:B------:R-:W-:-:S09]  /*ecd80*/  LOP3.LUT P0, RZ, R52, 0x200000, RZ, 0xc0, !PT ;  /* 0x0020000034ff7812 */ /* 0x000fd2000780c0ff */
[----:B------:R-:W-:Y:S02]  /*ecd90*/  @P1 LOP3.LUT R54, R54, 0x40000, RZ, 0xfc, !PT ;  /* 0x0004000036361812 */ /* 0x000fe400078efcff */
[----:B------:R-:W-:Y:S01]  /*ecda0*/  LOP3.LUT P1, RZ, R52, 0x800000, RZ, 0xc0, !PT ;  /* 0x0080000034ff7812 */ /* 0x000fe2000782c0ff */
[----:B---3--:R1:W-:Y:S01]  /*ecdb0*/  @P5 STG.E desc[UR34][R68.64], R240 ;  /* 0x000000f044005986 */ /* 0x0083e2000c101922 */
[----:B------:R-:W-:Y:S01]  /*ecdc0*/  LOP3.LUT R54, R54, 0xfff7ffff, RZ, 0xc0, !PT ;  /* 0xfff7ffff36367812 */ /* 0x000fe200078ec0ff */
[----:B-1----:R-:W-:-:S10]  /*ecdd0*/  IMAD.WIDE R68, R248, 0x4, R16 ;  /* 0x00000004f8447825 */ /* 0x002fd400078e0210 */
[----:B------:R-:W-:Y:S02]  /*ecde0*/  @P1 LOP3.LUT R54, R54, 0x80000, RZ, 0xfc, !PT ;  /* 0x0008000036361812 */ /* 0x000fe400078efcff */
[----:B------:R-:W-:Y:S01]  /*ecdf0*/  LOP3.LUT P1, RZ, R52, 0x400000, RZ, 0xc0, !PT ;  /* 0x0040000034ff7812 */ /* 0x000fe2000782c0ff */
[----:B----4-:R1:W-:Y:S04]  /*ece00*/  @P6 STG.E desc[UR34][R68.64], R244 ;  /* 0x000000f444006986 */ /* 0x0103e8000c101922 */
[----:B-1----:R-:W3:Y:S01]  /*ece10*/  LDL.LU R244, [R1+0x3328] ;  /* 0x0033280001f47983 */ /* 0x002ee20000300800 */
[----:B------:R-:W-:-:S03]  /*ece20*/  IMAD.WIDE R68, R248, 0x4, R14 ;  /* 0x00000004f8447825 */ /* 0x000fc600078e020e */
[----:B------:R-:W4:Y:S04]  /*ece30*/  LDL.LU R232, [R1+0x9c0] ;  /* 0x0009c00001e87983 */ /* 0x000f280000300800 */
[----:B------:R1:W-:Y:S04]  /*ece40*/  @P0 STG.E desc[UR34][R68.64], R114 ;  /* 0x0000007244000986 */ /* 0x0003e8000c101922 */
[----:B------:R-:W3:Y:S04]  /*ece50*/  LDL.LU R236, [R1+0x4b0] ;  /* 0x0004b00001ec7983 */ /* 0x000ee80000300800 */
[----:B------:R-:W3:Y:S01]  /*ece60*/  LDL.LU R240, [R1+0x300] ;  /* 0x0003000001f07983 */ /* 0x000ee20000300800 */
[----:B-1----:R-:W-:-:S03]  /*ece70*/  IMAD.WIDE R68, R246, 0x4, R20 ;  /* 0x00000004f6447825 */ /* 0x002fc600078e0214 */
[----:B------:R-:W3:Y:S04]  /*ece80*/  LDL.LU R248, [R1+0x160] ;  /* 0x0001600001f87983 */ /* 0x000ee80000300800 */
[----:B------:R1:W-:Y:S01]  /*ece90*/  @P1 STG.E desc[UR34][R68.64], R115 ;  /* 0x0000007344001986 */ /* 0x0003e2000c101922 */
[----:B------:R-:W-:-:S03]  /*ecea0*/  LOP3.LUT P1, RZ, R54, 0x80000, RZ, 0xc0, !PT ;  /* 0x0008000036ff7812 */ /* 0x000fc6000782c0ff */
[----:B------:R-:W3:Y:S01]  /*eceb0*/  LDL.LU R114, [R1+0x332c] ;  /* 0x00332c0001727983 */ /* 0x000ee20000300800 */
[----:B-1----:R-:W-:-:S03]  /*ecec0*/  IMAD.WIDE R68, R246, 0x4, R18 ;  /* 0x00000004f6447825 */ /* 0x002fc600078e0212 */
[----:B------:R-:W4:Y:S06]  /*eced0*/  LDL.LU R115, [R1+0xa74] ;  /* 0x000a740001737983 */ /* 0x000f2c0000300800 */
        /* <DEDUP_REMOVED lines=22> */
[----:B------:R-:W-:Y:S02]  /*ed040*/  LOP3.LUT P2, RZ, R52, 0x80000000, RZ, 0xc0, !PT ;  /* 0x8000000034ff7812 */ /* 0x000fe4000784c0ff */
[----:B------:R-:W-:Y:S01]  /*ed050*/  LOP3.LUT P3, RZ, R51, 0x1, RZ, 0xc0, !PT ;  /* 0x0000000133ff7812 */ /* 0x000fe2000786c0ff */
[----:B---3--:R-:W-:-:S08]  /*ed060*/  IMAD.WIDE R68, R244, 0x4, R20 ;  /* 0x00000004f4447825 */ /* 0x008fd000078e0214 */
[----:B----4-:R1:W-:Y:S01]  /*ed070*/  @P1 STG.E desc[UR34][R68.64], R232 ;  /* 0x000000e844001986 */ /* 0x0103e2000c101922 */
[----:B------:R-:W-:Y:S01]  /*ed080*/  LOP3.LUT P4, RZ, R51, 0x2, RZ, 0xc0, !PT ;  /* 0x0000000233ff7812 */ /* 0x000fe2000788c0ff */
[----:B-1----:R-:W-:-:S05]  /*ed090*/  IMAD.WIDE R68, R244, 0x4, R18 ;  /* 0x00000004f4447825 */ /* 0x002fca00078e0212 */
[----:B------:R1:W-:Y:S01]  /*ed0a0*/  @P2 STG.E desc[UR34][R68.64], R236 ;  /* 0x000000ec44002986 */ /* 0x0003e2000c101922 */
[----:B------:R-:W-:Y:S01]  /*ed0b0*/  LOP3.LUT P5, RZ, R51, 0x4, RZ, 0xc0, !PT ;  /* 0x0000000433ff7812 */ /* 0x000fe200078ac0ff */
[----:B-1----:R-:W-:-:S05]  /*ed0c0*/  IMAD.WIDE R68, R244, 0x4, R16 ;  /* 0x00000004f4447825 */ /* 0x002fca00078e0210 */
[----:B------:R1:W-:Y:S01]  /*ed0d0*/  @P3 STG.E desc[UR34][R68.64], R240 ;  /* 0x000000f044003986 */ /* 0x0003e2000c101922 */
[C---:B------:R-:W-:Y:S01]  /*ed0e0*/  LOP3.LUT P6, RZ, R51.reuse, 0x8, RZ, 0xc0, !PT ;  /* 0x0000000833ff7812 */ /* 0x040fe200078cc0ff */
[----:B-1----:R-:W-:Y:S01]  /*ed0f0*/  IMAD.WIDE R68, R244, 0x4, R14 ;  /* 0x00000004f4447825 */ /* 0x002fe200078e020e */
[----:B------:R-:W-:Y:S01]  /*ed100*/  LOP3.LUT P0, RZ, R51, 0x10, RZ, 0xc0, !PT ;  /* 0x0000001033ff7812 */ /* 0x000fe2000780c0ff */
[----:B------:R-:W3:Y:S04]  /*ed110*/  LDL.LU R244, [R1+0x9f4] ;  /* 0x0009f40001f47983 */ /* 0x000ee80000300800 */
[----:B------:R1:W-:Y:S02]  /*ed120*/  @P4 STG.E desc[UR34][R68.64], R248 ;  /* 0x000000f844004986 */ /* 0x0003e4000c101922 */
[----:B-1----:R-:W-:-:S02]  /*ed130*/  IMAD.WIDE R68, R114, 0x4, R20 ;  /* 0x0000000472447825 */ /* 0x002fc400078e0214 */
[----:B------:R-:W4:Y:S04]  /*ed140*/  LDL.LU R248, [R1+0x9c4] ;  /* 0x0009c40001f87983 */ /* 0x000f280000300800 */
[----:B------:R1:W-:Y:S02]  /*ed150*/  @P5 STG.E desc[UR34][R68.64], R115 ;  /* 0x0000007344005986 */ /* 0x0003e4000c101922 */
[C---:B-1----:R-:W-:Y:S02]  /*ed160*/  IMAD.WIDE R68, R114.reuse, 0x4, R18 ;  /* 0x0000000472447825 */ /* 0x042fe400078e0212 */
[----:B------:R-:W4:Y:S04]  /*ed170*/  LDL.LU R115, [R1+0x4b4] ;  /* 0x0004b40001737983 */ /* 0x000f280000300800 */
[----:B------:R1:W-:Y:S02]  /*ed180*/  @P6 STG.E desc[UR34][R68.64], R70 ;  /* 0x0000004644006986 */ /* 0x0003e4000c101922 */
[----:B-1----:R-:W-:-:S02]  /*ed190*/  IMAD.WIDE R68, R114, 0x4, R16 ;  /* 0x0000000472447825 */ /* 0x002fc400078e0210 */
[----:B------:R-:W4:Y:S04]  /*ed1a0*/  LDL.LU R70, [R1+0x304] ;  /* 0x0003040001467983 */ /* 0x000f280000300800 */
[----:B--2---:R1:W-:Y:S04]  /*ed1b0*/  @P0 STG.E desc[UR34][R68.64], R71 ;  /* 0x0000004744000986 */ /* 0x0043e8000c101922 */
[----:B-1----:R-:W2:Y:S04]  /*ed1c0*/  LDL.LU R71, [R1+0x3330] ;  /* 0x0033300001477983 */ /* 0x002ea80000300800 */
[----:B------:R-:W4:Y:S01]  /*ed1d0*/  LDL.LU R234, [R1+0x164] ;  /* 0x0001640001ea7983 */ /* 0x000f220000300800 */
[----:B------:R-:W-:-:S03]  /*ed1e0*/  IMAD.WIDE R68, R114, 0x4, R14 ;  /* 0x0000000472447825 */ /* 0x000fc600078e020e */
        /* <DEDUP_REMOVED lines=11> */
[C---:B------:R-:W-:Y:S01]  /*ed2a0*/  LOP3.LUT P5, RZ, R51.reuse, 0x40, RZ, 0xc0, !PT ;  /* 0x0000004033ff7812 */ /* 0x040fe200078ac0ff */
[----:B------:R-:W4:Y:S01]  /*ed2b0*/  LDL.LU R232, [R1+0x168] ;  /* 0x0001680001e87983 */ /* 0x000f220000300800 */
[----:B------:R-:W-:-:S03]  /*ed2c0*/  LOP3.LUT P6, RZ, R51, 0x80, RZ, 0xc0, !PT ;  /* 0x0000008033ff7812 */ /* 0x000fc600078cc0ff */
[----:B------:R-:W4:Y:S01]  /*ed2d0*/  LDL.LU R236, [R1+0xa7c] ;  /* 0x000a7c0001ec7983 */ /* 0x000f220000300800 */
[----:B------:R-:W-:-:S03]  /*ed2e0*/  LOP3.LUT P0, RZ, R51, 0x100, RZ, 0xc0, !PT ;  /* 0x0000010033ff7812 */ /* 0x000fc6000780c0ff */
[----:B------:R-:W4:Y:S01]  /*ed2f0*/  LDL.LU R240, [R1+0xa5c] ;  /* 0x000a5c0001f07983 */ /* 0x000f220000300800 */
[----:B------:R-:W-:Y:S02]  /*ed300*/  LOP3.LUT P1, RZ, R51, 0x20000, RZ, 0xc0, !PT ;  /* 0x0002000033ff7812 */ /* 0x000fe4000782c0ff */
[----:B------:R-:W-:Y:S01]  /*ed310*/  LOP3.LUT R54, R54, 0xffffffef, RZ, 0xc0, !PT ;  /* 0xffffffef36367812 */ /* 0x000fe200078ec0ff */
[----:B---3--:R2:W-:Y:S10]  /*ed320*/  @P4 STG.E desc[UR34][R68.64], R244 ;  /* 0x000000f444004986 */ /* 0x0085f4000c101922 */
        /* <DEDUP_REMOVED lines=11> */
[----:B--2---:R-:W-:-:S05]  /*ed3e0*/  IMAD.WIDE R68, R71, 0x4, R20 ;  /* 0x0000000447447825 */ /* 0x004fca00078e0214 */
[----:B----4-:R1:W-:Y:S02]  /*ed3f0*/  @P5 STG.E desc[UR34][R68.64], R248 ;  /* 0x000000f844005986 */ /* 0x0103e4000c101922 */
[C---:B-1----:R-:W-:Y:S02]  /*ed400*/  IMAD.WIDE R68, R71.reuse, 0x4, R18 ;  /* 0x0000000447447825 */ /* 0x042fe400078e0212 */
[----:B------:R-:W2:Y:S04]  /*ed410*/  LDL.LU R248, [R1+0xa4c] ;  /* 0x000a4c0001f87983 */ /* 0x000ea80000300800 */
[----:B------:R1:W-:Y:S02]  /*ed420*/  @P6 STG.E desc[UR34][R68.64], R115 ;  /* 0x0000007344006986 */ /* 0x0003e4000c101922 */
[----:B-1----:R-:W-:-:S02]  /*ed430*/  IMAD.WIDE R68, R71, 0x4, R16 ;  /* 0x0000000447447825 */ /* 0x002fc400078e0210 */
[----:B------:R-:W3:Y:S04]  /*ed440*/  LDL.LU R115, [R1+0x9fc] ;  /* 0x0009fc0001737983 */ /* 0x000ee80000300800 */
[----:B------:R1:W-:Y:S02]  /*ed450*/  @P0 STG.E desc[UR34][R68.64], R70 ;  /* 0x0000004644000986 */ /* 0x0003e4000c101922 */
[----:B-1----:R-:W-:Y:S02]  /*ed460*/  IMAD.WIDE R68, R71, 0x4, R14 ;  /* 0x0000000447447825 */ /* 0x002fe400078e020e */
[----:B------:R-:W4:Y:S04]  /*ed470*/  LDL.LU R70, [R1+0x9cc] ;  /* 0x0009cc0001467983 */ /* 0x000f280000300800 */
[----:B------:R-:W4:Y:S04]  /*ed480*/  LDL.LU R71, [R1+0x4bc] ;  /* 0x0004bc0001477983 */ /* 0x000f280000300800 */
[----:B------:R-:W4:Y:S01]  /*ed490*/  LDL.LU R244, [R1+0x3340] ;  /* 0x0033400001f47983 */ /* 0x000f220000300800 */
        /* <DEDUP_REMOVED lines=45> */
[C---:B------:R-:W-:Y:S01]  /*ed770*/  LOP3.LUT P6, RZ, R51.reuse, 0x400000, RZ, 0xc0, !PT ;  /* 0x0040000033ff7812 */ /* 0x040fe200078cc0ff */
[C---:B-1----:R-:W-:Y:S01]  /*ed780*/  IMAD.WIDE R68, R114.reuse, 0x4, R16 ;  /* 0x0000000472447825 */ /* 0x042fe200078e0210 */
[----:B------:R-:W-:Y:S01]  /*ed790*/  LOP3.LUT P0, RZ, R51, 0x800000, RZ, 0xc0, !PT ;  /* 0x0080000033ff7812 */ /* 0x000fe2000780c0ff */
[----:B------:R-:W4:Y:S04]  /*ed7a0*/  LDL.LU R240, [R1+0x30c] ;  /* 0x00030c0001f07983 */ /* 0x000f280000300800 */
[----:B--2---:R1:W-:Y:S02]  /*ed7b0*/  @P4 STG.E desc[UR34][R68.64], R248 ;  /* 0x000000f844004986 */ /* 0x0043e4000c101922 */
[----:B-1----:R-:W-:-:S02]  /*ed7c0*/  IMAD.WIDE R68, R114, 0x4, R14 ;  /* 0x0000000472447825 */ /* 0x002fc400078e020e */
[----:B------:R-:W2:Y:S04]  /*ed7d0*/  LDL.LU R114, [R1+0x16c] ;  /* 0x00016c0001727983 */ /* 0x000ea80000300800 */
[----:B---3--:R1:W-:Y:S04]  /*ed7e0*/  @P5 STG.E desc[UR34][R68.64], R115 ;  /* 0x0000007344005986 */ /* 0x0083e8000c101922 */
[----:B------:R-:W3:Y:S04]  /*ed7f0*/  LDL.LU R248, [R1+0xad0] ;  /* 0x000ad00001f87983 */ /* 0x000ee80000300800 */
[----:B-1----:R-:W3:Y:S01]  /*ed800*/  LDL.LU R115, [R1+0xac0] ;  /* 0x000ac00001737983 */ /* 0x002ee20000300800 */
[----:B----4-:R-:W-:-:S05]  /*ed810*/  IMAD.WIDE R68, R244, 0x4, R20 ;  /* 0x00000004f4447825 */ /* 0x010fca00078e0214 */
[----:B------:R1:W-:Y:S02]  /*ed820*/  @P6 STG.E desc[UR34][R68.64], R70 ;  /* 0x0000004644006986 */ /* 0x0003e4000c101922 */
[----:B-1----:R-:W-:Y:S02]  /*ed830*/  IMAD.WIDE R68, R244, 0x4, R18 ;  /* 0x00000004f4447825 */ /* 0x002fe400078e0212 */
[----:B------:R-:W4:Y:S04]  /*ed840*/  LDL.LU R70, [R1+0xaa0] ;  /* 0x000aa00001467983 */ /* 0x000f280000300800 */
[----:B------:R1:W-:Y:S04]  /*ed850*/  @P0 STG.E desc[UR34][R68.64], R71 ;  /* 0x0000004744000986 */ /* 0x0003e8000c101922 */
[----:B-1----:R-:W3:Y:S01]  /*ed860*/  LDL.LU R71, [R1+0x3344] ;  /* 0x0033440001477983 */ /* 0x002ee20000300800 */
[----:B------:R-:W-:-:S03]  /*ed870*/  LOP3.LUT P1, RZ, R50, 0x10, RZ, 0xc0, !PT ;  /* 0x0000001032ff7812 */ /* 0x000fc6000782c0ff */
[----:B------:R-:W4:Y:S01]  /*ed880*/  LDL.LU R238, [R1+0xa80] ;  /* 0x000a800001ee7983 */ /* 0x000f220000300800 */
[----:B------:R-:W-:-:S03]  /*ed890*/  LOP3.LUT R52, R52, 0xefffffff, RZ, 0xc0, !PT ;  /* 0xefffffff34347812 */ /* 0x000fc600078ec0ff */
[----:B------:R-:W4:Y:S04]  /*ed8a0*/  LDL.LU R233, [R1+0x3348] ;  /* 0x0033480001e97983 */ /* 0x000f280000300800 */
[----:B------:R-:W4:Y:S02]  /*ed8b0*/  LDL.LU R242, [R1+0x9a0] ;  /* 0x0009a00001f27983 */ /* 0x000f240000300800 */
[----:B------:R-:W-:Y:S02]  /*ed8c0*/  @P1 LOP3.LUT R52, R52, 0x10000000, RZ, 0xfc, !PT ;  /* 0x1000000034341812 */ /* 0x000fe400078efcff */
[----:B------:R-:W-:Y:S01]  /*ed8d0*/  LOP3.LUT P1, RZ, R50, 0x8, RZ, 0xc0, !PT ;  /* 0x0000000832ff7812 */ /* 0x000fe2000782c0ff */
[----:B------:R-:W4:Y:S01]  /*ed8e0*/  LDL.LU R246, [R1+0x490] ;  /* 0x0004900001f67983 */ /* 0x000f220000300800 */
[----:B------:R-:W-:-:S03]  /*ed8f0*/  LOP3.LUT R52, R52, 0xdfffffff, RZ, 0xc0, !PT ;  /* 0xdfffffff34347812 */ /* 0x000fc600078ec0ff */
[----:B------:R-:W4:Y:S04]  /*ed900*/  LDL.LU R250, [R1+0x2f0] ;  /* 0x0002f00001fa7983 */ /* 0x000f280000300800 */
[----:B------:R-:W4:Y:S04]  /*ed910*/  LDL.LU R237, [R1+0x150] ;  /* 0x0001500001ed7983 */ /* 0x000f280000300800 */
[----:B------:R-:W-:Y:S01]  /*ed920*/  @P1 LOP3.LUT R52, R52, 0x20000000, RZ, 0xfc, !PT ;  /* 0x2000000034341812 */ /* 0x000fe200078efcff */
[----:B------:R-:W4:Y:S01]  /*ed930*/  LDL.LU R241, [R1+0xad4] ;  /* 0x000ad40001f17983 */ /* 0x000f220000300800 */
[----:B------:R-:W-:-:S02]  /*ed940*/  LOP3.LUT P1, RZ, R50, 0x4, RZ, 0xc0, !PT ;  /* 0x0000000432ff7812 */ /* 0x000fc4000782c0ff */
[----:B------:R-:W-:Y:S01]  /*ed950*/  LOP3.LUT R52, R52, 0xbfffffff, RZ, 0xc0, !PT ;  /* 0xbfffffff34347812 */ /* 0x000fe200078ec0ff */
[----:B------:R-:W4:Y:S04]  /*ed960*/  LDL.LU R245, [R1+0xac4] ;  /* 0x000ac40001f57983 */ /* 0x000f280000300800 */
[----:B------:R-:W4:Y:S01]  /*ed970*/  LDL.LU R249, [R1+0xaa4] ;  /* 0x000aa40001f97983 */ /* 0x000f220000300800 */
[----:B------:R-:W-:-:S03]  /*ed980*/  LOP3.LUT R54, R54, 0xfffffffe, RZ, 0xc0, !PT ;  /* 0xfffffffe36367812 */ /* 0x000fc600078ec0ff */
[----:B------:R-:W4:Y:S02]  /*ed990*/  LDL.LU R232, [R1+0x334c] ;  /* 0x00334c0001e87983 */ /* 0x000f240000300800 */
[----:B------:R-:W-:Y:S02]  /*ed9a0*/  @P1 LOP3.LUT R52, R52, 0x40000000, RZ, 0xfc, !PT ;  /* 0x4000000034341812 */ /* 0x000fe400078efcff */
[----:B------:R-:W-:Y:S02]  /*ed9b0*/  LOP3.LUT P1, RZ, R50, 0x2, RZ, 0xc0, !PT ;  /* 0x0000000232ff7812 */ /* 0x000fe4000782c0ff */
[C---:B------:R-:W-:Y:S02]  /*ed9c0*/  LOP3.LUT P4, RZ, R51.reuse, 0x1000000, RZ, 0xc0, !PT ;  /* 0x0100000033ff7812 */ /* 0x040fe4000788c0ff */
[----:B------:R-:W-:Y:S01]  /*ed9d0*/  LOP3.LUT P5, RZ, R51, 0x2000000, RZ, 0xc0, !PT ;  /* 0x0200000033ff7812 */ /* 0x000fe200078ac0ff */
[----:B------:R-:W-:Y:S01]  /*ed9e0*/  IMAD.WIDE R68, R244, 0x4, R16 ;  /* 0x00000004f4447825 */ /* 0x000fe200078e0210 */
[----:B------:R-:W-:Y:S01]  /*ed9f0*/  LOP3.LUT R52, R52, 0x7fffffff, RZ, 0xc0, !PT ;  /* 0x7fffffff34347812 */ /* 0x000fe200078ec0ff */
[----:B------:R-:W4:Y:S06]  /*eda00*/  LDL.LU R236, [R1+0xa84] ;  /* 0x000a840001ec7983 */ /* 0x000f2c0000300800 */
[----:B------:R-:W-:-:S02]  /*eda10*/  @P1 LOP3.LUT R52, R52, 0x80000000, RZ, 0xfc, !PT ;  /* 0x8000000034341812 */ /* 0x000fc400078efcff */
[----:B------:R-:W-:-:S13]  /*eda20*/  LOP3.LUT P1, RZ, R50, 0x1, RZ, 0xc0, !PT ;  /* 0x0000000132ff7812 */ /* 0x000fda000782c0ff */
        /* <DEDUP_REMOVED lines=8> */
[C---:B------:R-:W-:Y:S02]  /*edab0*/  LOP3.LUT P1, RZ, R51.reuse, 0x20000000, RZ, 0xc0, !PT ;  /* 0x2000000033ff7812 */ /* 0x040fe4000782c0ff */
[----:B------:R-:W-:Y:S02]  /*edac0*/  LOP3.LUT P0, RZ, R51, 0x8000000, RZ, 0xc0, !PT ;  /* 0x0800000033ff7812 */ /* 0x000fe4000780c0ff */
[----:B------:R-:W-:-:S09]  /*edad0*/  LOP3.LUT R54, R54, 0xfffffff7, RZ, 0xc0, !PT ;  /* 0xfffffff736367812 */ /* 0x000fd200078ec0ff */
[----:B------:R-:W-:Y:S02]  /*edae0*/  @P1 LOP3.LUT R54, R54, 0x8, RZ, 0xfc, !PT ;  /* 0x0000000836361812 */ /* 0x000fe400078efcff */
[----:B------:R-:W-:Y:S01]  /*edaf0*/  LOP3.LUT P1, RZ, R51, 0x10000000, RZ, 0xc0, !PT ;  /* 0x1000000033ff7812 */ /* 0x000fe2000782c0ff */
[----:B------:R1:W-:Y:S02]  /*edb00*/  @P4 STG.E desc[UR34][R68.64], R240 ;  /* 0x000000f044004986 */ /* 0x0003e4000c101922 */
[----:B-1----:R-:W-:-:S05]  /*edb10*/  IMAD.WIDE R68, R244, 0x4, R14 ;  /* 0x00000004f4447825 */ /* 0x002fca00078e020e */
[----:B--2---:R1:W-:Y:S04]  /*edb20*/  @P5 STG.E desc[UR34][R68.64], R114 ;  /* 0x0000007244005986 */ /* 0x0043e8000c101922 */
[----:B-1----:R-:W2:Y:S04]  /*edb30*/  LDL.LU R114, [R1+0x3350] ;  /* 0x0033500001727983 */ /* 0x002ea80000300800 */
[----:B------:R-:W2:Y:S04]  /*edb40*/  LDL.LU R240, [R1+0x9a4] ;  /* 0x0009a40001f07983 */ /* 0x000ea80000300800 */
[----:B------:R-:W2:Y:S01]  /*edb50*/  LDL.LU R244, [R1+0x494] ;  /* 0x0004940001f47983 */ /* 0x000ea20000300800 */
[----:B---3--:R-:W-:-:S05]  /*edb60*/  IMAD.WIDE R68, R71, 0x4, R20 ;  /* 0x0000000447447825 */ /* 0x008fca00078e0214 */
[----:B------:R1:W-:Y:S02]  /*edb70*/  @P6 STG.E desc[UR34][R68.64], R248 ;  /* 0x000000f844006986 */ /* 0x0003e4000c101922 */
[C---:B-1----:R-:W-:Y:S02]  /*edb80*/  IMAD.WIDE R68, R71.reuse, 0x4, R18 ;  /* 0x0000000447447825 */ /* 0x042fe400078e0212 */
[----:B------:R-:W3:Y:S04]  /*edb90*/  LDL.LU R248, [R1+0x2f4] ;  /* 0x0002f40001f87983 */ /* 0x000ee80000300800 */
[----:B------:R1:W-:Y:S02]  /*edba0*/  @P0 STG.E desc[UR34][R68.64], R115 ;  /* 0x0000007344000986 */ /* 0x0003e4000c101922 */
[----:B-1----:R-:W-:-:S02]  /*edbb0*/  IMAD.WIDE R68, R71, 0x4, R16 ;  /* 0x0000000447447825 */ /* 0x002fc400078e0210 */
[----:B------:R-:W3:Y:S04]  /*edbc0*/  LDL.LU R115, [R1+0x154] ;  /* 0x0001540001737983 */ /* 0x000ee80000300800 */
[----:B----4-:R1:W-:Y:S02]  /*edbd0*/  @P1 STG.E desc[UR34][R68.64], R70 ;  /* 0x0000004644001986 */ /* 0x0103e4000c101922 */
[----:B-1----:R-:W-:Y:S02]  /*edbe0*/  IMAD.WIDE R68, R71, 0x4, R14 ;  /* 0x0000000447447825 */ /* 0x002fe400078e020e */
        /* <DEDUP_REMOVED lines=9> */
[----:B------:R-:W-:Y:S01]  /*edc80*/  @P1 STG.E desc[UR34][R68.64], R246 ;  /* 0x000000f644001986 */ /* 0x000fe2000c101922 */
        /* <DEDUP_REMOVED lines=21> */
[C---:B------:R-:W-:Y:S02]  /*edde0*/  LOP3.LUT P5, RZ, R50.reuse, 0x100, RZ, 0xc0, !PT ;  /* 0x0000010032ff7812 */ /* 0x040fe400078ac0ff */
[C---:B------:R-:W-:Y:S02]  /*eddf0*/  LOP3.LUT P6, RZ, R50.reuse, 0x200, RZ, 0xc0, !PT ;  /* 0x0000020032ff7812 */ /* 0x040fe400078cc0ff */
[----:B------:R-:W-:Y:S01]  /*ede00*/  LOP3.LUT P0, RZ, R50, 0x400, RZ, 0xc0, !PT ;  /* 0x0000040032ff7812 */ /* 0x000fe2000780c0ff */
[----:B--2---:R-:W-:-:S05]  /*ede10*/  IMAD.WIDE R54, R114, 0x4, R20 ;  /* 0x0000000472367825 */ /* 0x004fca00078e0214 */
[----:B------:R1:W-:Y:S02]  /*ede20*/  @P3 STG.E desc[UR34][R54.64], R240 ;  /* 0x000000f036003986 */ /* 0x0003e4000c101922 */
[----:B-1----:R-:W-:-:S05]  /*ede30*/  IMAD.WIDE R54, R114, 0x4, R18 ;  /* 0x0000000472367825 */ /* 0x002fca00078e0212 */
[----:B------:R1:W-:Y:S02]  /*ede40*/  @P4 STG.E desc[UR34][R54.64], R244 ;  /* 0x000000f436004986 */ /* 0x0003e4000c101922 */
[----:B-1----:R-:W-:-:S05]  /*ede50*/  IMAD.WIDE R54, R114, 0x4, R16 ;  /* 0x0000000472367825 */ /* 0x002fca00078e0210 */
[----:B---3--:R1:W-:Y:S02]  /*ede60*/  @P5 STG.E desc[UR34][R54.64], R248 ;  /* 0x000000f836005986 */ /* 0x0083e4000c101922 */
[----:B-1----:R-:W-:Y:S02]  /*ede70*/  IMAD.WIDE R54, R114, 0x4, R14 ;  /* 0x0000000472367825 */ /* 0x002fe400078e020e */
[----:B------:R-:W2:Y:S04]  /*ede80*/  LDL.LU R114, [R1+0xac8] ;  /* 0x000ac80001727983 */ /* 0x000ea80000300800 */
[----:B------:R1:W-:Y:S04]  /*ede90*/  @P6 STG.E desc[UR34][R54.64], R115 ;  /* 0x0000007336006986 */ /* 0x0003e8000c101922 */
[----:B-1----:R-:W3:Y:S04]  /*edea0*/  LDL.LU R115, [R1+0xaa8] ;  /* 0x000aa80001737983 */ /* 0x002ee80000300800 */
[----:B------:R-:W3:Y:S04]  /*edeb0*/  LDL.LU R251, [R1+0xa88] ;  /* 0x000a880001fb7983 */ /* 0x000ee80000300800 */
[----:B------:R-:W3:Y:S01]  /*edec0*/  LDL.LU R234, [R1+0x9a8] ;  /* 0x0009a80001ea7983 */ /* 0x000ee20000300800 */
[----:B----4-:R-:W-:-:S03]  /*eded0*/  IMAD.WIDE R54, R70, 0x4, R20 ;  /* 0x0000000446367825 */ /* 0x010fc600078e0214 */
[----:B------:R-:W4:Y:S04]  /*edee0*/  LDL.LU R238, [R1+0x498] ;  /* 0x0004980001ee7983 */ /* 0x000f280000300800 */
[----:B------:R1:W-:Y:S04]  /*edef0*/  @P0 STG.E desc[UR34][R54.64], R71 ;  /* 0x0000004736000986 */ /* 0x0003e8000c101922 */
[----:B-1----:R-:W4:Y:S04]  /*edf00*/  LDL.LU R71, [R1+0x3358] ;  /* 0x0033580001477983 */ /* 0x002f280000300800 */
[----:B------:R-:W4:Y:S01]  /*edf10*/  LDL.LU R242, [R1+0x2f8] ;  /* 0x0002f80001f27983 */ /* 0x000f220000300800 */
[----:B------:R-:W-:-:S02]  /*edf20*/  LOP3.LUT P1, RZ, R50, 0x800000, RZ, 0xc0, !PT ;  /* 0x0080000032ff7812 */ /* 0x000fc4000782c0ff */
[----:B------:R-:W-:Y:S01]  /*edf30*/  LOP3.LUT R52, R52, 0xffefffff, RZ, 0xc0, !PT ;  /* 0xffefffff34347812 */ /* 0x000fe200078ec0ff */
[----:B------:R-:W4:Y:S04]  /*edf40*/  LDL.LU R246, [R1+0x158] ;  /* 0x0001580001f67983 */ /* 0x000f280000300800 */
[----:B------:R-:W4:Y:S04]  /*edf50*/  LDL.LU R250, [R1+0xadc] ;  /* 0x000adc0001fa7983 */ /* 0x000f280000300800 */
[----:B------:R-:W4:Y:S02]  /*edf60*/  LDL.LU R233, [R1+0xacc] ;  /* 0x000acc0001e97983 */ /* 0x000f240000300800 */
[----:B------:R-:W-:-:S02]  /*edf70*/  @P1 LOP3.LUT R52, R52, 0x100000, RZ, 0xfc, !PT ;  /* 0x0010000034341812 */ /* 0x000fc400078efcff */
        /* <DEDUP_REMOVED lines=9> */
[----:B------:R-:W4:Y:S01]  /*ee010*/  LDL.LU R236, [R1+0x2fc] ;  /* 0x0002fc0001ec7983 */ /* 0x000f220000300800 */
[----:B------:R-:W-:-:S03]  /*ee020*/  LOP3.LUT P4, RZ, R50, 0x800, RZ, 0xc0, !PT ;  /* 0x0000080032ff7812 */ /* 0x000fc6000788c0ff */
[----:B------:R-:W4:Y:S01]  /*ee030*/  LDL.LU R240, [R1+0x3360] ;  /* 0x0033600001f07983 */ /* 0x000f220000300800 */
[----:B------:R-:W-:Y:S01]  /*ee040*/  LOP3.LUT P5, RZ, R50, 0x1000, RZ, 0xc0, !PT ;  /* 0x0000100032ff7812 */ /* 0x000fe200078ac0ff */
[----:B------:R-:W-:Y:S01]  /*ee050*/  IMAD.WIDE R54, R70, 0x4, R18 ;  /* 0x0000000446367825 */ /* 0x000fe200078e0212 */
[----:B------:R-:W-:Y:S01]  /*ee060*/  LOP3.LUT P6, RZ, R50, 0x2000, RZ, 0xc0, !PT ;  /* 0x0000200032ff7812 */ /* 0x000fe200078cc0ff */
[----:B------:R-:W4:Y:S02]  /*ee070*/  LDL.LU R244, [R1+0x15c] ;  /* 0x00015c0001f47983 */ /* 0x000f240000300800 */
[----:B------:R-:W-:Y:S02]  /*ee080*/  @P1 LOP3.LUT R52, R52, 0x400000, RZ, 0xfc, !PT ;  /* 0x0040000034341812 */ /* 0x000fe400078efcff */
[----:B------:R-:W-:Y:S01]  /*ee090*/  LOP3.LUT P1, RZ, R50, 0x100000, RZ, 0xc0, !PT ;  /* 0x0010000032ff7812 */ /* 0x000fe2000782c0ff */
[----:B------:R-:W4:Y:S01]  /*ee0a0*/  LDL.LU R248, [R1+0xb50] ;  /* 0x000b500001f87983 */ /* 0x000f220000300800 */
        /* <DEDUP_REMOVED lines=16> */
[----:B--2---:R1:W-:Y:S02]  /*ee1b0*/  @P4 STG.E desc[UR34][R54.64], R114 ;  /* 0x0000007236004986 */ /* 0x0043e4000c101922 */
[C---:B-1----:R-:W-:Y:S02]  /*ee1c0*/  IMAD.WIDE R54, R70.reuse, 0x4, R16 ;  /* 0x0000000446367825 */ /* 0x042fe400078e0210 */
[----:B------:R-:W2:Y:S04]  /*ee1d0*/  LDL.LU R114, [R1+0xb20] ;  /* 0x000b200001727983 */ /* 0x000ea80000300800 */
[----:B---3--:R1:W-:Y:S02]  /*ee1e0*/  @P5 STG.E desc[UR34][R54.64], R115 ;  /* 0x0000007336005986 */ /* 0x0083e4000c101922 */
[----:B-1----:R-:W-:-:S02]  /*ee1f0*/  IMAD.WIDE R54, R70, 0x4, R14 ;  /* 0x0000000446367825 */ /* 0x002fc400078e020e */
[----:B------:R-:W3:Y:S04]  /*ee200*/  LDL.LU R115, [R1+0xb00] ;  /* 0x000b000001737983 */ /* 0x000ee80000300800 */
[----:B------:R4:W-:Y:S04]  /*ee210*/  @P6 STG.E desc[UR34][R54.64], R251 ;  /* 0x000000fb36006986 */ /* 0x0009e8000c101922 */
[----:B------:R-:W2:Y:S01]  /*ee220*/  LDL.LU R70, [R1+0x3364] ;  /* 0x0033640001467983 */ /* 0x000ea20000300800 */
[----:B----4-:R-:W-:-:S05]  /*ee230*/  IMAD.WIDE R54, R71, 0x4, R20 ;  /* 0x0000000447367825 */ /* 0x010fca00078e0214 */
[----:B------:R1:W-:Y:S02]  /*ee240*/  @P0 STG.E desc[UR34][R54.64], R234 ;  /* 0x000000ea36000986 */ /* 0x0003e4000c101922 */
[----:B-1----:R-:W-:-:S05]  /*ee250*/  IMAD.WIDE R54, R71, 0x4, R18 ;  /* 0x0000000447367825 */ /* 0x002fca00078e0212 */
[----:B------:R1:W-:Y:S01]  /*ee260*/  @P1 STG.E desc[UR34][R54.64], R238 ;  /* 0x000000ee36001986 */ /* 0x0003e2000c101922 */
[----:B------:R-:W-:Y:S01]  /*ee270*/  LOP3.LUT P1, RZ, R52, 0x8000000, RZ, 0xc0, !PT ;  /* 0x0800000034ff7812 */ /* 0x000fe2000782c0ff */
[----:B-1----:R-:W-:-:S12]  /*ee280*/  IMAD.WIDE R54, R71, 0x4, R16 ;  /* 0x0000000447367825 */ /* 0x002fd800078e0210 */
[----:B------:R1:W-:Y:S02]  /*ee290*/  @P1 STG.E desc[UR34][R54.64], R242 ;  /* 0x000000f236001986 */ /* 0x0003e4000c101922 */
[----:B-1----:R-:W-:Y:S02]  /*ee2a0*/  IMAD.WIDE R54, R71, 0x4, R14 ;  /* 0x0000000447367825 */ /* 0x002fe400078e020e */
        /* <DEDUP_REMOVED lines=32> */
[----:B--2---:R-:W-:-:S05]  /*ee4b0*/  IMAD.WIDE R54, R70, 0x4, R20 ;  /* 0x0000000446367825 */ /* 0x004fca00078e0214 */
[----:B------:R1:W-:Y:S02]  /*ee4c0*/  @P4 STG.E desc[UR34][R54.64], R248 ;  /* 0x000000f836004986 */ /* 0x0003e4000c101922 */
[----:B-1----:R-:W-:-:S05]  /*ee4d0*/  IMAD.WIDE R54, R70, 0x4, R18 ;  /* 0x0000000446367825 */ /* 0x002fca00078e0212 */
[----:B------:R1:W-:Y:S02]  /*ee4e0*/  @P5 STG.E desc[UR34][R54.64], R114 ;  /* 0x0000007236005986 */ /* 0x0003e4000c101922 */
[C---:B-1----:R-:W-:Y:S02]  /*ee4f0*/  IMAD.WIDE R54, R70.reuse, 0x4, R16 ;  /* 0x0000000446367825 */ /* 0x042fe400078e0210 */
[----:B------:R-:W2:Y:S04]  /*ee500*/  LDL.LU R114, [R1+0x990] ;  /* 0x0009900001727983 */ /* 0x000ea80000300800 */
[----:B---3--:R1:W-:Y:S02]  /*ee510*/  @P6 STG.E desc[UR34][R54.64], R115 ;  /* 0x0000007336006986 */ /* 0x0083e4000c101922 */
[----:B-1----:R-:W-:-:S02]  /*ee520*/  IMAD.WIDE R54, R70, 0x4, R14 ;  /* 0x0000000446367825 */ /* 0x002fc400078e020e */
[----:B------:R-:W3:Y:S04]  /*ee530*/  LDL.LU R115, [R1+0x480] ;  /* 0x0004800001737983 */ /* 0x000ee80000300800 */
[----:B------:R-:W2:Y:S04]  /*ee540*/  LDL.LU R70, [R1+0x2e0] ;  /* 0x0002e00001467983 */ /* 0x000ea80000300800 */
[----:B----4-:R1:W-:Y:S04]  /*ee550*/  @P0 STG.E desc[UR34][R54.64], R71 ;  /* 0x0000004736000986 */ /* 0x0103e8000c101922 */
[----:B-1----:R-:W4:Y:S04]  /*ee560*/  LDL.LU R71, [R1+0x3368] ;  /* 0x0033680001477983 */ /* 0x002f280000300800 */
        /* <DEDUP_REMOVED lines=10> */
[----:B------:R-:W-:-:S03]  /*ee610*/  LOP3.LUT P4, RZ, R50, 0x40000000, RZ, 0xc0, !PT ;  /* 0x4000000032ff7812 */ /* 0x000fc6000788c0ff */
[----:B------:R-:W3:Y:S04]  /*ee620*/  LDL.LU R232, [R1+0xb58] ;  /* 0x000b580001e87983 */ /* 0x000ee80000300800 */
[----:B------:R-:W3:Y:S01]  /*ee630*/  LDL.LU R240, [R1+0xb28] ;  /* 0x000b280001f07983 */ /* 0x000ee20000300800 */
[----:B------:R-:W-:-:S03]  /*ee640*/  LOP3.LUT P5, RZ, R50, 0x80000000, RZ, 0xc0, !PT ;  /* 0x8000000032ff7812 */ /* 0x000fc600078ac0ff */
[----:B------:R-:W3:Y:S04]  /*ee650*/  LDL.LU R244, [R1+0xb08] ;  /* 0x000b080001f47983 */ /* 0x000ee80000300800 */
[----:B------:R-:W3:Y:S01]  /*ee660*/  LDL.LU R248, [R1+0x3374] ;  /* 0x0033740001f87983 */ /* 0x000ee20000300800 */
        /* <DEDUP_REMOVED lines=20> */
[----:B----4-:R-:W-:-:S05]  /*ee7b0*/  IMAD.WIDE R50, R71, 0x4, R20 ;  /* 0x0000000447327825 */ /* 0x010fca00078e0214 */
[----:B--2---:R1:W-:Y:S02]  /*ee7c0*/  @P4 STG.E desc[UR34][R50.64], R114 ;  /* 0x0000007232004986 */ /* 0x0043e4000c101922 */
        /* <DEDUP_REMOVED lines=10> */
[----:B------:R-:W-:-:S04]  /*ee870*/  LOP3.LUT R52, R52, 0xfffbffff, RZ, 0xc0, !PT ;  /* 0xfffbffff34347812 */ /* 0x000fc800078ec0ff */
[----:B------:R-:W-:Y:S02]  /*ee880*/  @P1 LOP3.LUT R52, R52, 0x40000, RZ, 0xfc, !PT ;  /* 0x0004000034341812 */ /* 0x000fe400078efcff */
[C---:B------:R-:W-:Y:S02]  /*ee890*/  LOP3.LUT P1, RZ, R49.reuse, 0x8, RZ, 0xc0, !PT ;  /* 0x0000000831ff7812 */ /* 0x040fe4000782c0ff */
[----:B------:R-:W-:Y:S02]  /*ee8a0*/  LOP3.LUT P0, RZ, R49, 0x2, RZ, 0xc0, !PT ;  /* 0x0000000231ff7812 */ /* 0x000fe4000780c0ff */
[----:B------:R-:W-:-:S09]  /*ee8b0*/  LOP3.LUT R52, R52, 0xfff7ffff, RZ, 0xc0, !PT ;  /* 0xfff7ffff34347812 */ /* 0x000fd200078ec0ff */
[----:B------:R-:W-:Y:S02]  /*ee8c0*/  @P1 LOP3.LUT R52, R52, 0x80000, RZ, 0xfc, !PT ;  /* 0x0008000034341812 */ /* 0x000fe400078efcff */
        /* <DEDUP_REMOVED lines=70> */
[C---:B------:R-:W-:Y:S01]  /*eed30*/  LOP3.LUT P6, RZ, R49.reuse, 0x80000, RZ, 0xc0, !PT ;  /* 0x0008000031ff7812 */ /* 0x040fe200078cc0ff */
[----:B--2---:R1:W-:Y:S04]  /*eed40*/  @P4 STG.E desc[UR34][R50.64], R71 ;  /* 0x0000004732004986 */ /* 0x0043e8000c101922 */
[----:B-1----:R-:W2:Y:S04]  /*eed50*/  LDL.LU R71, [R1+0x48c] ;  /* 0x00048c0001477983 */ /* 0x002ea80000300800 */
[----:B------:R-:W2:Y:S04]  /*eed60*/  LDL.LU R246, [R1+0x2ec] ;  /* 0x0002ec0001f67983 */ /* 0x000ea80000300800 */
[----:B------:R-:W2:Y:S04]  /*eed70*/  LDL.LU R233, [R1+0x14c] ;  /* 0x00014c0001e97983 */ /* 0x000ea80000300800 */
[----:B------:R-:W2:Y:S04]  /*eed80*/  LDL.LU R249, [R1+0x3384] ;  /* 0x0033840001f97983 */ /* 0x000ea80000300800 */
[----:B------:R-:W2:Y:S04]  /*eed90*/  LDL.LU R237, [R1+0xbb0] ;  /* 0x000bb00001ed7983 */ /* 0x000ea80000300800 */
[----:B------:R-:W2:Y:S01]  /*eeda0*/  LDL.LU R241, [R1+0xb80] ;  /* 0x000b800001f17983 */ /* 0x000ea20000300800 */
[----:B------:R-:W-:Y:S01]  /*eedb0*/  LOP3.LUT R52, R52, 0xfffffeff, RZ, 0xc0, !PT ;  /* 0xfffffeff34347812 */ /* 0x000fe200078ec0ff */
[----:B---3--:R-:W-:Y:S01]  /*eedc0*/  IMAD.WIDE R50, R114, 0x4, R20 ;  /* 0x0000000472327825 */ /* 0x008fe200078e0214 */
[----:B------:R-:W-:Y:S01]  /*eedd0*/  LOP3.LUT P0, RZ, R49, 0x100000, RZ, 0xc0, !PT ;  /* 0x0010000031ff7812 */ /* 0x000fe2000780c0ff */
[----:B------:R-:W3:Y:S01]  /*eede0*/  LDL.LU R245, [R1+0x980] ;  /* 0x0009800001f57983 */ /* 0x000ee20000300800 */
[----:B------:R-:W-:-:S02]  /*eedf0*/  @P1 LOP3.LUT R52, R52, 0x100, RZ, 0xfc, !PT ;  /* 0x0000010034341812 */ /* 0x000fc400078efcff */
[----:B------:R-:W-:Y:S01]  /*eee00*/  LOP3.LUT P1, RZ, R49, 0x1000000, RZ, 0xc0, !PT ;  /* 0x0100000031ff7812 */ /* 0x000fe2000782c0ff */
[----:B------:R1:W-:Y:S01]  /*eee10*/  @P5 STG.E desc[UR34][R50.64], R240 ;  /* 0x000000f032005986 */ /* 0x0003e2000c101922 */
[----:B------:R-:W-:Y:S01]  /*eee20*/  LOP3.LUT R52, R52, 0xfffffdff, RZ, 0xc0, !PT ;  /* 0xfffffdff34347812 */ /* 0x000fe200078ec0ff */
[----:B-1----:R-:W-:-:S05]  /*eee30*/  IMAD.WIDE R50, R114, 0x4, R18 ;  /* 0x0000000472327825 */ /* 0x002fca00078e0212 */
[----:B----4-:R1:W-:Y:S05]  /*eee40*/  @P6 STG.E desc[UR34][R50.64], R244 ;  /* 0x000000f432006986 */ /* 0x0103ea000c101922 */
[----:B------:R-:W-:Y:S02]  /*eee50*/  @P1 LOP3.LUT R52, R52, 0x200, RZ, 0xfc, !PT ;  /* 0x0000020034341812 */ /* 0x000fe400078efcff */
[----:B------:R-:W-:Y:S01]  /*eee60*/  LOP3.LUT P1, RZ, R49, 0x800000, RZ, 0xc0, !PT ;  /* 0x0080000031ff7812 */ /* 0x000fe2000782c0ff */
[----:B-1----:R-:W-:-:S05]  /*eee70*/  IMAD.WIDE R50, R114, 0x4, R16 ;  /* 0x0000000472327825 */ /* 0x002fca00078e0210 */
[----:B------:R1:W-:Y:S01]  /*eee80*/  @P0 STG.E desc[UR34][R50.64], R248 ;  /* 0x000000f832000986 */ /* 0x0003e2000c101922 */
[----:B------:R-:W-:-:S03]  /*eee90*/  LOP3.LUT R52, R52, 0xfffffbff, RZ, 0xc0, !PT ;  /* 0xfffffbff34347812 */ /* 0x000fc600078ec0ff */
[----:B-1----:R-:W4:Y:S04]  /*eeea0*/  LDL.LU R248, [R1+0x3388] ;  /* 0x0033880001f87983 */ /* 0x002f280000300800 */
[----:B------:R-:W3:Y:S04]  /*eeeb0*/  LDL.LU R232, [R1+0x8e0] ;  /* 0x0008e00001e87983 */ /* 0x000ee80000300800 */
[----:B------:R-:W3:Y:S01]  /*eeec0*/  LDL.LU R236, [R1+0x630] ;  /* 0x0006300001ec7983 */ /* 0x000ee20000300800 */
[----:B------:R-:W-:Y:S02]  /*eeed0*/  @P1 LOP3.LUT R52, R52, 0x400, RZ, 0xfc, !PT ;  /* 0x0000040034341812 */ /* 0x000fe400078efcff */
[----:B------:R-:W-:Y:S01]  /*eeee0*/  LOP3.LUT P1, RZ, R49, 0x400000, RZ, 0xc0, !PT ;  /* 0x0040000031ff7812 */ /* 0x000fe2000782c0ff */
[----:B------:R-:W3:Y:S01]  /*eeef0*/  LDL.LU R240, [R1+0x470] ;  /* 0x0004700001f07983 */ /* 0x000ee20000300800 */
[----:B------:R-:W-:Y:S01]  /*eef00*/  LOP3.LUT R52, R52, 0xfffff7ff, RZ, 0xc0, !PT ;  /* 0xfffff7ff34347812 */ /* 0x000fe200078ec0ff */
[----:B------:R-:W-:-:S02]  /*eef10*/  IMAD.WIDE R50, R114, 0x4, R14 ;  /* 0x0000000472327825 */ /* 0x000fc400078e020e */
[----:B------:R-:W3:Y:S08]  /*eef20*/  LDL.LU R244, [R1+0x2d0] ;  /* 0x0002d00001f47983 */ /* 0x000ef00000300800 */
[----:B------:R-:W-:Y:S02]  /*eef30*/  @P1 LOP3.LUT R52, R52, 0x800, RZ, 0xfc, !PT ;  /* 0x0000080034341812 */ /* 0x000fe400078efcff */
[----:B------:R-:W-:-:S13]  /*eef40*/  LOP3.LUT P1, RZ, R49, 0x200000, RZ, 0xc0, !PT ;  /* 0x0020000031ff7812 */ /* 0x000fda000782c0ff */
[----:B------:R1:W-:Y:S01]  /*eef50*/  @P1 STG.E desc[UR34][R50.64], R115 ;  /* 0x0000007332001986 */ /* 0x0003e2000c101922 */
[----:B------:R-:W-:Y:S01]  /*eef60*/  LOP3.LUT P1, RZ, R52, 0x800, RZ, 0xc0, !PT ;  /* 0x0000080034ff7812 */ /* 0x000fe2000782c0ff */
[----:B-1----:R-:W-:Y:S02]  /*eef70*/  IMAD.WIDE R50, R250, 0x4, R20 ;  /* 0x00000004fa327825 */ /* 0x002fe400078e0214 */
[----:B------:R-:W4:Y:S10]  /*eef80*/  LDL.LU R115, [R1+0x130] ;  /* 0x0001300001737983 */ /* 0x000f340000300800 */
        /* <DEDUP_REMOVED lines=13> */
[C---:B------:R-:W-:Y:S01]  /*ef060*/  LOP3.LUT P1, RZ, R52.reuse, 0x80, RZ, 0xc0, !PT ;  /* 0x0000008034ff7812 */ /* 0x040fe2000782c0ff */
[----:B-1----:R-:W-:Y:S01]  /*ef070*/  IMAD.WIDE R50, R249, 0x4, R20 ;  /* 0x00000004f9327825 */ /* 0x002fe200078e0214 */
        /* <DEDUP_REMOVED lines=8> */
[----:B---3--:R1:W-:Y:S01]  /*ef100*/  @P1 STG.E desc[UR34][R50.64], R245 ;  /* 0x000000f532001986 */ /* 0x0083e2000c101922 */
[----:B------:R-:W-:Y:S02]  /*ef110*/  LOP3.LUT P1, RZ, R52, 0x10, RZ, 0xc0, !PT ;  /* 0x0000001034ff7812 */ /* 0x000fe4000782c0ff */
[----:B------:R-:W-:Y:S01]  /*ef120*/  LOP3.LUT P3, RZ, R49, 0x80000000, RZ, 0xc0, !PT ;  /* 0x8000000031ff7812 */ /* 0x000fe2000786c0ff */
[----:B-1----:R-:W-:-:S10]  /*ef130*/  IMAD.WIDE R50, R249, 0x4, R14 ;  /* 0x00000004f9327825 */ /* 0x002fd400078e020e */
[----:B------:R4:W-:Y:S02]  /*ef140*/  @P1 STG.E desc[UR34][R50.64], R232 ;  /* 0x000000e832001986 */ /* 0x0009e4000c101922 */
[----:B----4-:R-:W-:-:S05]  /*ef150*/  IMAD.WIDE R50, R248, 0x4, R20 ;  /* 0x00000004f8327825 */ /* 0x010fca00078e0214 */
[----:B------:R1:W-:Y:S02]  /*ef160*/  @P2 STG.E desc[UR34][R50.64], R236 ;  /* 0x000000ec32002986 */ /* 0x0003e4000c101922 */
[----:B-1----:R-:W-:-:S05]  /*ef170*/  IMAD.WIDE R50, R248, 0x4, R18 ;  /* 0x00000004f8327825 */ /* 0x002fca00078e0212 */
[----:B------:R1:W-:Y:S04]  /*ef180*/  @P3 STG.E desc[UR34][R50.64], R240 ;  /* 0x000000f032003986 */ /* 0x0003e8000c101922 */
        /* <DEDUP_REMOVED lines=48> */
[----:B---3--:R1:W-:Y:S02]  /*ef490*/  @P4 STG.E desc[UR34][R50.64], R240 ;  /* 0x000000f032004986 */ /* 0x0083e4000c101922 */
[----:B-1----:R-:W-:Y:S02]  /*ef4a0*/  IMAD.WIDE R50, R114, 0x4, R14 ;  /* 0x0000000472327825 */ /* 0x002fe400078e020e */
[----:B------:R-:W3:Y:S04]  /*ef4b0*/  LDL.LU R114, [R1+0x339c] ;  /* 0x00339c0001727983 */ /* 0x000ee80000300800 */
[----:B------:R-:W3:Y:S01]  /*ef4c0*/  LDL.LU R237, [R1+0x8e8] ;  /* 0x0008e80001ed7983 */ /* 0x000ee20000300800 */
[----:B------:R-:W-:-:S02]  /*ef4d0*/  LOP3.LUT R52, R52, 0xfffffffb, RZ, 0xc0, !PT ;  /* 0xfffffffb34347812 */ /* 0x000fc400078ec0ff */
[----:B------:R-:W-:Y:S01]  /*ef4e0*/  LOP3.LUT P5, RZ, R48, 0x20, RZ, 0xc0, !PT ;  /* 0x0000002030ff7812 */ /* 0x000fe200078ac0ff */
[----:B------:R-:W3:Y:S01]  /*ef4f0*/  LDL.LU R240, [R1+0xbbc] ;  /* 0x000bbc0001f07983 */ /* 0x000ee20000300800 */
[----:B------:R-:W-:Y:S02]  /*ef500*/  @P1 LOP3.LUT R52, R52, 0x4, RZ, 0xfc, !PT ;  /* 0x0000000434341812 */ /* 0x000fe400078efcff */
[C---:B------:R-:W-:Y:S02]  /*ef510*/  LOP3.LUT P1, RZ, R48.reuse, 0x200, RZ, 0xc0, !PT ;  /* 0x0000020030ff7812 */ /* 0x040fe4000782c0ff */
[C---:B------:R-:W-:Y:S02]  /*ef520*/  LOP3.LUT P6, RZ, R48.reuse, 0x40, RZ, 0xc0, !PT ;  /* 0x0000004030ff7812 */ /* 0x040fe400078cc0ff */
[----:B------:R-:W-:Y:S02]  /*ef530*/  LOP3.LUT P0, RZ, R48, 0x80, RZ, 0xc0, !PT ;  /* 0x0000008030ff7812 */ /* 0x000fe4000780c0ff */
[----:B------:R-:W-:-:S03]  /*ef540*/  LOP3.LUT R52, R52, 0xfffffff7, RZ, 0xc0, !PT ;  /* 0xfffffff734347812 */ /* 0x000fc600078ec0ff */
[----:B----4-:R1:W-:Y:S04]  /*ef550*/  @P5 STG.E desc[UR34][R50.64], R244 ;  /* 0x000000f432005986 */ /* 0x0103e8000c101922 */
[----:B------:R-:W-:Y:S02]  /*ef560*/  @P1 LOP3.LUT R52, R52, 0x8, RZ, 0xfc, !PT ;  /* 0x0000000834341812 */ /* 0x000fe400078efcff */
[----:B------:R-:W-:Y:S01]  /*ef570*/  LOP3.LUT P1, RZ, R48, 0x100, RZ, 0xc0, !PT ;  /* 0x0000010030ff7812 */ /* 0x000fe2000782c0ff */
[----:B-1----:R-:W4:Y:S01]  /*ef580*/  LDL.LU R244, [R1+0xb8c] ;  /* 0x000b8c0001f47983 */ /* 0x002f220000300800 */
[----:B--2---:R-:W-:-:S05]  /*ef590*/  IMAD.WIDE R50, R71, 0x4, R20 ;  /* 0x0000000447327825 */ /* 0x004fca00078e0214 */
[----:B------:R1:W-:Y:S02]  /*ef5a0*/  @P6 STG.E desc[UR34][R50.64], R248 ;  /* 0x000000f832006986 */ /* 0x0003e4000c101922 */
[C---:B-1----:R-:W-:Y:S02]  /*ef5b0*/  IMAD.WIDE R50, R71.reuse, 0x4, R18 ;  /* 0x0000000447327825 */ /* 0x042fe400078e0212 */
[----:B------:R-:W2:Y:S04]  /*ef5c0*/  LDL.LU R248, [R1+0x98c] ;  /* 0x00098c0001f87983 */ /* 0x000ea80000300800 */
[----:B------:R1:W-:Y:S02]  /*ef5d0*/  @P0 STG.E desc[UR34][R50.64], R115 ;  /* 0x0000007332000986 */ /* 0x0003e4000c101922 */
[----:B-1----:R-:W-:-:S05]  /*ef5e0*/  IMAD.WIDE R50, R71, 0x4, R16 ;  /* 0x0000000447327825 */ /* 0x002fca00078e0210 */
[----:B------:R1:W-:Y:S02]  /*ef5f0*/  @P1 STG.E desc[UR34][R50.64], R70 ;  /* 0x0000004632001986 */ /* 0x0003e4000c101922 */
[----:B-1----:R-:W-:Y:S02]  /*ef600*/  IMAD.WIDE R50, R71, 0x4, R14 ;  /* 0x0000000447327825 */ /* 0x002fe400078e020e */
[----:B------:R-:W2:Y:S04]  /*ef610*/  LDL.LU R70, [R1+0x8ec] ;  /* 0x0008ec0001467983 */ /* 0x000ea80000300800 */
[----:B------:R-:W2:Y:S04]  /*ef620*/  LDL.LU R71, [R1+0x63c] ;  /* 0x00063c0001477983 */ /* 0x000ea80000300800 */
        /* <DEDUP_REMOVED lines=37> */
[----:B--2---:R1:W-:Y:S04]  /*ef880*/  @P5 STG.E desc[UR34][R50.64], R248 ;  /* 0x000000f832005986 */ /* 0x0043e8000c101922 */
[----:B-1----:R-:W2:Y:S01]  /*ef890*/  LDL.LU R248, [R1+0x47c] ;  /* 0x00047c0001f87983 */ /* 0x002ea20000300800 */
[----:B------:R-:W-:-:S03]  /*ef8a0*/  IMAD.WIDE R50, R114, 0x4, R14 ;  /* 0x0000000472327825 */ /* 0x000fc600078e020e */
[----:B------:R-:W3:Y:S04]  /*ef8b0*/  LDL.LU R114, [R1+0x2dc] ;  /* 0x0002dc0001727983 */ /* 0x000ee80000300800 */
[----:B------:R1:W-:Y:S02]  /*ef8c0*/  @P6 STG.E desc[UR34][R50.64], R70 ;  /* 0x0000004632006986 */ /* 0x0003e4000c101922 */
[----:B-1----:R-:W-:Y:S02]  /*ef8d0*/  IMAD.WIDE R50, R115, 0x4, R20 ;  /* 0x0000000473327825 */ /* 0x002fe400078e0214 */
[----:B------:R-:W4:Y:S04]  /*ef8e0*/  LDL.LU R70, [R1+0x13c] ;  /* 0x00013c0001467983 */ /* 0x000f280000300800 */
[----:B------:R-:W4:Y:S04]  /*ef8f0*/  LDL.LU R234, [R1+0xbf0] ;  /* 0x000bf00001ea7983 */ /* 0x000f280000300800 */
[----:B------:R1:W-:Y:S04]  /*ef900*/  @P0 STG.E desc[UR34][R50.64], R71 ;  /* 0x0000004732000986 */ /* 0x0003e8000c101922 */
[----:B------:R-:W4:Y:S04]  /*ef910*/  LDL.LU R238, [R1+0xbc0] ;  /* 0x000bc00001ee7983 */ /* 0x000f280000300800 */
        /* <DEDUP_REMOVED lines=19> */
[----:B------:R-:W4:Y:S04]  /*efa50*/  LDL.LU R236, [R1+0x964] ;  /* 0x0009640001ec7983 */ /* 0x000f280000300800 */
[----:B------:R-:W4:Y:S02]  /*efa60*/  LDL.LU R240, [R1+0x33ac] ;  /* 0x0033ac0001f07983 */ /* 0x000f240000300800 */
[----:B------:R-:W-:Y:S02]  /*efa70*/  @P1 LOP3.LUT R49, R49, 0x400000, RZ, 0xfc, !PT ;  /* 0x0040000031311812 */ /* 0x000fe400078efcff */
[----:B------:R-:W-:Y:S02]  /*efa80*/  LOP3.LUT P1, RZ, R47, 0x1, RZ, 0xc0, !PT ;  /* 0x000000012fff7812 */ /* 0x000fe4000782c0ff */
[----:B------:R-:W-:Y:S01]  /*efa90*/  LOP3.LUT P5, RZ, R48, 0x1000000, RZ, 0xc0, !PT ;  /* 0x0100000030ff7812 */ /* 0x000fe200078ac0ff */
[----:B------:R-:W-:Y:S01]  /*efaa0*/  IMAD.WIDE R50, R115, 0x4, R18 ;  /* 0x0000000473327825 */ /* 0x000fe200078e0212 */
[----:B------:R-:W-:Y:S01]  /*efab0*/  LOP3.LUT R49, R49, 0xff7fffff, RZ, 0xc0, !PT ;  /* 0xff7fffff31317812 */ /* 0x000fe200078ec0ff */
[----:B------:R-:W4:Y:S08]  /*efac0*/  LDL.LU R244, [R1+0x8d4] ;  /* 0x0008d40001f47983 */ /* 0x000f300000300800 */
[----:B------:R-:W-:-:S02]  /*efad0*/  @P1 LOP3.LUT R49, R49, 0x800000, RZ, 0xfc, !PT ;  /* 0x0080000031311812 */ /* 0x000fc400078efcff */
        /* <DEDUP_REMOVED lines=21> */
[----:B------:R-:W2:Y:S04]  /*efc30*/  LDL.LU R115, [R1+0x2c4] ;  /* 0x0002c40001737983 */ /* 0x000ea80000300800 */
[----:B----4-:R1:W-:Y:S04]  /*efc40*/  @P6 STG.E desc[UR34][R50.64], R70 ;  /* 0x0000004632006986 */ /* 0x0103e8000c101922 */
[----:B-1----:R-:W4:Y:S01]  /*efc50*/  LDL.LU R70, [R1+0x33b0] ;  /* 0x0033b00001467983 */ /* 0x002f220000300800 */
[----:B------:R-:W-:-:S05]  /*efc60*/  IMAD.WIDE R50, R71, 0x4, R20 ;  /* 0x0000000447327825 */ /* 0x000fca00078e0214 */
[----:B------:R1:W-:Y:S02]  /*efc70*/  @P0 STG.E desc[UR34][R50.64], R234 ;  /* 0x000000ea32000986 */ /* 0x0003e4000c101922 */
[----:B-1----:R-:W-:-:S05]  /*efc80*/  IMAD.WIDE R50, R71, 0x4, R18 ;  /* 0x0000000447327825 */ /* 0x002fca00078e0212 */
[----:B------:R1:W-:Y:S01]  /*efc90*/  @P1 STG.E desc[UR34][R50.64], R238 ;  /* 0x000000ee32001986 */ /* 0x0003e2000c101922 */
[----:B------:R-:W-:Y:S01]  /*efca0*/  LOP3.LUT P1, RZ, R49, 0x8000000, RZ, 0xc0, !PT ;  /* 0x0800000031ff7812 */ /* 0x000fe2000782c0ff */
[----:B-1----:R-:W-:-:S12]  /*efcb0*/  IMAD.WIDE R50, R71, 0x4, R16 ;  /* 0x0000000447327825 */ /* 0x002fd800078e0210 */
[----:B------:R1:W-:Y:S02]  /*efcc0*/  @P1 STG.E desc[UR34][R50.64], R242 ;  /* 0x000000f232001986 */ /* 0x0003e4000c101922 */
[----:B-1----:R-:W-:Y:S02]  /*efcd0*/  IMAD.WIDE R50, R71, 0x4, R14 ;  /* 0x0000000447327825 */ /* 0x002fe400078e020e */
[----:B------:R-:W3:Y:S01]  /*efce0*/  LDL.LU R71, [R1+0x124] ;  /* 0x0001240001477983 */ /* 0x000ee20000300800 */
        /* <DEDUP_REMOVED lines=32> */
[----:B--2---:R1:W-:Y:S02]  /*efef0*/  @P4 STG.E desc[UR34][R50.64], R248 ;  /* 0x000000f832004986 */ /* 0x0043e4000c101922 */
[----:B-1----:R-:W-:-:S05]  /*eff00*/  IMAD.WIDE R50, R70, 0x4, R18 ;  /* 0x0000000446327825 */ /* 0x002fca00078e0212 */
[----:B---3--:R1:W-:Y:S02]  /*eff10*/  @P5 STG.E desc[UR34][R50.64], R114 ;  /* 0x0000007232005986 */ /* 0x0083e4000c101922 */
[C---:B-1----:R-:W-:Y:S02]  /*eff20*/  IMAD.WIDE R50, R70.reuse, 0x4, R16 ;  /* 0x0000000446327825 */ /* 0x042fe400078e0210 */
[----:B------:R-:W2:Y:S04]  /*eff30*/  LDL.LU R114, [R1+0xbf8] ;  /* 0x000bf80001727983 */ /* 0x000ea80000300800 */
[----:B------:R1:W-:Y:S02]  /*eff40*/  @P6 STG.E desc[UR34][R50.64], R115 ;  /* 0x0000007332006986 */ /* 0x0003e4000c101922 */
[----:B-1----:R-:W-:-:S02]  /*eff50*/  IMAD.WIDE R50, R70, 0x4, R14 ;  /* 0x0000000446327825 */ /* 0x002fc400078e020e */
[----:B------:R-:W3:Y:S04]  /*eff60*/  LDL.LU R115, [R1+0xbc8] ;  /* 0x000bc80001737983 */ /* 0x000ee80000300800 */
[----:B------:R-:W4:Y:S04]  /*eff70*/  LDL.LU R70, [R1+0x968] ;  /* 0x0009680001467983 */ /* 0x000f280000300800 */
[----:B------:R1:W-:Y:S04]  /*eff80*/  @P0 STG.E desc[UR34][R50.64], R71 ;  /* 0x0000004732000986 */ /* 0x0003e8000c101922 */
[----:B-1----:R-:W2:Y:S04]  /*eff90*/  LDL.LU R71, [R1+0x33b4] ;  /* 0x0033b40001477983 */ /* 0x002ea80000300800 */
        /* <DEDUP_REMOVED lines=16> */
[----:B------:R-:W-:-:S03]  /*f00a0*/  LOP3.LUT P6, RZ, R47, 0x1000, RZ, 0xc0, !PT ;  /* 0x000010002fff7812 */ /* 0x000fc600078cc0ff */
[----:B------:R-:W4:Y:S01]  /*f00b0*/  LDL.LU R248, [R1+0x12c] ;  /* 0x00012c0001f87983 */ /* 0x000f220000300800 */
        /* <DEDUP_REMOVED lines=75> */
[----:B------:R-:W4:Y:S04]  /*f0570*/  LDL.LU R244, [R1+0x8c0] ;  /* 0x0008c00001f47983 */ /* 0x000f280000300800 */
[----:B------:R1:W-:Y:S04]  /*f0580*/  @P4 STG.E desc[UR34][R50.64], R248 ;  /* 0x000000f832004986 */ /* 0x0003e8000c101922 */
[----:B-1----:R-:W4:Y:S01]  /*f0590*/  LDL.LU R248, [R1+0x610] ;  /* 0x0006100001f87983 */ /* 0x002f220000300800 */
[----:B--2---:R-:W-:-:S05]  /*f05a0*/  IMAD.WIDE R50, R114, 0x4, R20 ;  /* 0x0000000472327825 */ /* 0x004fca00078e0214 */
[----:B------:R1:W-:Y:S02]  /*f05b0*/  @P5 STG.E desc[UR34][R50.64], R115 ;  /* 0x0000007332005986 */ /* 0x0003e4000c101922 */
[C---:B-1----:R-:W-:Y:S02]  /*f05c0*/  IMAD.WIDE R50, R114.reuse, 0x4, R18 ;  /* 0x0000000472327825 */ /* 0x042fe400078e0212 */
[----:B------:R-:W2:Y:S04]  /*f05d0*/  LDL.LU R115, [R1+0x450] ;  /* 0x0004500001737983 */ /* 0x000ea80000300800 */
[----:B---3--:R1:W-:Y:S02]  /*f05e0*/  @P6 STG.E desc[UR34][R50.64], R70 ;  /* 0x0000004632006986 */ /* 0x0083e4000c101922 */
[----:B-1----:R-:W-:-:S02]  /*f05f0*/  IMAD.WIDE R50, R114, 0x4, R16 ;  /* 0x0000000472327825 */ /* 0x002fc400078e0210 */
[----:B------:R-:W3:Y:S04]  /*f0600*/  LDL.LU R70, [R1+0x2b0] ;  /* 0x0002b00001467983 */ /* 0x000ee80000300800 */
[----:B----4-:R1:W-:Y:S04]  /*f0610*/  @P0 STG.E desc[UR34][R50.64], R71 ;  /* 0x0000004732000986 */ /* 0x0103e8000c101922 */
[----:B-1----:R-:W4:Y:S04]  /*f0620*/  LDL.LU R71, [R1+0x33c8] ;  /* 0x0033c80001477983 */ /* 0x002f280000300800 */
[----:B------:R-:W2:Y:S01]  /*f0630*/  LDL.LU R234, [R1+0x110] ;  /* 0x0001100001ea7983 */ /* 0x000ea20000300800 */
[----:B------:R-:W-:-:S03]  /*f0640*/  IMAD.WIDE R50, R114, 0x4, R14 ;  /* 0x0000000472327825 */ /* 0x000fc600078e020e */
        /* <DEDUP_REMOVED lines=9> */
[----:B------:R-:W3:Y:S01]  /*f06e0*/  LDL.LU R245, [R1+0x2b4] ;  /* 0x0002b40001f57983 */ /* 0x000ee20000300800 */
[----:B------:R-:W-:-:S02]  /*f06f0*/  LOP3.LUT P4, RZ, R47, 0x20000000, RZ, 0xc0, !PT ;  /* 0x200000002fff7812 */ /* 0x000fc4000788c0ff */
[C---:B------:R-:W-:Y:S01]  /*f0700*/  LOP3.LUT P5, RZ, R47.reuse, 0x40000000, RZ, 0xc0, !PT ;  /* 0x400000002fff7812 */ /* 0x040fe200078ac0ff */
[----:B------:R-:W3:Y:S01]  /*f0710*/  LDL.LU R232, [R1+0x114] ;  /* 0x0001140001e87983 */ /* 0x000ee20000300800 */
[----:B------:R-:W-:-:S03]  /*f0720*/  LOP3.LUT P6, RZ, R47, 0x80000000, RZ, 0xc0, !PT ;  /* 0x800000002fff7812 */ /* 0x000fc600078cc0ff */
        /* <DEDUP_REMOVED lines=8> */
[----:B------:R-:W-:Y:S01]  /*f07b0*/  LOP3.LUT P1, RZ, R46, 0x80, RZ, 0xc0, !PT ;  /* 0x000000802eff7812 */ /* 0x000fe2000782c0ff */
[----:B------:R1:W-:Y:S04]  /*f07c0*/  @P4 STG.E desc[UR34][R50.64], R244 ;  /* 0x000000f432004986 */ /* 0x0003e8000c101922 */
[----:B-1----:R-:W3:Y:S01]  /*f07d0*/  LDL.LU R244, [R1+0xc38] ;  /* 0x000c380001f47983 */ /* 0x002ee20000300800 */
[----:B------:R-:W-:-:S07]  /*f07e0*/  LOP3.LUT R49, R49, 0xffffffbf, RZ, 0xc0, !PT ;  /* 0xffffffbf31317812 */ /* 0x000fce00078ec0ff */
[----:B------:R-:W-:Y:S02]  /*f07f0*/  @P1 LOP3.LUT R49, R49, 0x40, RZ, 0xfc, !PT ;  /* 0x0000004031311812 */ /* 0x000fe400078efcff */
[----:B------:R-:W-:Y:S01]  /*f0800*/  LOP3.LUT P1, RZ, R46, 0x40, RZ, 0xc0, !PT ;  /* 0x000000402eff7812 */ /* 0x000fe2000782c0ff */
[----:B----4-:R-:W-:-:S05]  /*f0810*/  IMAD.WIDE R50, R71, 0x4, R20 ;  /* 0x0000000447327825 */ /* 0x010fca00078e0214 */
[----:B------:R1:W-:Y:S02]  /*f0820*/  @P5 STG.E desc[UR34][R50.64], R248 ;  /* 0x000000f832005986 */ /* 0x0003e4000c101922 */
[C---:B-1----:R-:W-:Y:S02]  /*f0830*/  IMAD.WIDE R50, R71.reuse, 0x4, R18 ;  /* 0x0000000447327825 */ /* 0x042fe400078e0212 */
[----:B------:R-:W4:Y:S04]  /*f0840*/  LDL.LU R248, [R1+0xc08] ;  /* 0x000c080001f87983 */ /* 0x000f280000300800 */
[----:B--2---:R1:W-:Y:S02]  /*f0850*/  @P6 STG.E desc[UR34][R50.64], R115 ;  /* 0x0000007332006986 */ /* 0x0043e4000c101922 */
[----:B-1----:R-:W-:-:S02]  /*f0860*/  IMAD.WIDE R50, R71, 0x4, R16 ;  /* 0x0000000447327825 */ /* 0x002fc400078e0210 */
[----:B------:R-:W2:Y:S04]  /*f0870*/  LDL.LU R115, [R1+0x8c8] ;  /* 0x0008c80001737983 */ /* 0x000ea80000300800 */
[----:B---3--:R1:W-:Y:S02]  /*f0880*/  @P0 STG.E desc[UR34][R50.64], R70 ;  /* 0x0000004632000986 */ /* 0x0083e4000c101922 */
[----:B-1----:R-:W-:Y:S02]  /*f0890*/  IMAD.WIDE R50, R71, 0x4, R14 ;  /* 0x0000000447327825 */ /* 0x002fe400078e020e */
[----:B------:R-:W3:Y:S04]  /*f08a0*/  LDL.LU R70, [R1+0x618] ;  /* 0x0006180001467983 */ /* 0x000ee80000300800 */
[----:B------:R-:W3:Y:S04]  /*f08b0*/  LDL.LU R71, [R1+0x458] ;  /* 0x0004580001477983 */ /* 0x000ee80000300800 */
[----:B------:R-:W3:Y:S01]  /*f08c0*/  LDL.LU R236, [R1+0x33d8] ;  /* 0x0033d80001ec7983 */ /* 0x000ee20000300800 */
        /* <DEDUP_REMOVED lines=54> */
[----:B--2---:R3:W-:Y:S02]  /*f0c30*/  @P5 STG.E desc[UR34][R50.64], R115 ;  /* 0x0000007332005986 */ /* 0x0047e4000c101922 */
[----:B---3--:R-:W-:-:S05]  /*f0c40*/  IMAD.WIDE R50, R236, 0x4, R20 ;  /* 0x00000004ec327825 */ /* 0x008fca00078e0214 */
        /* <DEDUP_REMOVED lines=32> */
[C---:B------:R-:W-:Y:S01]  /*f0e50*/  LOP3.LUT P1, RZ, R46.reuse, 0x800000, RZ, 0xc0, !PT ;  /* 0x008000002eff7812 */ /* 0x040fe2000782c0ff */
[----:B------:R-:W2:Y:S01]  /*f0e60*/  LDL.LU R232, [R1+0x33e8] ;  /* 0x0033e80001e87983 */ /* 0x000ea20000300800 */
[----:B------:R-:W-:Y:S02]  /*f0e70*/  LOP3.LUT R49, R49, 0xfffffffd, RZ, 0xc0, !PT ;  /* 0xfffffffd31317812 */ /* 0x000fe400078ec0ff */
[C---:B------:R-:W-:Y:S01]  /*f0e80*/  LOP3.LUT P5, RZ, R46.reuse, 0x20000, RZ, 0xc0, !PT ;  /* 0x000200002eff7812 */ /* 0x040fe200078ac0ff */
[----:B------:R-:W2:Y:S01]  /*f0e90*/  LDL.LU R241, [R1+0xc80] ;  /* 0x000c800001f17983 */ /* 0x000ea20000300800 */
[----:B------:R-:W-:Y:S01]  /*f0ea0*/  LOP3.LUT P6, RZ, R46, 0x40000, RZ, 0xc0, !PT ;  /* 0x000400002eff7812 */ /* 0x000fe200078cc0ff */
[----:B------:R-:W-:Y:S01]  /*f0eb0*/  IMAD.WIDE R50, R236, 0x4, R14 ;  /* 0x00000004ec327825 */ /* 0x000fe200078e020e */
[----:B------:R-:W-:Y:S01]  /*f0ec0*/  LOP3.LUT P0, RZ, R46, 0x80000, RZ, 0xc0, !PT ;  /* 0x000800002eff7812 */ /* 0x000fe2000780c0ff */
[----:B------:R-:W2:Y:S04]  /*f0ed0*/  LDL.LU R245, [R1+0xc70] ;  /* 0x000c700001f57983 */ /* 0x000ea80000300800 */
[----:B------:R-:W-:-:S02]  /*f0ee0*/  @P1 LOP3.LUT R49, R49, 0x2, RZ, 0xfc, !PT ;  /* 0x0000000231311812 */ /* 0x000fc400078efcff */
[----:B------:R-:W-:Y:S02]  /*f0ef0*/  LOP3.LUT P1, RZ, R46, 0x400000, RZ, 0xc0, !PT ;  /* 0x004000002eff7812 */ /* 0x000fe4000782c0ff */
[----:B------:R-:W-:Y:S01]  /*f0f00*/  LOP3.LUT R49, R49, 0xfffffffb, RZ, 0xc0, !PT ;  /* 0xfffffffb31317812 */ /* 0x000fe200078ec0ff */
[----:B---3--:R1:W-:Y:S10]  /*f0f10*/  @P5 STG.E desc[UR34][R50.64], R240 ;  /* 0x000000f032005986 */ /* 0x0083f4000c101922 */
[----:B------:R-:W-:-:S02]  /*f0f20*/  @P1 LOP3.LUT R49, R49, 0x4, RZ, 0xfc, !PT ;  /* 0x0000000431311812 */ /* 0x000fc400078efcff */
[----:B------:R-:W-:Y:S01]  /*f0f30*/  LOP3.LUT P1, RZ, R46, 0x200000, RZ, 0xc0, !PT ;  /* 0x002000002eff7812 */ /* 0x000fe2000782c0ff */
[----:B-1----:R-:W-:Y:S01]  /*f0f40*/  IMAD.WIDE R50, R115, 0x4, R20 ;  /* 0x0000000473327825 */ /* 0x002fe200078e0214 */
[----:B------:R-:W-:-:S04]  /*f0f50*/  LOP3.LUT R49, R49, 0xfffffff7, RZ, 0xc0, !PT ;  /* 0xfffffff731317812 */ /* 0x000fc800078ec0ff */
[----:B----4-:R1:W-:Y:S07]  /*f0f60*/  @P6 STG.E desc[UR34][R50.64], R244 ;  /* 0x000000f432006986 */ /* 0x0103ee000c101922 */
[----:B------:R-:W-:Y:S01]  /*f0f70*/  @P1 LOP3.LUT R49, R49, 0x8, RZ, 0xfc, !PT ;  /* 0x0000000831311812 */ /* 0x000fe200078efcff */
[----:B-1----:R-:W-:Y:S01]  /*f0f80*/  IMAD.WIDE R50, R115, 0x4, R18 ;  /* 0x0000000473327825 */ /* 0x002fe200078e0212 */
[----:B------:R-:W-:-:S04]  /*f0f90*/  LOP3.LUT P1, RZ, R46, 0x100000, RZ, 0xc0, !PT ;  /* 0x001000002eff7812 */ /* 0x000fc8000782c0ff */
[----:B------:R1:W-:Y:S04]  /*f0fa0*/  @P0 STG.E desc[UR34][R50.64], R114 ;  /* 0x0000007232000986 */ /* 0x0003e8000c101922 */
[----:B-1----:R-:W3:Y:S04]  /*f0fb0*/  LDL.LU R114, [R1+0x33ec] ;  /* 0x0033ec0001727983 */ /* 0x002ee80000300800 */
[----:B------:R-:W4:Y:S01]  /*f0fc0*/  LDL.LU R249, [R1+0xc50] ;  /* 0x000c500001f97983 */ /* 0x000f220000300800 */
[----:B------:R-:W-:-:S03]  /*f0fd0*/  IMAD.WIDE R50, R115, 0x4, R16 ;  /* 0x0000000473327825 */ /* 0x000fc600078e0210 */
[----:B------:R-:W3:Y:S04]  /*f0fe0*/  LDL.LU R236, [R1+0x8b0] ;  /* 0x0008b00001ec7983 */ /* 0x000ee80000300800 */
[----:B------:R1:W-:Y:S01]  /*f0ff0*/  @P1 STG.E desc[UR34][R50.64], R248 ;  /* 0x000000f832001986 */ /* 0x0003e2000c101922 */
[----:B------:R-:W-:-:S03]  /*f1000*/  LOP3.LUT P1, RZ, R49, 0x8, RZ, 0xc0, !PT ;  /* 0x0000000831ff7812 */ /* 0x000fc6000782c0ff */
[----:B------:R-:W3:Y:S04]  /*f1010*/  LDL.LU R240, [R1+0x600] ;  /* 0x0006000001f07983 */ /* 0x000ee80000300800 */
[----:B------:R-:W3:Y:S01]  /*f1020*/  LDL.LU R244, [R1+0x440] ;  /* 0x0004400001f47983 */ /* 0x000ee20000300800 */
[----:B-1----:R-:W-:-:S03]  /*f1030*/  IMAD.WIDE R50, R115, 0x4, R14 ;  /* 0x0000000473327825 */ /* 0x002fc600078e020e */
[----:B------:R-:W3:Y:S04]  /*f1040*/  LDL.LU R248, [R1+0x2a0] ;  /* 0x0002a00001f87983 */ /* 0x000ee80000300800 */
[----:B------:R1:W-:Y:S01]  /*f1050*/  @P1 STG.E desc[UR34][R50.64], R70 ;  /* 0x0000004632001986 */ /* 0x0003e2000c101922 */
[----:B------:R-:W-:-:S03]  /*f1060*/  LOP3.LUT P1, RZ, R49, 0x4, RZ, 0xc0, !PT ;  /* 0x0000000431ff7812 */ /* 0x000fc6000782c0ff */
[----:B------:R-:W3:Y:S01]  /*f1070*/  LDL.LU R115, [R1+0x100] ;  /* 0x0001000001737983 */ /* 0x000ee20000300800 */
[----:B-1----:R-:W-:-:S09]  /*f1080*/  IMAD.WIDE R50, R233, 0x4, R20 ;  /* 0x00000004e9327825 */ /* 0x002fd200078e0214 */
[----:B--2---:R1:W-:Y:S04]  /*f1090*/  @P1 STG.E desc[UR34][R50.64], R71 ;  /* 0x0000004732001986 */ /* 0x0043e8000c101922 */
[----:B-1----:R-:W2:Y:S04]  /*f10a0*/  LDL.LU R71, [R1+0xc84] ;  /* 0x000c840001477983 */ /* 0x002ea80000300800 */
[----:B------:R-:W2:Y:S01]  /*f10b0*/  LDL.LU R70, [R1+0x33f0] ;  /* 0x0033f00001467983 */ /* 0x000ea20000300800 */
[----:B------:R-:W-:Y:S01]  /*f10c0*/  LOP3.LUT P1, RZ, R49, 0x2, RZ, 0xc0, !PT ;  /* 0x0000000231ff7812 */ /* 0x000fe2000782c0ff */
[----:B------:R-:W-:-:S12]  /*f10d0*/  IMAD.WIDE R50, R233, 0x4, R18 ;  /* 0x00000004e9327825 */ /* 0x000fd800078e0212 */
        /* <DEDUP_REMOVED lines=15> */
[----:B------:R-:W-:-:S02]  /*f11d0*/  LOP3.LUT P1, RZ, R47, 0x10000000, RZ, 0xc0, !PT ;  /* 0x100000002fff7812 */ /* 0x000fc4000782c0ff */
[----:B------:R-:W-:Y:S01]  /*f11e0*/  LOP3.LUT P3, RZ, R46, 0x40000000, RZ, 0xc0, !PT ;  /* 0x400000002eff7812 */ /* 0x000fe2000786c0ff */
[----:B-1----:R-:W-:-:S10]  /*f11f0*/  IMAD.WIDE R48, R232, 0x4, R16 ;  /* 0x00000004e8307825 */ /* 0x002fd400078e0210 */
[----:B----4-:R1:W-:Y:S01]  /*f1200*/  @P1 STG.E desc[UR34][R48.64], R249 ;  /* 0x000000f930001986 */ /* 0x0103e2000c101922 */
[----:B------:R-:W-:Y:S01]  /*f1210*/  LOP3.LUT P4, RZ, R46, 0x80000000, RZ, 0xc0, !PT ;  /* 0x800000002eff7812 */ /* 0x000fe2000788c0ff */
[----:B-1----:R-:W-:-:S05]  /*f1220*/  IMAD.WIDE R48, R232, 0x4, R14 ;  /* 0x00000004e8307825 */ /* 0x002fca00078e020e */
[----:B---3--:R1:W-:Y:S01]  /*f1230*/  @P2 STG.E desc[UR34][R48.64], R236 ;  /* 0x000000ec30002986 */ /* 0x0083e2000c101922 */
[----:B------:R-:W-:Y:S01]  /*f1240*/  LOP3.LUT P5, RZ, R45, 0x1, RZ, 0xc0, !PT ;  /* 0x000000012dff7812 */ /* 0x000fe200078ac0ff */
[----:B-1----:R-:W-:-:S05]  /*f1250*/  IMAD.WIDE R48, R114, 0x4, R20 ;  /* 0x0000000472307825 */ /* 0x002fca00078e0214 */
[----:B------:R1:W-:Y:S01]  /*f1260*/  @P3 STG.E desc[UR34][R48.64], R240 ;  /* 0x000000f030003986 */ /* 0x0003e2000c101922 */
[----:B------:R-:W-:Y:S01]  /*f1270*/  LOP3.LUT P6, RZ, R45, 0x2, RZ, 0xc0, !PT ;  /* 0x000000022dff7812 */ /* 0x000fe200078cc0ff */
[----:B-1----:R-:W-:-:S05]  /*f1280*/  IMAD.WIDE R48, R114, 0x4, R18 ;  /* 0x0000000472307825 */ /* 0x002fca00078e0212 */
[----:B------:R1:W-:Y:S02]  /*f1290*/  @P4 STG.E desc[UR34][R48.64], R244 ;  /* 0x000000f430004986 */ /* 0x0003e4000c101922 */
[----:B-1----:R-:W-:-:S05]  /*f12a0*/  IMAD.WIDE R48, R114, 0x4, R16 ;  /* 0x0000000472307825 */ /* 0x002fca00078e0210 */
[----:B------:R1:W-:Y:S01]  /*f12b0*/  @P5 STG.E desc[UR34][R48.64], R248 ;  /* 0x000000f830005986 */ /* 0x0003e2000c101922 */
[----:B------:R-:W-:Y:S01]  /*f12c0*/  LOP3.LUT P0, RZ, R45, 0x4, RZ, 0xc0, !PT ;  /* 0x000000042dff7812 */ /* 0x000fe2000780c0ff */
[----:B-1----:R-:W-:Y:S02]  /*f12d0*/  IMAD.WIDE R48, R114, 0x4, R14 ;  /* 0x0000000472307825 */ /* 0x002fe400078e020e */
[----:B------:R-:W3:Y:S04]  /*f12e0*/  LDL.LU R114, [R1+0xc74] ;  /* 0x000c740001727983 */ /* 0x000ee80000300800 */
[----:B------:R1:W-:Y:S04]  /*f12f0*/  @P6 STG.E desc[UR34][R48.64], R115 ;  /* 0x0000007330006986 */ /* 0x0003e8000c101922 */
[----:B-1----:R-:W4:Y:S04]  /*f1300*/  LDL.LU R115, [R1+0xc54] ;  /* 0x000c540001737983 */ /* 0x002f280000300800 */
[----:B------:R-:W4:Y:S04]  /*f1310*/  LDL.LU R251, [R1+0x8b4] ;  /* 0x0008b40001fb7983 */ /* 0x000f280000300800 */
[----:B------:R-:W4:Y:S04]  /*f1320*/  LDL.LU R234, [R1+0x604] ;  /* 0x0006040001ea7983 */ /* 0x000f280000300800 */
[----:B------:R-:W4:Y:S01]  /*f1330*/  LDL.LU R238, [R1+0x444] ;  /* 0x0004440001ee7983 */ /* 0x000f220000300800 */
[----:B--2---:R-:W-:-:S05]  /*f1340*/  IMAD.WIDE R48, R70, 0x4, R20 ;  /* 0x0000000446307825 */ /* 0x004fca00078e0214 */
[----:B------:R1:W-:Y:S04]  /*f1350*/  @P0 STG.E desc[UR34][R48.64], R71 ;  /* 0x0000004730000986 */ /* 0x0003e8000c101922 */
[----:B-1----:R-:W2:Y:S04]  /*f1360*/  LDL.LU R71, [R1+0x33f4] ;  /* 0x0033f40001477983 */ /* 0x002ea80000300800 */
[----:B------:R-:W2:Y:S01]  /*f1370*/  LDL.LU R242, [R1+0x2a4] ;  /* 0x0002a40001f27983 */ /* 0x000ea20000300800 */
        /* <DEDUP_REMOVED lines=15> */
[----:B------:R-:W2:Y:S04]  /*f1470*/  LDL.LU R236, [R1+0x2a8] ;  /* 0x0002a80001ec7983 */ /* 0x000ea80000300800 */
[----:B------:R-:W2:Y:S01]  /*f1480*/  LDL.LU R240, [R1+0x33fc] ;  /* 0x0033fc0001f07983 */ /* 0x000ea20000300800 */
[C---:B------:R-:W-:Y:S02]  /*f1490*/  LOP3.LUT P4, RZ, R45.reuse, 0x8, RZ, 0xc0, !PT ;  /* 0x000000082dff7812 */ /* 0x040fe4000788c0ff */
[----:B------:R-:W-:Y:S01]  /*f14a0*/  LOP3.LUT P5, RZ, R45, 0x10, RZ, 0xc0, !PT ;  /* 0x000000102dff7812 */ /* 0x000fe200078ac0ff */
[----:B------:R-:W-:Y:S01]  /*f14b0*/  IMAD.WIDE R48, R70, 0x4, R18 ;  /* 0x0000000446307825 */ /* 0x000fe200078e0212 */
[----:B------:R-:W2:Y:S01]  /*f14c0*/  LDL.LU R244, [R1+0x108] ;  /* 0x0001080001f47983 */ /* 0x000ea20000300800 */
[----:B------:R-:W-:-:S02]  /*f14d0*/  @P1 LOP3.LUT R47, R47, 0x400000, RZ, 0xfc, !PT ;  /* 0x004000002f2f1812 */ /* 0x000fc400078efcff */
        /* <DEDUP_REMOVED lines=19> */
[----:B---3--:R1:W-:Y:S02]  /*f1610*/  @P4 STG.E desc[UR34][R48.64], R114 ;  /* 0x0000007230004986 */ /* 0x0083e4000c101922 */
[C---:B-1----:R-:W-:Y:S02]  /*f1620*/  IMAD.WIDE R48, R70.reuse, 0x4, R16 ;  /* 0x0000000446307825 */ /* 0x042fe400078e0210 */
[----:B------:R-:W3:Y:S04]  /*f1630*/  LDL.LU R114, [R1+0xc7c] ;  /* 0x000c7c0001727983 */ /* 0x000ee80000300800 */
[----:B----4-:R1:W-:Y:S02]  /*f1640*/  @P5 STG.E desc[UR34][R48.64], R115 ;  /* 0x0000007330005986 */ /* 0x0103e4000c101922 */
[----:B-1----:R-:W-:-:S02]  /*f1650*/  IMAD.WIDE R48, R70, 0x4, R14 ;  /* 0x0000000446307825 */ /* 0x002fc400078e020e */
[----:B------:R-:W4:Y:S04]  /*f1660*/  LDL.LU R115, [R1+0xc5c] ;  /* 0x000c5c0001737983 */ /* 0x000f280000300800 */
[----:B------:R-:W3:Y:S04]  /*f1670*/  LDL.LU R70, [R1+0x3400] ;  /* 0x0034000001467983 */ /* 0x000ee80000300800 */
[----:B------:R2:W-:Y:S02]  /*f1680*/  @P6 STG.E desc[UR34][R48.64], R251 ;  /* 0x000000fb30006986 */ /* 0x0005e4000c101922 */
        /* <DEDUP_REMOVED lines=39> */
[----:B------:R1:W-:Y:S02]  /*f1900*/  @P4 STG.E desc[UR34][R48.64], R248 ;  /* 0x000000f830004986 */ /* 0x0003e4000c101922 */
[C---:B-1----:R-:W-:Y:S02]  /*f1910*/  IMAD.WIDE R48, R70.reuse, 0x4, R18 ;  /* 0x0000000446307825 */ /* 0x042fe400078e0212 */
[----:B------:R-:W3:Y:S04]  /*f1920*/  LDL.LU R248, [R1+0x60c] ;  /* 0x00060c0001f87983 */ /* 0x000ee80000300800 */
[----:B------:R1:W-:Y:S02]  /*f1930*/  @P5 STG.E desc[UR34][R48.64], R114 ;  /* 0x0000007230005986 */ /* 0x0003e4000c101922 */
[----:B-1----:R-:W-:-:S02]  /*f1940*/  IMAD.WIDE R48, R70, 0x4, R16 ;  /* 0x0000000446307825 */ /* 0x002fc400078e0210 */
[----:B------:R-:W3:Y:S04]  /*f1950*/  LDL.LU R114, [R1+0x44c] ;  /* 0x00044c0001727983 */ /* 0x000ee80000300800 */
[----:B----4-:R1:W-:Y:S01]  /*f1960*/  @P6 STG.E desc[UR34][R48.64], R115 ;  /* 0x0000007330006986 */ /* 0x0103e2000c101922 */
[C---:B------:R-:W-:Y:S01]  /*f1970*/  LOP3.LUT P0, RZ, R45.reuse, 0x200000, RZ, 0xc0, !PT ;  /* 0x002000002dff7812 */ /* 0x040fe2000780c0ff */
[----:B-1----:R-:W-:Y:S02]  /*f1980*/  IMAD.WIDE R48, R70, 0x4, R14 ;  /* 0x0000000446307825 */ /* 0x002fe400078e020e */
[----:B------:R-:W4:Y:S04]  /*f1990*/  LDL.LU R115, [R1+0x2ac] ;  /* 0x0002ac0001737983 */ /* 0x000f280000300800 */
[----:B------:R-:W3:Y:S06]  /*f19a0*/  LDL.LU R70, [R1+0x3404] ;  /* 0x0034040001467983 */ /* 0x000eec0000300800 */
[----:B--2---:R1:W-:Y:S04]  /*f19b0*/  @P0 STG.E desc[UR34][R48.64], R71 ;  /* 0x0000004730000986 */ /* 0x0043e8000c101922 */
        /* <DEDUP_REMOVED lines=10> */
[----:B------:R-:W-:-:S03]  /*f1a60*/  LOP3.LUT P4, RZ, R45, 0x400000, RZ, 0xc0, !PT ;  /* 0x004000002dff7812 */ /* 0x000fc6000788c0ff */
[----:B------:R-:W2:Y:S01]  /*f1a70*/  LDL.LU R249, [R1+0xf0] ;  /* 0x0000f00001f97983 */ /* 0x000ea20000300800 */
[----:B------:R-:W-:-:S03]  /*f1a80*/  LOP3.LUT P5, RZ, R45, 0x800000, RZ, 0xc0, !PT ;  /* 0x008000002dff7812 */ /* 0x000fc600078ac0ff */
[----:B------:R-:W2:Y:S04]  /*f1a90*/  LDL.LU R232, [R1+0xca4] ;  /* 0x000ca40001e87983 */ /* 0x000ea80000300800 */
[----:B------:R-:W2:Y:S04]  /*f1aa0*/  LDL.LU R236, [R1+0xc94] ;  /* 0x000c940001ec7983 */ /* 0x000ea80000300800 */
[----:B------:R-:W2:Y:S01]  /*f1ab0*/  LDL.LU R240, [R1+0xc44] ;  /* 0x000c440001f07983 */ /* 0x000ea20000300800 */
[----:B------:R-:W-:-:S03]  /*f1ac0*/  LOP3.LUT P6, RZ, R45, 0x1000000, RZ, 0xc0, !PT ;  /* 0x010000002dff7812 */ /* 0x000fc600078cc0ff */
[----:B------:R-:W2:Y:S01]  /*f1ad0*/  LDL.LU R244, [R1+0x3410] ;  /* 0x0034100001f47983 */ /* 0x000ea20000300800 */
        /* <DEDUP_REMOVED lines=9> */
[----:B---3--:R-:W-:-:S05]  /*f1b70*/  IMAD.WIDE R48, R70, 0x4, R20 ;  /* 0x0000000446307825 */ /* 0x008fca00078e0214 */
[----:B------:R1:W-:Y:S02]  /*f1b80*/  @P4 STG.E desc[UR34][R48.64], R248 ;  /* 0x000000f830004986 */ /* 0x0003e4000c101922 */
[----:B-1----:R-:W-:-:S05]  /*f1b90*/  IMAD.WIDE R48, R70, 0x4, R18 ;  /* 0x0000000446307825 */ /* 0x002fca00078e0212 */
[----:B------:R1:W-:Y:S02]  /*f1ba0*/  @P5 STG.E desc[UR34][R48.64], R114 ;  /* 0x0000007230005986 */ /* 0x0003e4000c101922 */
[C---:B-1----:R-:W-:Y:S02]  /*f1bb0*/  IMAD.WIDE R48, R70.reuse, 0x4, R16 ;  /* 0x0000000446307825 */ /* 0x042fe400078e0210 */
[----:B------:R-:W3:Y:S04]  /*f1bc0*/  LDL.LU R114, [R1+0x8a4] ;  /* 0x0008a40001727983 */ /* 0x000ee80000300800 */
[----:B----4-:R1:W-:Y:S02]  /*f1bd0*/  @P6 STG.E desc[UR34][R48.64], R115 ;  /* 0x0000007330006986 */ /* 0x0103e4000c101922 */
[----:B-1----:R-:W-:-:S02]  /*f1be0*/  IMAD.WIDE R48, R70, 0x4, R14 ;  /* 0x0000000446307825 */ /* 0x002fc400078e020e */
[----:B------:R-:W4:Y:S04]  /*f1bf0*/  LDL.LU R115, [R1+0x5f4] ;  /* 0x0005f40001737983 */ /* 0x000f280000300800 */
[----:B------:R-:W3:Y:S04]  /*f1c00*/  LDL.LU R70, [R1+0x434] ;  /* 0x0004340001467983 */ /* 0x000ee80000300800 */
[----:B--2---:R1:W-:Y:S04]  /*f1c10*/  @P0 STG.E desc[UR34][R48.64], R71 ;  /* 0x0000004730000986 */ /* 0x0043e8000c101922 */
[----:B-1----:R-:W2:Y:S04]  /*f1c20*/  LDL.LU R71, [R1+0x294] ;  /* 0x0002940001477983 */ /* 0x002ea80000300800 */
[----:B------:R-:W2:Y:S01]  /*f1c30*/  LDL.LU R248, [R1+0x3414] ;  /* 0x0034140001f87983 */ /* 0x000ea20000300800 */
        /* <DEDUP_REMOVED lines=15> */
[----:B------:R-:W-:-:S10]  /*f1d30*/  IMAD.WIDE R48, R246, 0x4, R20 ;  /* 0x00000004f6307825 */ /* 0x000fd400078e0214 */
        /* <DEDUP_REMOVED lines=37> */
[----:B------:R-:W-:Y:S01]  /*f1f90*/  LOP3.LUT P0, RZ, R44, 0x100, RZ, 0xc0, !PT ;  /* 0x000001002cff7812 */ /* 0x000fe2000780c0ff */
[----:B------:R-:W4:Y:S04]  /*f1fa0*/  LDL.LU R244, [R1+0xf4] ;  /* 0x0000f40001f47983 */ /* 0x000f280000300800 */
[----:B---3--:R1:W-:Y:S04]  /*f1fb0*/  @P4 STG.E desc[UR34][R48.64], R114 ;  /* 0x0000007230004986 */ /* 0x0083e8000c101922 */
[----:B-1----:R-:W3:Y:S01]  /*f1fc0*/  LDL.LU R114, [R1+0xca8] ;  /* 0x000ca80001727983 */ /* 0x002ee20000300800 */
[----:B--2---:R-:W-:-:S05]  /*f1fd0*/  IMAD.WIDE R48, R248, 0x4, R20 ;  /* 0x00000004f8307825 */ /* 0x004fca00078e0214 */
[----:B----4-:R1:W-:Y:S02]  /*f1fe0*/  @P5 STG.E desc[UR34][R48.64], R115 ;  /* 0x0000007330005986 */ /* 0x0103e4000c101922 */
[C---:B-1----:R-:W-:Y:S02]  /*f1ff0*/  IMAD.WIDE R48, R248.reuse, 0x4, R18 ;  /* 0x00000004f8307825 */ /* 0x042fe400078e0212 */
[----:B------:R-:W2:Y:S04]  /*f2000*/  LDL.LU R115, [R1+0xc98] ;  /* 0x000c980001737983 */ /* 0x000ea80000300800 */
[----:B------:R1:W-:Y:S02]  /*f2010*/  @P6 STG.E desc[UR34][R48.64], R70 ;  /* 0x0000004630006986 */ /* 0x0003e4000c101922 */
[----:B-1----:R-:W-:-:S02]  /*f2020*/  IMAD.WIDE R48, R248, 0x4, R16 ;  /* 0x00000004f8307825 */ /* 0x002fc400078e0210 */
[----:B------:R-:W4:Y:S04]  /*f2030*/  LDL.LU R70, [R1+0xc48] ;  /* 0x000c480001467983 */ /* 0x000f280000300800 */
[----:B------:R1:W-:Y:S04]  /*f2040*/  @P0 STG.E desc[UR34][R48.64], R71 ;  /* 0x0000004730000986 */ /* 0x0003e8000c101922 */
[----:B-1----:R-:W2:Y:S04]  /*f2050*/  LDL.LU R71, [R1+0x3418] ;  /* 0x0034180001477983 */ /* 0x002ea80000300800 */
[----:B------:R-:W3:Y:S01]  /*f2060*/  LDL.LU R234, [R1+0x8a8] ;  /* 0x0008a80001ea7983 */ /* 0x000ee20000300800 */
        /* <DEDUP_REMOVED lines=15> */
[C---:B------:R-:W-:Y:S02]  /*f2160*/  LOP3.LUT P5, RZ, R44.reuse, 0x400, RZ, 0xc0, !PT ;  /* 0x000004002cff7812 */ /* 0x040fe400078ac0ff */
        /* <DEDUP_REMOVED lines=16> */
[----:B------:R1:W-:Y:S04]  /*f2270*/  @P4 STG.E desc[UR34][R48.64], R244 ;  /* 0x000000f430004986 */ /* 0x0003e8000c101922 */
[----:B-1----:R-:W4:Y:S01]  /*f2280*/  LDL.LU R244, [R1+0x29c] ;  /* 0x00029c0001f47983 */ /* 0x002f220000300800 */
[----:B--2---:R-:W-:-:S05]  /*f2290*/  IMAD.WIDE R48, R71, 0x4, R20 ;  /* 0x0000000447307825 */ /* 0x004fca00078e0214 */
[----:B---3--:R1:W-:Y:S02]  /*f22a0*/  @P5 STG.E desc[UR34][R48.64], R114 ;  /* 0x0000007230005986 */ /* 0x0083e4000c101922 */
[C---:B-1----:R-:W-:Y:S02]  /*f22b0*/  IMAD.WIDE R48, R71.reuse, 0x4, R18 ;  /* 0x0000000447307825 */ /* 0x042fe400078e0212 */
[----:B------:R-:W2:Y:S04]  /*f22c0*/  LDL.LU R114, [R1+0xfc] ;  /* 0x0000fc0001727983 */ /* 0x000ea80000300800 */
[----:B------:R1:W-:Y:S02]  /*f22d0*/  @P6 STG.E desc[UR34][R48.64], R115 ;  /* 0x0000007330006986 */ /* 0x0003e4000c101922 */
[----:B-1----:R-:W-:-:S05]  /*f22e0*/  IMAD.WIDE R48, R71, 0x4, R16 ;  /* 0x0000000447307825 */ /* 0x002fca00078e0210 */
[----:B----4-:R1:W-:Y:S02]  /*f22f0*/  @P0 STG.E desc[UR34][R48.64], R70 ;  /* 0x0000004630000986 */ /* 0x0103e4000c101922 */
[----:B-1----:R-:W-:Y:S02]  /*f2300*/  IMAD.WIDE R48, R71, 0x4, R14 ;  /* 0x0000000447307825 */ /* 0x002fe400078e020e */
[----:B------:R-:W3:Y:S04]  /*f2310*/  LDL.LU R70, [R1+0xcd0] ;  /* 0x000cd00001467983 */ /* 0x000ee80000300800 */
[----:B------:R-:W4:Y:S04]  /*f2320*/  LDL.LU R71, [R1+0xcc0] ;  /* 0x000cc00001477983 */ /* 0x000f280000300800 */
[----:B------:R-:W3:Y:S01]  /*f2330*/  LDL.LU R115, [R1+0x3428] ;  /* 0x0034280001737983 */ /* 0x000ee20000300800 */
        /* <DEDUP_REMOVED lines=38> */
[----:B------:R1:W-:Y:S02]  /*f25a0*/  @P1 STG.E desc[UR34][R48.64], R232 ;  /* 0x000000e830001986 */ /* 0x0003e4000c101922 */
[----:B-1----:R-:W-:-:S05]  /*f25b0*/  IMAD.WIDE R48, R248, 0x4, R20 ;  /* 0x00000004f8307825 */ /* 0x002fca00078e0214 */
[----:B------:R1:W-:Y:S02]  /*f25c0*/  @P2 STG.E desc[UR34][R48.64], R236 ;  /* 0x000000ec30002986 */ /* 0x0003e4000c101922 */
[----:B-1----:R-:W-:-:S05]  /*f25d0*/  IMAD.WIDE R48, R248, 0x4, R18 ;  /* 0x00000004f8307825 */ /* 0x002fca00078e0212 */
[----:B------:R1:W-:Y:S04]  /*f25e0*/  @P3 STG.E desc[UR34][R48.64], R240 ;  /* 0x000000f030003986 */ /* 0x0003e8000c101922 */
[----:B-1----:R-:W4:Y:S01]  /*f25f0*/  LDL.LU R240, [R1+0xcb0] ;  /* 0x000cb00001f07983 */ /* 0x002f220000300800 */
        /* <DEDUP_REMOVED lines=8> */
[----:B--2---:R1:W-:Y:S04]  /*f2680*/  @P5 STG.E desc[UR34][R48.64], R114 ;  /* 0x0000007230005986 */ /* 0x0043e8000c101922 */
[----:B------:R-:W2:Y:S04]  /*f2690*/  LDL.LU R248, [R1+0x890] ;  /* 0x0008900001f87983 */ /* 0x000ea80000300800 */
[----:B-1----:R-:W2:Y:S01]  /*f26a0*/  LDL.LU R114, [R1+0x5e0] ;  /* 0x0005e00001727983 */ /* 0x002ea20000300800 */
[----:B---3--:R-:W-:-:S05]  /*f26b0*/  IMAD.WIDE R48, R115, 0x4, R20 ;  /* 0x0000000473307825 */ /* 0x008fca00078e0214 */
[----:B------:R1:W-:Y:S02]  /*f26c0*/  @P6 STG.E desc[UR34][R48.64], R70 ;  /* 0x0000004630006986 */ /* 0x0003e4000c101922 */
[----:B-1----:R-:W-:Y:S02]  /*f26d0*/  IMAD.WIDE R48, R115, 0x4, R18 ;  /* 0x0000000473307825 */ /* 0x002fe400078e0212 */
[----:B------:R-:W3:Y:S04]  /*f26e0*/  LDL.LU R70, [R1+0x420] ;  /* 0x0004200001467983 */ /* 0x000ee80000300800 */
[----:B----4-:R1:W-:Y:S04]  /*f26f0*/  @P0 STG.E desc[UR34][R48.64], R71 ;  /* 0x0000004730000986 */ /* 0x0103e8000c101922 */
[----:B-1----:R-:W4:Y:S01]  /*f2700*/  LDL.LU R71, [R1+0x342c] ;  /* 0x00342c0001477983 */ /* 0x002f220000300800 */
[----:B------:R-:W-:-:S03]  /*f2710*/  LOP3.LUT P1, RZ, R43, 0x100, RZ, 0xc0, !PT ;  /* 0x000001002bff7812 */ /* 0x000fc6000782c0ff */
[----:B------:R-:W2:Y:S01]  /*f2720*/  LDL.LU R238, [R1+0x280] ;  /* 0x0002800001ee7983 */ /* 0x000ea20000300800 */
[C---:B------:R-:W-:Y:S02]  /*f2730*/  LOP3.LUT P4, RZ, R44.reuse, 0x10000000, RZ, 0xc0, !PT ;  /* 0x100000002cff7812 */ /* 0x040fe4000788c0ff */
[C---:B------:R-:W-:Y:S01]  /*f2740*/  LOP3.LUT P5, RZ, R44.reuse, 0x20000000, RZ, 0xc0, !PT ;  /* 0x200000002cff7812 */ /* 0x040fe200078ac0ff */
[----:B------:R-:W3:Y:S01]  /*f2750*/  LDL.LU R242, [R1+0xcd4] ;  /* 0x000cd40001f27983 */ /* 0x000ee20000300800 */
[C---:B------:R-:W-:Y:S02]  /*f2760*/  LOP3.LUT P6, RZ, R44.reuse, 0x40000000, RZ, 0xc0, !PT ;  /* 0x400000002cff7812 */ /* 0x040fe400078cc0ff */
[C---:B------:R-:W-:Y:S01]  /*f2770*/  LOP3.LUT P0, RZ, R44.reuse, 0x80000000, RZ, 0xc0, !PT ;  /* 0x800000002cff7812 */ /* 0x040fe2000780c0ff */
[----:B------:R-:W3:Y:S01]  /*f2780*/  LDL.LU R246, [R1+0xcc4] ;  /* 0x000cc40001f67983 */ /* 0x000ee20000300800 */
[----:B------:R-:W-:-:S03]  /*f2790*/  LOP3.LUT R44, R44, 0xefffffff, RZ, 0xc0, !PT ;  /* 0xefffffff2c2c7812 */ /* 0x000fc600078ec0ff */
[----:B------:R-:W3:Y:S01]  /*f27a0*/  LDL.LU R250, [R1+0xcb4] ;  /* 0x000cb40001fa7983 */ /* 0x000ee20000300800 */
[----:B------:R-:W-:Y:S02]  /*f27b0*/  @P1 LOP3.LUT R44, R44, 0x10000000, RZ, 0xfc, !PT ;  /* 0x100000002c2c1812 */ /* 0x000fe400078efcff */
[----:B------:R-:W-:Y:S01]  /*f27c0*/  LOP3.LUT P1, RZ, R43, 0x80, RZ, 0xc0, !PT ;  /* 0x000000802bff7812 */ /* 0x000fe2000782c0ff */
[----:B------:R-:W-:Y:S01]  /*f27d0*/  IMAD.WIDE R48, R115, 0x4, R16 ;  /* 0x0000000473307825 */ /* 0x000fe200078e0210 */
[----:B------:R-:W-:Y:S01]  /*f27e0*/  LOP3.LUT R44, R44, 0xdfffffff, RZ, 0xc0, !PT ;  /* 0xdfffffff2c2c7812 */ /* 0x000fe200078ec0ff */
[----:B------:R-:W3:Y:S04]  /*f27f0*/  LDL.LU R241, [R1+0x894] ;  /* 0x0008940001f17983 */ /* 0x000ee80000300800 */
[----:B------:R-:W3:Y:S04]  /*f2800*/  LDL.LU R245, [R1+0x5e4] ;  /* 0x0005e40001f57983 */ /* 0x000ee80000300800 */
[----:B------:R-:W3:Y:S02]  /*f2810*/  LDL.LU R249, [R1+0x424] ;  /* 0x0004240001f97983 */ /* 0x000ee40000300800 */
[----:B------:R-:W-:-:S02]  /*f2820*/  @P1 LOP3.LUT R44, R44, 0x20000000, RZ, 0xfc, !PT ;  /* 0x200000002c2c1812 */ /* 0x000fc400078efcff */
[----:B------:R-:W-:Y:S01]  /*f2830*/  LOP3.LUT P1, RZ, R43, 0x40, RZ, 0xc0, !PT ;  /* 0x000000402bff7812 */ /* 0x000fe2000782c0ff */
[----:B------:R-:W3:Y:S01]  /*f2840*/  LDL.LU R232, [R1+0x3434] ;  /* 0x0034340001e87983 */ /* 0x000ee20000300800 */
[----:B------:R-:W-:-:S03]  /*f2850*/  LOP3.LUT R44, R44, 0xbfffffff, RZ, 0xc0, !PT ;  /* 0xbfffffff2c2c7812 */ /* 0x000fc600078ec0ff */
[----:B------:R-:W3:Y:S08]  /*f2860*/  LDL.LU R236, [R1+0x284] ;  /* 0x0002840001ec7983 */ /* 0x000ef00000300800 */
[----:B------:R-:W-:Y:S02]  /*f2870*/  @P1 LOP3.LUT R44, R44, 0x40000000, RZ, 0xfc, !PT ;  /* 0x400000002c2c1812 */ /* 0x000fe400078efcff */
        /* <DEDUP_REMOVED lines=16> */
[----:B------:R1:W-:Y:S02]  /*f2980*/  @P4 STG.E desc[UR34][R48.64], R240 ;  /* 0x000000f030004986 */ /* 0x0003e4000c101922 */
[----:B-1----:R-:W-:Y:S02]  /*f2990*/  IMAD.WIDE R48, R115, 0x4, R14 ;  /* 0x0000000473307825 */ /* 0x002fe400078e020e */
[----:B------:R-:W3:Y:S04]  /*f29a0*/  LDL.LU R115, [R1+0x3438] ;  /* 0x0034380001737983 */ /* 0x000ee80000300800 */
[----:B------:R-:W3:Y:S04]  /*f29b0*/  LDL.LU R237, [R1+0xc24] ;  /* 0x000c240001ed7983 */ /* 0x000ee80000300800 */
[----:B------:R-:W3:Y:S04]  /*f29c0*/  LDL.LU R240, [R1+0xcd8] ;  /* 0x000cd80001f07983 */ /* 0x000ee80000300800 */
[----:B------:R4:W-:Y:S02]  /*f29d0*/  @P5 STG.E desc[UR34][R48.64], R244 ;  /* 0x000000f430005986 */ /* 0x0009e4000c101922 */
[----:B----4-:R-:W-:-:S05]  /*f29e0*/  IMAD.WIDE R48, R71, 0x4, R20 ;  /* 0x0000000447307825 */ /* 0x010fca00078e0214 */
[----:B--2---:R1:W-:Y:S02]  /*f29f0*/  @P6 STG.E desc[UR34][R48.64], R248 ;  /* 0x000000f830006986 */ /* 0x0043e4000c101922 */
[C---:B-1----:R-:W-:Y:S02]  /*f2a00*/  IMAD.WIDE R48, R71.reuse, 0x4, R18 ;  /* 0x0000000447307825 */ /* 0x042fe400078e0212 */
[----:B------:R-:W2:Y:S04]  /*f2a10*/  LDL.LU R248, [R1+0xcc8] ;  /* 0x000cc80001f87983 */ /* 0x000ea80000300800 */
[----:B------:R1:W-:Y:S02]  /*f2a20*/  @P0 STG.E desc[UR34][R48.64], R114 ;  /* 0x0000007230000986 */ /* 0x0003e4000c101922 */
[----:B-1----:R-:W-:-:S02]  /*f2a30*/  IMAD.WIDE R48, R71, 0x4, R16 ;  /* 0x0000000447307825 */ /* 0x002fc400078e0210 */
[----:B------:R-:W4:Y:S04]  /*f2a40*/  LDL.LU R114, [R1+0xcb8] ;  /* 0x000cb80001727983 */ /* 0x000f280000300800 */
[----:B---3--:R1:W-:Y:S02]  /*f2a50*/  @P1 STG.E desc[UR34][R48.64], R70 ;  /* 0x0000004630001986 */ /* 0x0083e4000c101922 */
[----:B-1----:R-:W-:Y:S02]  /*f2a60*/  IMAD.WIDE R48, R71, 0x4, R14 ;  /* 0x0000000447307825 */ /* 0x002fe400078e020e */
[----:B------:R-:W3:Y:S04]  /*f2a70*/  LDL.LU R70, [R1+0xc28] ;  /* 0x000c280001467983 */ /* 0x000ee80000300800 */
[----:B------:R-:W3:Y:S04]  /*f2a80*/  LDL.LU R71, [R1+0x898] ;  /* 0x0008980001477983 */ /* 0x000ee80000300800 */
        /* <DEDUP_REMOVED lines=13> */
[----:B-1----:R-:W-:Y:S01]  /*f2b60*/  IMAD.WIDE R46, R233, 0x4, R14 ;  /* 0x00000004e92e7825 */ /* 0x002fe200078e020e */
[C---:B------:R-:W-:Y:S02]  /*f2b70*/  LOP3.LUT P2, RZ, R43.reuse, 0x200, RZ, 0xc0, !PT ;  /* 0x000002002bff7812 */ /* 0x040fe4000784c0ff */
[C---:B------:R-:W-:Y:S02]  /*f2b80*/  LOP3.LUT P3, RZ, R43.reuse, 0x400, RZ, 0xc0, !PT ;  /* 0x000004002bff7812 */ /* 0x040fe4000786c0ff */
[C---:B------:R-:W-:Y:S02]  /*f2b90*/  LOP3.LUT P4, RZ, R43.reuse, 0x800, RZ, 0xc0, !PT ;  /* 0x000008002bff7812 */ /* 0x040fe4000788c0ff */
[C---:B------:R-:W-:Y:S02]  /*f2ba0*/  LOP3.LUT P5, RZ, R43.reuse, 0x1000, RZ, 0xc0, !PT ;  /* 0x000010002bff7812 */ /* 0x040fe400078ac0ff */
[----:B------:R-:W-:-:S02]  /*f2bb0*/  LOP3.LUT P6, RZ, R43, 0x2000, RZ, 0xc0, !PT ;  /* 0x000020002bff7812 */ /* 0x000fc400078cc0ff */
[----:B------:R-:W-:Y:S01]  /*f2bc0*/  LOP3.LUT P0, RZ, R43, 0x4000, RZ, 0xc0, !PT ;  /* 0x000040002bff7812 */ /* 0x000fe2000780c0ff */
[----:B------:R1:W-:Y:S01]  /*f2bd0*/  @P1 STG.E desc[UR34][R46.64], R237 ;  /* 0x000000ed2e001986 */ /* 0x0003e2000c101922 */
[----:B------:R-:W-:Y:S01]  /*f2be0*/  LOP3.LUT P1, RZ, R44, 0x40000000, RZ, 0xc0, !PT ;  /* 0x400000002cff7812 */ /* 0x000fe2000782c0ff */
[----:B-1----:R-:W-:-:S12]  /*f2bf0*/  IMAD.WIDE R46, R232, 0x4, R20 ;  /* 0x00000004e82e7825 */ /* 0x002fd800078e0214 */
[----:B------:R1:W-:Y:S01]  /*f2c00*/  @P1 STG.E desc[UR34][R46.64], R241 ;  /* 0x000000f12e001986 */ /* 0x0003e2000c101922 */
[----:B------:R-:W-:Y:S01]  /*f2c10*/  LOP3.LUT P1, RZ, R44, 0x20000000, RZ, 0xc0, !PT ;  /* 0x200000002cff7812 */ /* 0x000fe2000782c0ff */
[----:B-1----:R-:W-:Y:S02]  /*f2c20*/  IMAD.WIDE R46, R232, 0x4, R18 ;  /* 0x00000004e82e7825 */ /* 0x002fe400078e0212 */
[----:B------:R-:W3:Y:S10]  /*f2c30*/  LDL.LU R241, [R1+0x3444] ;  /* 0x0034440001f17983 */ /* 0x000ef40000300800 */
[----:B------:R1:W-:Y:S01]  /*f2c40*/  @P1 STG.E desc[UR34][R46.64], R245 ;  /* 0x000000f52e001986 */ /* 0x0003e2000c101922 */
[----:B------:R-:W-:Y:S01]  /*f2c50*/  LOP3.LUT P1, RZ, R44, 0x10000000, RZ, 0xc0, !PT ;  /* 0x100000002cff7812 */ /* 0x000fe2000782c0ff */
[----:B-1----:R-:W-:-:S12]  /*f2c60*/  IMAD.WIDE R46, R232, 0x4, R16 ;  /* 0x00000004e82e7825 */ /* 0x002fd800078e0210 */
[----:B------:R1:W-:Y:S02]  /*f2c70*/  @P1 STG.E desc[UR34][R46.64], R249 ;  /* 0x000000f92e001986 */ /* 0x0003e4000c101922 */
[----:B-1----:R-:W-:-:S05]  /*f2c80*/  IMAD.WIDE R46, R232, 0x4, R14 ;  /* 0x00000004e82e7825 */ /* 0x002fca00078e020e */
[----:B------:R1:W-:Y:S02]  /*f2c90*/  @P2 STG.E desc[UR34][R46.64], R236 ;  /* 0x000000ec2e002986 */ /* 0x0003e4000c101922 */
[----:B-1----:R-:W-:-:S05]  /*f2ca0*/  IMAD.WIDE R46, R115, 0x4, R20 ;  /* 0x00000004732e7825 */ /* 0x002fca00078e0214 */
[----:B------:R1:W-:Y:S02]  /*f2cb0*/  @P3 STG.E desc[UR34][R46.64], R240 ;  /* 0x000000f02e003986 */ /* 0x0003e4000c101922 */
[----:B-1----:R-:W-:-:S05]  /*f2cc0*/  IMAD.WIDE R46, R115, 0x4, R18 ;  /* 0x00000004732e7825 */ /* 0x002fca00078e0212 */
[----:B--2---:R1:W-:Y:S02]  /*f2cd0*/  @P4 STG.E desc[UR34][R46.64], R248 ;  /* 0x000000f82e004986 */ /* 0x0043e4000c101922 */
[----:B-1----:R-:W-:-:S05]  /*f2ce0*/  IMAD.WIDE R46, R115, 0x4, R16 ;  /* 0x00000004732e7825 */ /* 0x002fca00078e0210 */
[----:B----4-:R1:W-:Y:S02]  /*f2cf0*/  @P5 STG.E desc[UR34][R46.64], R114 ;  /* 0x000000722e005986 */ /* 0x0103e4000c101922 */
[----:B-1----:R-:W-:-:S05]  /*f2d00*/  IMAD.WIDE R46, R115, 0x4, R14 ;  /* 0x00000004732e7825 */ /* 0x002fca00078e020e */
[----:B---3--:R1:W-:Y:S02]  /*f2d10*/  @P6 STG.E desc[UR34][R46.64], R70 ;  /* 0x000000462e006986 */ /* 0x0083e4000c101922 */
        /* <DEDUP_REMOVED lines=24> */
[----:B------:R-:W-:Y:S01]  /*f2ea0*/  LOP3.LUT P1, RZ, R43, 0x800000, RZ, 0xc0, !PT ;  /* 0x008000002bff7812 */ /* 0x000fe2000782c0ff */
[----:B--2---:R1:W-:Y:S04]  /*f2eb0*/  @P4 STG.E desc[UR34][R46.64], R71 ;  /* 0x000000472e004986 */ /* 0x0043e8000c101922 */
[----:B-1----:R-:W2:Y:S04]  /*f2ec0*/  LDL.LU R71, [R1+0xc2c] ;  /* 0x000c2c0001477983 */ /* 0x002ea80000300800 */
[----:B------:R-:W2:Y:S01]  /*f2ed0*/  LDL.LU R250, [R1+0x89c] ;  /* 0x00089c0001fa7983 */ /* 0x000ea20000300800 */
[----:B------:R-:W-:-:S03]  /*f2ee0*/  LOP3.LUT R44, R44, 0xfeffffff, RZ, 0xc0, !PT ;  /* 0xfeffffff2c2c7812 */ /* 0x000fc600078ec0ff */
[----:B------:R-:W2:Y:S01]  /*f2ef0*/  LDL.LU R233, [R1+0x5ec] ;  /* 0x0005ec0001e97983 */ /* 0x000ea20000300800 */
[----:B------:R-:W-:Y:S01]  /*f2f00*/  @P1 LOP3.LUT R44, R44, 0x1000000, RZ, 0xfc, !PT ;  /* 0x010000002c2c1812 */ /* 0x000fe200078efcff */
[----:B------:R-:W-:Y:S01]  /*f2f10*/  IMAD.WIDE R46, R244, 0x4, R16 ;  /* 0x00000004f42e7825 */ /* 0x000fe200078e0210 */
[----:B------:R-:W-:-:S04]  /*f2f20*/  LOP3.LUT P1, RZ, R43, 0x400000, RZ, 0xc0, !PT ;  /* 0x004000002bff7812 */ /* 0x000fc8000782c0ff */
[----:B---3--:R1:W-:Y:S01]  /*f2f30*/  @P5 STG.E desc[UR34][R46.64], R240 ;  /* 0x000000f02e005986 */ /* 0x0083e2000c101922 */
[----:B------:R-:W-:-:S03]  /*f2f40*/  LOP3.LUT R44, R44, 0xfdffffff, RZ, 0xc0, !PT ;  /* 0xfdffffff2c2c7812 */ /* 0x000fc600078ec0ff */
[----:B-1----:R-:W3:Y:S04]  /*f2f50*/  LDL.LU R240, [R1+0x3448] ;  /* 0x0034480001f07983 */ /* 0x002ee80000300800 */
[----:B------:R-:W3:Y:S01]  /*f2f60*/  LDL.LU R237, [R1+0x42c] ;  /* 0x00042c0001ed7983 */ /* 0x000ee20000300800 */
[----:B------:R-:W-:Y:S02]  /*f2f70*/  @P1 LOP3.LUT R44, R44, 0x2000000, RZ, 0xfc, !PT ;  /* 0x020000002c2c1812 */ /* 0x000fe400078efcff */
[C---:B------:R-:W-:Y:S01]  /*f2f80*/  LOP3.LUT P1, RZ, R43.reuse, 0x200000, RZ, 0xc0, !PT ;  /* 0x002000002bff7812 */ /* 0x040fe2000782c0ff */
[----:B------:R-:W3:Y:S01]  /*f2f90*/  LDL.LU R245, [R1+0x28c] ;  /* 0x00028c0001f57983 */ /* 0x000ee20000300800 */
[----:B------:R-:W-:Y:S02]  /*f2fa0*/  LOP3.LUT R44, R44, 0xfbffffff, RZ, 0xc0, !PT ;  /* 0xfbffffff2c2c7812 */ /* 0x000fe400078ec0ff */
[C---:B------:R-:W-:Y:S01]  /*f2fb0*/  LOP3.LUT P6, RZ, R43.reuse, 0x20000, RZ, 0xc0, !PT ;  /* 0x000200002bff7812 */ /* 0x040fe200078cc0ff */
[----:B------:R-:W3:Y:S01]  /*f2fc0*/  LDL.LU R249, [R1+0xd00] ;  /* 0x000d000001f97983 */ /* 0x000ee20000300800 */
[----:B------:R-:W-:Y:S01]  /*f2fd0*/  LOP3.LUT P0, RZ, R43, 0x40000, RZ, 0xc0, !PT ;  /* 0x000400002bff7812 */ /* 0x000fe2000780c0ff */
[----:B------:R-:W-:-:S02]  /*f2fe0*/  IMAD.WIDE R46, R244, 0x4, R14 ;  /* 0x00000004f42e7825 */ /* 0x000fc400078e020e */
[----:B------:R-:W3:Y:S04]  /*f2ff0*/  LDL.LU R232, [R1+0xcf0] ;  /* 0x000cf00001e87983 */ /* 0x000ee80000300800 */
[----:B------:R-:W-:Y:S02]  /*f3000*/  @P1 LOP3.LUT R44, R44, 0x4000000, RZ, 0xfc, !PT ;  /* 0x040000002c2c1812 */ /* 0x000fe400078efcff */
[----:B------:R-:W-:Y:S02]  /*f3010*/  LOP3.LUT P1, RZ, R43, 0x100000, RZ, 0xc0, !PT ;  /* 0x001000002bff7812 */ /* 0x000fe4000782c0ff */
[----:B------:R-:W-:Y:S01]  /*f3020*/  LOP3.LUT R44, R44, 0xf7ffffff, RZ, 0xc0, !PT ;  /* 0xf7ffffff2c2c7812 */ /* 0x000fe200078ec0ff */
[----:B----4-:R1:W-:Y:S10]  /*f3030*/  @P6 STG.E desc[UR34][R46.64], R248 ;  /* 0x000000f82e006986 */ /* 0x0103f4000c101922 */
[----:B------:R-:W-:-:S02]  /*f3040*/  @P1 LOP3.LUT R44, R44, 0x8000000, RZ, 0xfc, !PT ;  /* 0x080000002c2c1812 */ /* 0x000fc400078efcff */
[----:B------:R-:W-:Y:S01]  /*f3050*/  LOP3.LUT P1, RZ, R43, 0x80000, RZ, 0xc0, !PT ;  /* 0x000800002bff7812 */ /* 0x000fe2000782c0ff */
        /* <DEDUP_REMOVED lines=149> */
[----:B-1----:R-:W-:Y:S02]  /*f39b0*/  IMAD.WIDE R46, R248, 0x4, R14 ;  /* 0x00000004f82e7825 */ /* 0x002fe400078e020e */
[----:B------:R-:W4:Y:S04]  /*f39c0*/  LDL.LU R244, [R1+0xc1c] ;  /* 0x000c1c0001f47983 */ /* 0x000f280000300800 */
[----:B------:R-:W4:Y:S04]  /*f39d0*/  LDL.LU R248, [R1+0x88c] ;  /* 0x00088c0001f87983 */ /* 0x000f280000300800 */
[----:B--2---:R1:W-:Y:S04]  /*f39e0*/  @P4 STG.E desc[UR34][R46.64], R114 ;  /* 0x000000722e004986 */ /* 0x0043e8000c101922 */
[----:B-1----:R-:W2:Y:S01]  /*f39f0*/  LDL.LU R114, [R1+0x5dc] ;  /* 0x0005dc0001727983 */ /* 0x002ea20000300800 */
[----:B---3--:R-:W-:-:S05]  /*f3a00*/  IMAD.WIDE R46, R240, 0x4, R20 ;  /* 0x00000004f02e7825 */ /* 0x008fca00078e0214 */
[----:B------:R1:W-:Y:S02]  /*f3a10*/  @P5 STG.E desc[UR34][R46.64], R115 ;  /* 0x000000732e005986 */ /* 0x0003e4000c101922 */
[----:B-1----:R-:W-:Y:S02]  /*f3a20*/  IMAD.WIDE R46, R240, 0x4, R18 ;  /* 0x00000004f02e7825 */ /* 0x002fe400078e0212 */
[----:B------:R-:W3:Y:S04]  /*f3a30*/  LDL.LU R115, [R1+0x41c] ;  /* 0x00041c0001737983 */ /* 0x000ee80000300800 */
[----:B----4-:R1:W-:Y:S04]  /*f3a40*/  @P6 STG.E desc[UR34][R46.64], R70 ;  /* 0x000000462e006986 */ /* 0x0103e8000c101922 */
[----:B-1----:R-:W4:Y:S01]  /*f3a50*/  LDL.LU R70, [R1+0x3464] ;  /* 0x0034640001467983 */ /* 0x002f220000300800 */
[----:B------:R-:W-:Y:S01]  /*f3a60*/  LOP3.LUT P0, RZ, R42, 0x100000, RZ, 0xc0, !PT ;  /* 0x001000002aff7812 */ /* 0x000fe2000780c0ff */
[----:B------:R-:W-:-:S12]  /*f3a70*/  IMAD.WIDE R46, R240, 0x4, R16 ;  /* 0x00000004f02e7825 */ /* 0x000fd800078e0210 */
[----:B------:R1:W-:Y:S04]  /*f3a80*/  @P0 STG.E desc[UR34][R46.64], R71 ;  /* 0x000000472e000986 */ /* 0x0003e8000c101922 */
[----:B-1----:R-:W2:Y:S04]  /*f3a90*/  LDL.LU R71, [R1+0x27c] ;  /* 0x00027c0001477983 */ /* 0x002ea80000300800 */
[----:B------:R-:W2:Y:S04]  /*f3aa0*/  LDL.LU R250, [R1+0x3468] ;  /* 0x0034680001fa7983 */ /* 0x000ea80000300800 */
[----:B------:R-:W2:Y:S04]  /*f3ab0*/  LDL.LU R238, [R1+0xd30] ;  /* 0x000d300001ee7983 */ /* 0x000ea80000300800 */
[----:B------:R-:W3:Y:S01]  /*f3ac0*/  LDL.LU R242, [R1+0xd20] ;  /* 0x000d200001f27983 */ /* 0x000ee20000300800 */
[----:B------:R-:W-:-:S03]  /*f3ad0*/  LOP3.LUT P1, RZ, R41, 0x2, RZ, 0xc0, !PT ;  /* 0x0000000229ff7812 */ /* 0x000fc6000782c0ff */
[----:B------:R-:W3:Y:S01]  /*f3ae0*/  LDL.LU R246, [R1+0xd10] ;  /* 0x000d100001f67983 */ /* 0x000ee20000300800 */
[----:B------:R-:W-:-:S03]  /*f3af0*/  LOP3.LUT R44, R44, 0xffffffef, RZ, 0xc0, !PT ;  /* 0xffffffef2c2c7812 */ /* 0x000fc600078ec0ff */
[----:B------:R-:W3:Y:S04]  /*f3b00*/  LDL.LU R233, [R1+0xbe0] ;  /* 0x000be00001e97983 */ /* 0x000ee80000300800 */
[----:B------:R-:W3:Y:S02]  /*f3b10*/  LDL.LU R249, [R1+0x346c] ;  /* 0x00346c0001f97983 */ /* 0x000ee40000300800 */
[----:B------:R-:W-:Y:S02]  /*f3b20*/  @P1 LOP3.LUT R44, R44, 0x10, RZ, 0xfc, !PT ;  /* 0x000000102c2c1812 */ /* 0x000fe400078efcff */
[----:B------:R-:W-:Y:S01]  /*f3b30*/  LOP3.LUT P1, RZ, R41, 0x1, RZ, 0xc0, !PT ;  /* 0x0000000129ff7812 */ /* 0x000fe2000782c0ff */
[----:B------:R-:W3:Y:S01]  /*f3b40*/  LDL.LU R237, [R1+0x870] ;  /* 0x0008700001ed7983 */ /* 0x000ee20000300800 */
[----:B------:R-:W-:-:S03]  /*f3b50*/  LOP3.LUT R44, R44, 0xffffffdf, RZ, 0xc0, !PT ;  /* 0xffffffdf2c2c7812 */ /* 0x000fc600078ec0ff */
[----:B------:R-:W3:Y:S01]  /*f3b60*/  LDL.LU R241, [R1+0x5c0] ;  /* 0x0005c00001f17983 */ /* 0x000ee20000300800 */
[C---:B------:R-:W-:Y:S02]  /*f3b70*/  LOP3.LUT P4, RZ, R42.reuse, 0x200000, RZ, 0xc0, !PT ;  /* 0x002000002aff7812 */ /* 0x040fe4000788c0ff */
[----:B------:R-:W-:Y:S01]  /*f3b80*/  LOP3.LUT P5, RZ, R42, 0x400000, RZ, 0xc0, !PT ;  /* 0x004000002aff7812 */ /* 0x000fe200078ac0ff */
[----:B------:R-:W3:Y:S04]  /*f3b90*/  LDL.LU R245, [R1+0x400] ;  /* 0x0004000001f57983 */ /* 0x000ee80000300800 */
[----:B------:R-:W-:Y:S02]  /*f3ba0*/  @P1 LOP3.LUT R44, R44, 0x20, RZ, 0xfc, !PT ;  /* 0x000000202c2c1812 */ /* 0x000fe400078efcff */
[----:B------:R-:W-:-:S02]  /*f3bb0*/  LOP3.LUT P1, RZ, R42, 0x80000000, RZ, 0xc0, !PT ;  /* 0x800000002aff7812 */ /* 0x000fc4000782c0ff */
[----:B------:R-:W-:-:S11]  /*f3bc0*/  LOP3.LUT R44, R44, 0xffffffbf, RZ, 0xc0, !PT ;  /* 0xffffffbf2c2c7812 */ /* 0x000fd600078ec0ff */
[----:B------:R-:W-:Y:S02]  /*f3bd0*/  @P1 LOP3.LUT R44, R44, 0x40, RZ, 0xfc, !PT ;  /* 0x000000402c2c1812 */ /* 0x000fe400078efcff */
[----:B------:R-:W-:Y:S02]  /*f3be0*/  LOP3.LUT P1, RZ, R42, 0x40000000, RZ, 0xc0, !PT ;  /* 0x400000002aff7812 */ /* 0x000fe4000782c0ff */
[----:B------:R-:W-:Y:S01]  /*f3bf0*/  LOP3.LUT R44, R44, 0xffffff7f, RZ, 0xc0, !PT ;  /* 0xffffff7f2c2c7812 */ /* 0x000fe200078ec0ff */
[----:B------:R-:W-:-:S10]  /*f3c00*/  IMAD.WIDE R46, R240, 0x4, R14 ;  /* 0x00000004f02e7825 */ /* 0x000fd400078e020e */
        /* <DEDUP_REMOVED lines=11> */
[C---:B------:R-:W-:Y:S01]  /*f3cc0*/  LOP3.LUT P1, RZ, R42.reuse, 0x4000000, RZ, 0xc0, !PT ;  /* 0x040000002aff7812 */ /* 0x040fe2000782c0ff */
[----:B------:R4:W-:Y:S01]  /*f3cd0*/  @P4 STG.E desc[UR34][R46.64], R244 ;  /* 0x000000f42e004986 */ /* 0x0009e2000c101922 */
[----:B------:R-:W-:Y:S02]  /*f3ce0*/  LOP3.LUT P0, RZ, R42, 0x1000000, RZ, 0xc0, !PT ;  /* 0x010000002aff7812 */ /* 0x000fe4000780c0ff */
[----:B------:R-:W-:-:S09]  /*f3cf0*/  LOP3.LUT R44, R44, 0xfffff7ff, RZ, 0xc0, !PT ;  /* 0xfffff7ff2c2c7812 */ /* 0x000fd200078ec0ff */
[----:B------:R-:W-:Y:S02]  /*f3d00*/  @P1 LOP3.LUT R44, R44, 0x800, RZ, 0xfc, !PT ;  /* 0x000008002c2c1812 */ /* 0x000fe400078efcff */
[----:B------:R-:W-:Y:S01]  /*f3d10*/  LOP3.LUT P1, RZ, R42, 0x2000000, RZ, 0xc0, !PT ;  /* 0x020000002aff7812 */ /* 0x000fe2000782c0ff */
[----:B----4-:R-:W-:-:S05]  /*f3d20*/  IMAD.WIDE R46, R70, 0x4, R20 ;  /* 0x00000004462e7825 */ /* 0x010fca00078e0214 */
[----:B------:R1:W-:Y:S04]  /*f3d30*/  @P5 STG.E desc[UR34][R46.64], R248 ;  /* 0x000000f82e005986 */ /* 0x0003e8000c101922 */
[----:B-1----:R-:W4:Y:S04]  /*f3d40*/  LDL.LU R248, [R1+0x3470] ;  /* 0x0034700001f87983 */ /* 0x002f280000300800 */
[----:B------:R-:W4:Y:S04]  /*f3d50*/  LDL.LU R232, [R1+0x260] ;  /* 0x0002600001e87983 */ /* 0x000f280000300800 */
[----:B------:R-:W4:Y:S04]  /*f3d60*/  LDL.LU R236, [R1+0xd34] ;  /* 0x000d340001ec7983 */ /* 0x000f280000300800 */
[----:B------:R-:W4:Y:S01]  /*f3d70*/  LDL.LU R240, [R1+0xd24] ;  /* 0x000d240001f07983 */ /* 0x000f220000300800 */
[----:B------:R-:W-:-:S03]  /*f3d80*/  IMAD.WIDE R46, R70, 0x4, R18 ;  /* 0x00000004462e7825 */ /* 0x000fc600078e0212 */
[----:B------:R-:W4:Y:S04]  /*f3d90*/  LDL.LU R244, [R1+0xd14] ;  /* 0x000d140001f47983 */ /* 0x000f280000300800 */
[----:B--2---:R1:W-:Y:S02]  /*f3da0*/  @P6 STG.E desc[UR34][R46.64], R114 ;  /* 0x000000722e006986 */ /* 0x0043e4000c101922 */
[----:B-1----:R-:W-:-:S05]  /*f3db0*/  IMAD.WIDE R46, R70, 0x4, R16 ;  /* 0x00000004462e7825 */ /* 0x002fca00078e0210 */
[----:B---3--:R1:W-:Y:S02]  /*f3dc0*/  @P0 STG.E desc[UR34][R46.64], R115 ;  /* 0x000000732e000986 */ /* 0x0083e4000c101922 */
[----:B-1----:R-:W-:Y:S02]  /*f3dd0*/  IMAD.WIDE R46, R70, 0x4, R14 ;  /* 0x00000004462e7825 */ /* 0x002fe400078e020e */
[----:B------:R-:W2:Y:S04]  /*f3de0*/  LDL.LU R115, [R1+0xbe4] ;  /* 0x000be40001737983 */ /* 0x000ea80000300800 */
[----:B------:R1:W-:Y:S04]  /*f3df0*/  @P1 STG.E desc[UR34][R46.64], R71 ;  /* 0x000000472e001986 */ /* 0x0003e8000c101922 */
[----:B------:R-:W3:Y:S04]  /*f3e00*/  LDL.LU R70, [R1+0x874] ;  /* 0x0008740001467983 */ /* 0x000ee80000300800 */
        /* <DEDUP_REMOVED lines=27> */
[----:B-1----:R-:W-:Y:S01]  /*f3fc0*/  IMAD.WIDE R46, R249, 0x4, R14 ;  /* 0x00000004f92e7825 */ /* 0x002fe200078e020e */
[C---:B------:R-:W-:Y:S02]  /*f3fd0*/  LOP3.LUT P4, RZ, R41.reuse, 0x10, RZ, 0xc0, !PT ;  /* 0x0000001029ff7812 */ /* 0x040fe4000788c0ff */
[C---:B------:R-:W-:Y:S02]  /*f3fe0*/  LOP3.LUT P5, RZ, R41.reuse, 0x20, RZ, 0xc0, !PT ;  /* 0x0000002029ff7812 */ /* 0x040fe400078ac0ff */
[C---:B------:R-:W-:Y:S02]  /*f3ff0*/  LOP3.LUT P6, RZ, R41.reuse, 0x40, RZ, 0xc0, !PT ;  /* 0x0000004029ff7812 */ /* 0x040fe400078cc0ff */
[----:B------:R-:W-:-:S03]  /*f4000*/  LOP3.LUT P0, RZ, R41, 0x80, RZ, 0xc0, !PT ;  /* 0x0000008029ff7812 */ /* 0x000fc6000780c0ff */
[----:B----4-:R1:W-:Y:S02]  /*f4010*/  @P1 STG.E desc[UR34][R46.64], R232 ;  /* 0x000000e82e001986 */ /* 0x0103e4000c101922 */
[----:B-1----:R-:W-:-:S05]  /*f4020*/  IMAD.WIDE R46, R248, 0x4, R20 ;  /* 0x00000004f82e7825 */ /* 0x002fca00078e0214 */
[----:B------:R1:W-:Y:S02]  /*f4030*/  @P2 STG.E desc[UR34][R46.64], R236 ;  /* 0x000000ec2e002986 */ /* 0x0003e4000c101922 */
[----:B-1----:R-:W-:-:S05]  /*f4040*/  IMAD.WIDE R46, R248, 0x4, R18 ;  /* 0x00000004f82e7825 */ /* 0x002fca00078e0212 */
[----:B------:R1:W-:Y:S04]  /*f4050*/  @P3 STG.E desc[UR34][R46.64], R240 ;  /* 0x000000f02e003986 */ /* 0x0003e8000c101922 */
[----:B-1----:R-:W4:Y:S01]  /*f4060*/  LDL.LU R240, [R1+0x404] ;  /* 0x0004040001f07983 */ /* 0x002f220000300800 */
[----:B------:R-:W-:-:S05]  /*f4070*/  IMAD.WIDE R46, R248, 0x4, R16 ;  /* 0x00000004f82e7825 */ /* 0x000fca00078e0210 */
[----:B------:R1:W-:Y:S02]  /*f4080*/  @P4 STG.E desc[UR34][R46.64], R244 ;  /* 0x000000f42e004986 */ /* 0x0003e4000c101922 */
[----:B-1----:R-:W-:Y:S02]  /*f4090*/  IMAD.WIDE R46, R248, 0x4, R14 ;  /* 0x00000004f82e7825 */ /* 0x002fe400078e020e */
[----:B------:R-:W4:Y:S04]  /*f40a0*/  LDL.LU R244, [R1+0x264] ;  /* 0x0002640001f47983 */ /* 0x000f280000300800 */
[----:B--2---:R1:W-:Y:S04]  /*f40b0*/  @P5 STG.E desc[UR34][R46.64], R115 ;  /* 0x000000732e005986 */ /* 0x0043e8000c101922 */
[----:B------:R-:W2:Y:S01]  /*f40c0*/  LDL.LU R248, [R1+0xd38] ;  /* 0x000d380001f87983 */ /* 0x000ea20000300800 */
[----:B-1----:R-:W-:-:S03]  /*f40d0*/  IMAD.WIDE R46, R114, 0x4, R20 ;  /* 0x00000004722e7825 */ /* 0x002fc600078e0214 */
[----:B------:R-:W2:Y:S04]  /*f40e0*/  LDL.LU R115, [R1+0xd28] ;  /* 0x000d280001737983 */ /* 0x000ea80000300800 */
[----:B---3--:R1:W-:Y:S02]  /*f40f0*/  @P6 STG.E desc[UR34][R46.64], R70 ;  /* 0x000000462e006986 */ /* 0x0083e4000c101922 */
[----:B-1----:R-:W-:Y:S02]  /*f4100*/  IMAD.WIDE R46, R114, 0x4, R18 ;  /* 0x00000004722e7825 */ /* 0x002fe400078e0212 */
[----:B------:R-:W3:Y:S04]  /*f4110*/  LDL.LU R70, [R1+0xd18] ;  /* 0x000d180001467983 */ /* 0x000ee80000300800 */
[----:B------:R1:W-:Y:S04]  /*f4120*/  @P0 STG.E desc[UR34][R46.64], R71 ;  /* 0x000000472e000986 */ /* 0x0003e8000c101922 */
[----:B-1----:R-:W2:Y:S01]  /*f4130*/  LDL.LU R71, [R1+0x3478] ;  /* 0x0034780001477983 */ /* 0x002ea20000300800 */
        /* <DEDUP_REMOVED lines=8> */
[----:B------:R-:W-:-:S02]  /*f41c0*/  LOP3.LUT R42, R42, 0xdfffffff, RZ, 0xc0, !PT ;  /* 0xdfffffff2a2a7812 */ /* 0x000fc400078ec0ff */
[C---:B------:R-:W-:Y:S01]  /*f41d0*/  LOP3.LUT P4, RZ, R41.reuse, 0x100, RZ, 0xc0, !PT ;  /* 0x0000010029ff7812 */ /* 0x040fe2000788c0ff */
[----:B------:R-:W-:Y:S01]  /*f41e0*/  IMAD.WIDE R46, R114, 0x4, R16 ;  /* 0x00000004722e7825 */ /* 0x000fe200078e0210 */
[----:B------:R-:W3:Y:S04]  /*f41f0*/  LDL.LU R241, [R1+0xd3c] ;  /* 0x000d3c0001f17983 */ /* 0x000ee80000300800 */
[----:B------:R-:W3:Y:S03]  /*f4200*/  LDL.LU R245, [R1+0xd2c] ;  /* 0x000d2c0001f57983 */ /* 0x000ee60000300800 */
[----:B------:R-:W-:Y:S01]  /*f4210*/  @P1 LOP3.LUT R42, R42, 0x20000000, RZ, 0xfc, !PT ;  /* 0x200000002a2a1812 */ /* 0x000fe200078efcff */
[----:B------:R-:W3:Y:S01]  /*f4220*/  LDL.LU R249, [R1+0xd1c] ;  /* 0x000d1c0001f97983 */ /* 0x000ee20000300800 */
[----:B------:R-:W-:-:S02]  /*f4230*/  LOP3.LUT P1, RZ, R41, 0x40000, RZ, 0xc0, !PT ;  /* 0x0004000029ff7812 */ /* 0x000fc4000782c0ff */
[----:B------:R-:W-:Y:S01]  /*f4240*/  LOP3.LUT R42, R42, 0xbfffffff, RZ, 0xc0, !PT ;  /* 0xbfffffff2a2a7812 */ /* 0x000fe200078ec0ff */
[----:B------:R-:W3:Y:S04]  /*f4250*/  LDL.LU R232, [R1+0x3480] ;  /* 0x0034800001e87983 */ /* 0x000ee80000300800 */
[----:B------:R-:W3:Y:S06]  /*f4260*/  LDL.LU R236, [R1+0xbec] ;  /* 0x000bec0001ec7983 */ /* 0x000eec0000300800 */
        /* <DEDUP_REMOVED lines=12> */
[C---:B------:R-:W-:Y:S02]  /*f4330*/  LOP3.LUT P5, RZ, R41.reuse, 0x200, RZ, 0xc0, !PT ;  /* 0x0000020029ff7812 */ /* 0x040fe400078ac0ff */
[----:B------:R-:W-:-:S07]  /*f4340*/  LOP3.LUT P6, RZ, R41, 0x400, RZ, 0xc0, !PT ;  /* 0x0000040029ff7812 */ /* 0x000fce00078cc0ff */
[----:B------:R-:W-:Y:S02]  /*f4350*/  @P1 LOP3.LUT R44, R44, 0x4, RZ, 0xfc, !PT ;  /* 0x000000042c2c1812 */ /* 0x000fe400078efcff */
[C---:B------:R-:W-:Y:S02]  /*f4360*/  LOP3.LUT P1, RZ, R41.reuse, 0x2000, RZ, 0xc0, !PT ;  /* 0x0000200029ff7812 */ /* 0x040fe4000782c0ff */
[----:B------:R-:W-:Y:S02]  /*f4370*/  LOP3.LUT P0, RZ, R41, 0x800, RZ, 0xc0, !PT ;  /* 0x0000080029ff7812 */ /* 0x000fe4000780c0ff */
[----:B------:R-:W-:-:S09]  /*f4380*/  LOP3.LUT R44, R44, 0xfffffff7, RZ, 0xc0, !PT ;  /* 0xfffffff72c2c7812 */ /* 0x000fd200078ec0ff */
[----:B------:R-:W-:Y:S02]  /*f4390*/  @P1 LOP3.LUT R44, R44, 0x8, RZ, 0xfc, !PT ;  /* 0x000000082c2c1812 */ /* 0x000fe400078efcff */
[----:B------:R-:W-:Y:S01]  /*f43a0*/  LOP3.LUT P1, RZ, R41, 0x1000, RZ, 0xc0, !PT ;  /* 0x0000100029ff7812 */ /* 0x000fe2000782c0ff */
[----:B----4-:R1:W-:Y:S02]  /*f43b0*/  @P4 STG.E desc[UR34][R46.64], R240 ;  /* 0x000000f02e004986 */ /* 0x0103e4000c101922 */
[----:B-1----:R-:W-:Y:S02]  /*f43c0*/  IMAD.WIDE R46, R114, 0x4, R14 ;  /* 0x00000004722e7825 */ /* 0x002fe400078e020e */
[----:B------:R-:W4:Y:S04]  /*f43d0*/  LDL.LU R114, [R1+0x3484] ;  /* 0x0034840001727983 */ /* 0x000f280000300800 */
[----:B------:R-:W4:Y:S04]  /*f43e0*/  LDL.LU R237, [R1+0x268] ;  /* 0x0002680001ed7983 */ /* 0x000f280000300800 */
[----:B------:R1:W-:Y:S04]  /*f43f0*/  @P5 STG.E desc[UR34][R46.64], R244 ;  /* 0x000000f42e005986 */ /* 0x0003e8000c101922 */
[----:B------:R-:W4:Y:S04]  /*f4400*/  LDL.LU R240, [R1+0x87c] ;  /* 0x00087c0001f07983 */ /* 0x000f280000300800 */
[----:B-1----:R-:W4:Y:S01]  /*f4410*/  LDL.LU R244, [R1+0x5cc] ;  /* 0x0005cc0001f47983 */ /* 0x002f220000300800 */
[----:B--2---:R-:W-:-:S05]  /*f4420*/  IMAD.WIDE R46, R71, 0x4, R20 ;  /* 0x00000004472e7825 */ /* 0x004fca00078e0214 */
[----:B------:R1:W-:Y:S02]  /*f4430*/  @P6 STG.E desc[UR34][R46.64], R248 ;  /* 0x000000f82e006986 */ /* 0x0003e4000c101922 */
[C---:B-1----:R-:W-:Y:S02]  /*f4440*/  IMAD.WIDE R46, R71.reuse, 0x4, R18 ;  /* 0x00000004472e7825 */ /* 0x042fe400078e0212 */
[----:B------:R-:W2:Y:S04]  /*f4450*/  LDL.LU R248, [R1+0x40c] ;  /* 0x00040c0001f87983 */ /* 0x000ea80000300800 */
[----:B------:R1:W-:Y:S02]  /*f4460*/  @P0 STG.E desc[UR34][R46.64], R115 ;  /* 0x000000732e000986 */ /* 0x0003e4000c101922 */
[----:B-1----:R-:W-:-:S02]  /*f4470*/  IMAD.WIDE R46, R71, 0x4, R16 ;  /* 0x00000004472e7825 */ /* 0x002fc400078e0210 */
[----:B------:R-:W2:Y:S04]  /*f4480*/  LDL.LU R115, [R1+0x26c] ;  /* 0x00026c0001737983 */ /* 0x000ea80000300800 */
[----:B---3--:R1:W-:Y:S02]  /*f4490*/  @P1 STG.E desc[UR34][R46.64], R70 ;  /* 0x000000462e001986 */ /* 0x0083e4000c101922 */
[----:B-1----:R-:W-:Y:S02]  /*f44a0*/  IMAD.WIDE R46, R71, 0x4, R14 ;  /* 0x00000004472e7825 */ /* 0x002fe400078e020e */
[----:B------:R-:W3:Y:S04]  /*f44b0*/  LDL.LU R71, [R1+0xd60] ;  /* 0x000d600001477983 */ /* 0x000ee80000300800 */
        /* <DEDUP_REMOVED lines=20> */
[----:B----4-:R1:W-:Y:S01]  /*f4600*/  @P1 STG.E desc[UR34][R44.64], R237 ;  /* 0x000000ed2c001986 */ /* 0x0103e2000c101922 */
[----:B------:R-:W-:Y:S01]  /*f4610*/  LOP3.LUT P1, RZ, R42, 0x40000000, RZ, 0xc0, !PT ;  /* 0x400000002aff7812 */ /* 0x000fe2000782c0ff */
[----:B-1----:R-:W-:-:S12]  /*f4620*/  IMAD.WIDE R44, R232, 0x4, R20 ;  /* 0x00000004e82c7825 */ /* 0x002fd800078e0214 */
[----:B------:R1:W-:Y:S01]  /*f4630*/  @P1 STG.E desc[UR34][R44.64], R241 ;  /* 0x000000f12c001986 */ /* 0x0003e2000c101922 */
[----:B------:R-:W-:Y:S01]  /*f4640*/  LOP3.LUT P1, RZ, R42, 0x20000000, RZ, 0xc0, !PT ;  /* 0x200000002aff7812 */ /* 0x000fe2000782c0ff */
[----:B-1----:R-:W-:Y:S02]  /*f4650*/  IMAD.WIDE R44, R232, 0x4, R18 ;  /* 0x00000004e82c7825 */ /* 0x002fe400078e0212 */
[----:B------:R-:W4:Y:S10]  /*f4660*/  LDL.LU R241, [R1+0x3490] ;  /* 0x0034900001f17983 */ /* 0x000f340000300800 */
        /* <DEDUP_REMOVED lines=9> */
[----:B------:R1:W-:Y:S02]  /*f4700*/  @P4 STG.E desc[UR34][R44.64], R244 ;  /* 0x000000f42c004986 */ /* 0x0003e4000c101922 */
[----:B-1----:R-:W-:-:S05]  /*f4710*/  IMAD.WIDE R44, R114, 0x4, R16 ;  /* 0x00000004722c7825 */ /* 0x002fca00078e0210 */
[----:B--2---:R1:W-:Y:S02]  /*f4720*/  @P5 STG.E desc[UR34][R44.64], R248 ;  /* 0x000000f82c005986 */ /* 0x0043e4000c101922 */
[----:B-1----:R-:W-:Y:S02]  /*f4730*/  IMAD.WIDE R44, R114, 0x4, R14 ;  /* 0x00000004722c7825 */ /* 0x002fe400078e020e */
[----:B------:R-:W2:Y:S04]  /*f4740*/  LDL.LU R114, [R1+0xd50] ;  /* 0x000d500001727983 */ /* 0x000ea80000300800 */
[----:B------:R1:W-:Y:S04]  /*f4750*/  @P6 STG.E desc[UR34][R44.64], R115 ;  /* 0x000000732c006986 */ /* 0x0003e8000c101922 */
[----:B-1----:R-:W4:Y:S01]  /*f4760*/  LDL.LU R115, [R1+0xd40] ;  /* 0x000d400001737983 */ /* 0x002f220000300800 */
[----:B------:R-:W-:-:S03]  /*f4770*/  IMAD.WIDE R44, R70, 0x4, R20 ;  /* 0x00000004462c7825 */ /* 0x000fc600078e0214 */
[----:B------:R-:W4:Y:S04]  /*f4780*/  LDL.LU R251, [R1+0xbd0] ;  /* 0x000bd00001fb7983 */ /* 0x000f280000300800 */
[----:B------:R-:W4:Y:S04]  /*f4790*/  LDL.LU R234, [R1+0x860] ;  /* 0x0008600001ea7983 */ /* 0x000f280000300800 */
[----:B---3--:R1:W-:Y:S04]  /*f47a0*/  @P0 STG.E desc[UR34][R44.64], R71 ;  /* 0x000000472c000986 */ /* 0x0083e8000c101922 */
[----:B------:R-:W3:Y:S04]  /*f47b0*/  LDL.LU R238, [R1+0x5b0] ;  /* 0x0005b00001ee7983 */ /* 0x000ee80000300800 */
[----:B-1----:R-:W3:Y:S04]  /*f47c0*/  LDL.LU R71, [R1+0x348c] ;  /* 0x00348c0001477983 */ /* 0x002ee80000300800 */
[----:B------:R-:W3:Y:S01]  /*f47d0*/  LDL.LU R242, [R1+0x3f0] ;  /* 0x0003f00001f27983 */ /* 0x000ee20000300800 */
[----:B------:R-:W-:-:S02]  /*f47e0*/  LOP3.LUT P1, RZ, R40, 0x80, RZ, 0xc0, !PT ;  /* 0x0000008028ff7812 */ /* 0x000fc4000782c0ff */
        /* <DEDUP_REMOVED lines=8> */
[----:B------:R-:W3:Y:S04]  /*f4870*/  LDL.LU R245, [R1+0xbd4] ;  /* 0x000bd40001f57983 */ /* 0x000ee80000300800 */
[----:B------:R-:W3:Y:S04]  /*f4880*/  LDL.LU R249, [R1+0x864] ;  /* 0x0008640001f97983 */ /* 0x000ee80000300800 */
[----:B------:R-:W-:Y:S01]  /*f4890*/  @P1 LOP3.LUT R42, R42, 0x200000, RZ, 0xfc, !PT ;  /* 0x002000002a2a1812 */ /* 0x000fe200078efcff */
[----:B------:R-:W3:Y:S01]  /*f48a0*/  LDL.LU R232, [R1+0x5b4] ;  /* 0x0005b40001e87983 */ /* 0x000ee20000300800 */
[----:B------:R-:W-:-:S02]  /*f48b0*/  LOP3.LUT P1, RZ, R40, 0x20, RZ, 0xc0, !PT ;  /* 0x0000002028ff7812 */ /* 0x000fc4000782c0ff */
[----:B------:R-:W-:Y:S01]  /*f48c0*/  LOP3.LUT R42, R42, 0xffbfffff, RZ, 0xc0, !PT ;  /* 0xffbfffff2a2a7812 */ /* 0x000fe200078ec0ff */
[----:B------:R-:W3:Y:S01]  /*f48d0*/  LDL.LU R236, [R1+0x3f4] ;  /* 0x0003f40001ec7983 */ /* 0x000ee20000300800 */
[----:B------:R-:W-:-:S03]  /*f48e0*/  LOP3.LUT P4, RZ, R41, 0x8000000, RZ, 0xc0, !PT ;  /* 0x0800000029ff7812 */ /* 0x000fc6000788c0ff */
[----:B------:R-:W3:Y:S01]  /*f48f0*/  LDL.LU R240, [R1+0x3494] ;  /* 0x0034940001f07983 */ /* 0x000ee20000300800 */
[C---:B------:R-:W-:Y:S01]  /*f4900*/  LOP3.LUT P5, RZ, R41.reuse, 0x10000000, RZ, 0xc0, !PT ;  /* 0x1000000029ff7812 */ /* 0x040fe200078ac0ff */
[----:B------:R-:W-:Y:S01]  /*f4910*/  IMAD.WIDE R44, R70, 0x4, R18 ;  /* 0x00000004462c7825 */ /* 0x000fe200078e0212 */
[----:B------:R-:W-:Y:S01]  /*f4920*/  LOP3.LUT P6, RZ, R41, 0x20000000, RZ, 0xc0, !PT ;  /* 0x2000000029ff7812 */ /* 0x000fe200078cc0ff */
[----:B------:R-:W3:Y:S02]  /*f4930*/  LDL.LU R244, [R1+0x254] ;  /* 0x0002540001f47983 */ /* 0x000ee40000300800 */
[----:B------:R-:W-:Y:S02]  /*f4940*/  @P1 LOP3.LUT R42, R42, 0x400000, RZ, 0xfc, !PT ;  /* 0x004000002a2a1812 */ /* 0x000fe400078efcff */
[----:B------:R-:W-:Y:S01]  /*f4950*/  LOP3.LUT P1, RZ, R40, 0x10, RZ, 0xc0, !PT ;  /* 0x0000001028ff7812 */ /* 0x000fe2000782c0ff */
[----:B------:R-:W3:Y:S01]  /*f4960*/  LDL.LU R248, [R1+0xd68] ;  /* 0x000d680001f87983 */ /* 0x000ee20000300800 */
        /* <DEDUP_REMOVED lines=19> */
[----:B----4-:R1:W-:Y:S02]  /*f4aa0*/  @P5 STG.E desc[UR34][R44.64], R115 ;  /* 0x000000732c005986 */ /* 0x0103e4000c101922 */
[----:B-1----:R-:W-:-:S02]  /*f4ab0*/  IMAD.WIDE R44, R70, 0x4, R14 ;  /* 0x00000004462c7825 */ /* 0x002fc400078e020e */
[----:B------:R-:W4:Y:S04]  /*f4ac0*/  LDL.LU R115, [R1+0xd48] ;  /* 0x000d480001737983 */ /* 0x000f280000300800 */
[----:B------:R3:W-:Y:S04]  /*f4ad0*/  @P6 STG.E desc[UR34][R44.64], R251 ;  /* 0x000000fb2c006986 */ /* 0x0007e8000c101922 */
[----:B------:R-:W2:Y:S01]  /*f4ae0*/  LDL.LU R70, [R1+0x3498] ;  /* 0x0034980001467983 */ /* 0x000ea20000300800 */
[----:B---3--:R-:W-:-:S05]  /*f4af0*/  IMAD.WIDE R44, R71, 0x4, R20 ;  /* 0x00000004472c7825 */ /* 0x008fca00078e0214 */
        /* <DEDUP_REMOVED lines=43> */
[----:B-1----:R-:W-:-:S05]  /*f4db0*/  IMAD.WIDE R44, R70, 0x4, R16 ;  /* 0x00000004462c7825 */ /* 0x002fca00078e0210 */
[----:B----4-:R1:W-:Y:S02]  /*f4dc0*/  @P6 STG.E desc[UR34][R44.64], R115 ;  /* 0x000000732c006986 */ /* 0x0103e4000c101922 */
[----:B-1----:R-:W-:-:S05]  /*f4dd0*/  IMAD.WIDE R44, R70, 0x4, R14 ;  /* 0x00000004462c7825 */ /* 0x002fca00078e020e */
[----:B---3--:R1:W-:Y:S04]  /*f4de0*/  @P0 STG.E desc[UR34][R44.64], R71 ;  /* 0x000000472c000986 */ /* 0x0083e8000c101922 */
        /* <DEDUP_REMOVED lines=27> */
[----:B------:R-:W2:Y:S01]  /*f4fa0*/  LDL.LU R233, [R1+0x86c] ;  /* 0x00086c0001e97983 */ /* 0x000ea20000300800 */
[----:B------:R-:W-:-:S02]  /*f4fb0*/  @P1 LOP3.LUT R42, R42, 0x10000, RZ, 0xfc, !PT ;  /* 0x000100002a2a1812 */ /* 0x000fc400078efcff */
[----:B------:R-:W-:Y:S01]  /*f4fc0*/  LOP3.LUT P1, RZ, R40, 0x200000, RZ, 0xc0, !PT ;  /* 0x0020000028ff7812 */ /* 0x000fe2000782c0ff */
[----:B------:R-:W2:Y:S01]  /*f4fd0*/  LDL.LU R237, [R1+0x5bc] ;  /* 0x0005bc0001ed7983 */ /* 0x000ea20000300800 */
[----:B------:R-:W-:Y:S02]  /*f4fe0*/  LOP3.LUT R42, R42, 0xfffdffff, RZ, 0xc0, !PT ;  /* 0xfffdffff2a2a7812 */ /* 0x000fe400078ec0ff */
[C---:B------:R-:W-:Y:S01]  /*f4ff0*/  LOP3.LUT P5, RZ, R40.reuse, 0x8000, RZ, 0xc0, !PT ;  /* 0x0000800028ff7812 */ /* 0x040fe200078ac0ff */
[----:B------:R-:W2:Y:S01]  /*f5000*/  LDL.LU R241, [R1+0x3fc] ;  /* 0x0003fc0001f17983 */ /* 0x000ea20000300800 */
[----:B------:R-:W-:-:S07]  /*f5010*/  LOP3.LUT P6, RZ, R40, 0x10000, RZ, 0xc0, !PT ;  /* 0x0001000028ff7812 */ /* 0x000fce00078cc0ff */
[----:B------:R-:W-:Y:S02]  /*f5020*/  @P1 LOP3.LUT R42, R42, 0x20000, RZ, 0xfc, !PT ;  /* 0x000200002a2a1812 */ /* 0x000fe400078efcff */
[----:B------:R-:W-:Y:S01]  /*f5030*/  LOP3.LUT P1, RZ, R40, 0x100000, RZ, 0xc0, !PT ;  /* 0x0010000028ff7812 */ /* 0x000fe2000782c0ff */
[----:B------:R-:W-:Y:S01]  /*f5040*/  IMAD.WIDE R44, R248, 0x4, R18 ;  /* 0x00000004f82c7825 */ /* 0x000fe200078e0212 */
[----:B------:R-:W-:-:S04]  /*f5050*/  LOP3.LUT R42, R42, 0xfffbffff, RZ, 0xc0, !PT ;  /* 0xfffbffff2a2a7812 */ /* 0x000fc800078ec0ff */
[----:B---3--:R1:W-:Y:S07]  /*f5060*/  @P5 STG.E desc[UR34][R44.64], R240 ;  /* 0x000000f02c005986 */ /* 0x0083ee000c101922 */
[----:B------:R-:W-:Y:S02]  /*f5070*/  @P1 LOP3.LUT R42, R42, 0x40000, RZ, 0xfc, !PT ;  /* 0x000400002a2a1812 */ /* 0x000fe400078efcff */
[----:B------:R-:W-:Y:S01]  /*f5080*/  LOP3.LUT P1, RZ, R40, 0x80000, RZ, 0xc0, !PT ;  /* 0x0008000028ff7812 */ /* 0x000fe2000782c0ff */
[----:B-1----:R-:W-:Y:S01]  /*f5090*/  IMAD.WIDE R44, R248, 0x4, R16 ;  /* 0x00000004f82c7825 */ /* 0x002fe200078e0210 */
[----:B------:R-:W-:-:S04]  /*f50a0*/  LOP3.LUT P0, RZ, R40, 0x20000, RZ, 0xc0, !PT ;  /* 0x0002000028ff7812 */ /* 0x000fc8000780c0ff */
[----:B----4-:R1:W-:Y:S01]  /*f50b0*/  @P6 STG.E desc[UR34][R44.64], R244 ;  /* 0x000000f42c006986 */ /* 0x0103e2000c101922 */
[----:B------:R-:W-:-:S03]  /*f50c0*/  LOP3.LUT R42, R42, 0xfff7ffff, RZ, 0xc0, !PT ;  /* 0xfff7ffff2a2a7812 */ /* 0x000fc600078ec0ff */
[----:B-1----:R-:W3:Y:S04]  /*f50d0*/  LDL.LU R244, [R1+0x34a8] ;  /* 0x0034a80001f47983 */ /* 0x002ee80000300800 */
[----:B------:R-:W4:Y:S01]  /*f50e0*/  LDL.LU R249, [R1+0x25c] ;  /* 0x00025c0001f97983 */ /* 0x000f220000300800 */
[----:B------:R-:W-:Y:S02]  /*f50f0*/  @P1 LOP3.LUT R42, R42, 0x80000, RZ, 0xfc, !PT ;  /* 0x000800002a2a1812 */ /* 0x000fe400078efcff */
[----:B------:R-:W-:Y:S01]  /*f5100*/  LOP3.LUT P1, RZ, R40, 0x40000, RZ, 0xc0, !PT ;  /* 0x0004000028ff7812 */ /* 0x000fe2000782c0ff */
[----:B------:R-:W-:Y:S01]  /*f5110*/  IMAD.WIDE R44, R248, 0x4, R14 ;  /* 0x00000004f82c7825 */ /* 0x000fe200078e020e */
[----:B------:R-:W3:Y:S04]  /*f5120*/  LDL.LU R232, [R1+0xd80] ;  /* 0x000d800001e87983 */ /* 0x000ee80000300800 */
        /* <DEDUP_REMOVED lines=9> */
[----:B------:R-:W3:Y:S06]  /*f51c0*/  LDL.LU R115, [R1+0x5a0] ;  /* 0x0005a00001737983 */ /* 0x000eec0000300800 */
[----:B------:R1:W-:Y:S01]  /*f51d0*/  @P1 STG.E desc[UR34][R44.64], R70 ;  /* 0x000000462c001986 */ /* 0x0003e2000c101922 */
[----:B------:R-:W-:-:S03]  /*f51e0*/  LOP3.LUT P1, RZ, R42, 0x40000, RZ, 0xc0, !PT ;  /* 0x000400002aff7812 */ /* 0x000fc6000782c0ff */
[----:B-1----:R-:W3:Y:S01]  /*f51f0*/  LDL.LU R70, [R1+0x530] ;  /* 0x0005300001467983 */ /* 0x002ee20000300800 */
        /* <DEDUP_REMOVED lines=17> */
[----:B----4-:R3:W-:Y:S01]  /*f5310*/  @P1 STG.E desc[UR34][R44.64], R249 ;  /* 0x000000f92c001986 */ /* 0x0107e2000c101922 */
[----:B------:R-:W-:Y:S02]  /*f5320*/  LOP3.LUT P1, RZ, R42, 0x1000, RZ, 0xc0, !PT ;  /* 0x000010002aff7812 */ /* 0x000fe4000782c0ff */
[C---:B------:R-:W-:Y:S02]  /*f5330*/  LOP3.LUT P2, RZ, R40.reuse, 0x8000000, RZ, 0xc0, !PT ;  /* 0x0800000028ff7812 */ /* 0x040fe4000784c0ff */
[----:B------:R-:W-:Y:S01]  /*f5340*/  LOP3.LUT P3, RZ, R40, 0x10000000, RZ, 0xc0, !PT ;  /* 0x1000000028ff7812 */ /* 0x000fe2000786c0ff */
[----:B---3--:R-:W-:-:S08]  /*f5350*/  IMAD.WIDE R44, R244, 0x4, R20 ;  /* 0x00000004f42c7825 */ /* 0x008fd000078e0214 */
        /* <DEDUP_REMOVED lines=39> */
[C---:B------:R-:W-:Y:S02]  /*f55d0*/  LOP3.LUT P0, RZ, R39.reuse, 0x10, RZ, 0xc0, !PT ;  /* 0x0000001027ff7812 */ /* 0x040fe4000780c0ff */
[----:B------:R-:W-:Y:S02]  /*f55e0*/  LOP3.LUT P1, RZ, R39, 0x2000, RZ, 0xc0, !PT ;  /* 0x0000200027ff7812 */ /* 0x000fe4000782c0ff */
[----:B------:R-:W-:Y:S01]  /*f55f0*/  LOP3.LUT R42, R42, 0xffffffef, RZ, 0xc0, !PT ;  /* 0xffffffef2a2a7812 */ /* 0x000fe200078ec0ff */
[----:B---3--:R1:W-:Y:S04]  /*f5600*/  @P4 STG.E desc[UR34][R44.64], R244 ;  /* 0x000000f42c004986 */ /* 0x0083e8000c101922 */
[----:B-1----:R-:W3:Y:S06]  /*f5610*/  LDL.LU R244, [R1+0x538] ;  /* 0x0005380001f47983 */ /* 0x002eec0000300800 */
        /* <DEDUP_REMOVED lines=10> */
[----:B----4-:R1:W-:Y:S02]  /*f56c0*/  @P5 STG.E desc[UR34][R44.64], R248 ;  /* 0x000000f82c005986 */ /* 0x0103e4000c101922 */
        /* <DEDUP_REMOVED lines=58> */
[----:B---3--:R1:W-:Y:S02]  /*f5a70*/  @P3 STG.E desc[UR34][R44.64], R244 ;  /* 0x000000f42c003986 */ /* 0x0083e4000c101922 */
[----:B-1----:R-:W-:-:S02]  /*f5a80*/  IMAD.WIDE R44, R114, 0x4, R16 ;  /* 0x00000004722c7825 */ /* 0x002fc400078e0210 */
[----:B------:R-:W3:Y:S04]  /*f5a90*/  LDL.LU R244, [R1+0x85c] ;  /* 0x00085c0001f47983 */ /* 0x000ee80000300800 */
[----:B--2---:R1:W-:Y:S02]  /*f5aa0*/  @P4 STG.E desc[UR34][R44.64], R248 ;  /* 0x000000f82c004986 */ /* 0x0043e4000c101922 */
[----:B-1----:R-:W-:Y:S02]  /*f5ab0*/  IMAD.WIDE R44, R114, 0x4, R14 ;  /* 0x00000004722c7825 */ /* 0x002fe400078e020e */
[----:B------:R-:W2:Y:S04]  /*f5ac0*/  LDL.LU R248, [R1+0x5ac] ;  /* 0x0005ac0001f87983 */ /* 0x000ea80000300800 */
[----:B----4-:R1:W-:Y:S04]  /*f5ad0*/  @P5 STG.E desc[UR34][R44.64], R115 ;  /* 0x000000732c005986 */ /* 0x0103e8000c101922 */
[----:B------:R-:W4:Y:S04]  /*f5ae0*/  LDL.LU R114, [R1+0x53c] ;  /* 0x00053c0001727983 */ /* 0x000f280000300800 */
[----:B-1----:R-:W2:Y:S01]  /*f5af0*/  LDL.LU R115, [R1+0x3ec] ;  /* 0x0003ec0001737983 */ /* 0x002ea20000300800 */
[----:B------:R-:W-:-:S05]  /*f5b00*/  IMAD.WIDE R44, R240, 0x4, R20 ;  /* 0x00000004f02c7825 */ /* 0x000fca00078e0214 */
[----:B------:R1:W-:Y:S04]  /*f5b10*/  @P6 STG.E desc[UR34][R44.64], R70 ;  /* 0x000000462c006986 */ /* 0x0003e8000c101922 */
[----:B-1----:R-:W2:Y:S01]  /*f5b20*/  LDL.LU R70, [R1+0x34c4] ;  /* 0x0034c40001467983 */ /* 0x002ea20000300800 */
[----:B------:R-:W-:Y:S01]  /*f5b30*/  LOP3.LUT P0, RZ, R39, 0x80000, RZ, 0xc0, !PT ;  /* 0x0008000027ff7812 */ /* 0x000fe2000780c0ff */
[----:B------:R-:W-:-:S12]  /*f5b40*/  IMAD.WIDE R44, R240, 0x4, R18 ;  /* 0x00000004f02c7825 */ /* 0x000fd800078e0212 */
[----:B------:R1:W-:Y:S04]  /*f5b50*/  @P0 STG.E desc[UR34][R44.64], R71 ;  /* 0x000000472c000986 */ /* 0x0003e8000c101922 */
[----:B-1----:R-:W4:Y:S01]  /*f5b60*/  LDL.LU R71, [R1+0x24c] ;  /* 0x00024c0001477983 */ /* 0x002f220000300800 */
[----:B------:R-:W-:Y:S02]  /*f5b70*/  LOP3.LUT P1, RZ, R38, 0x1, RZ, 0xc0, !PT ;  /* 0x0000000126ff7812 */ /* 0x000fe4000782c0ff */
[----:B------:R-:W-:Y:S01]  /*f5b80*/  LOP3.LUT R40, R40, 0xefffffff, RZ, 0xc0, !PT ;  /* 0xefffffff28287812 */ /* 0x000fe200078ec0ff */
[----:B------:R-:W4:Y:S04]  /*f5b90*/  LDL.LU R233, [R1+0x34c8] ;  /* 0x0034c80001e97983 */ /* 0x000f280000300800 */
[----:B------:R-:W4:Y:S04]  /*f5ba0*/  LDL.LU R242, [R1+0xda0] ;  /* 0x000da00001f27983 */ /* 0x000f280000300800 */
[----:B------:R-:W4:Y:S02]  /*f5bb0*/  LDL.LU R246, [R1+0xd90] ;  /* 0x000d900001f67983 */ /* 0x000f240000300800 */
[----:B------:R-:W-:-:S02]  /*f5bc0*/  @P1 LOP3.LUT R40, R40, 0x10000000, RZ, 0xfc, !PT ;  /* 0x1000000028281812 */ /* 0x000fc400078efcff */
[C---:B------:R-:W-:Y:S01]  /*f5bd0*/  LOP3.LUT P1, RZ, R39.reuse, 0x80000000, RZ, 0xc0, !PT ;  /* 0x8000000027ff7812 */ /* 0x040fe2000782c0ff */
[----:B------:R-:W4:Y:S01]  /*f5be0*/  LDL.LU R250, [R1+0xb90] ;  /* 0x000b900001fa7983 */ /* 0x000f220000300800 */
[----:B------:R-:W-:Y:S02]  /*f5bf0*/  LOP3.LUT R40, R40, 0xdfffffff, RZ, 0xc0, !PT ;  /* 0xdfffffff28287812 */ /* 0x000fe400078ec0ff */
[----:B------:R-:W-:Y:S01]  /*f5c00*/  LOP3.LUT R42, R42, 0xfffffffe, RZ, 0xc0, !PT ;  /* 0xfffffffe2a2a7812 */ /* 0x000fe200078ec0ff */
[----:B------:R-:W4:Y:S01]  /*f5c10*/  LDL.LU R237, [R1+0x840] ;  /* 0x0008400001ed7983 */ /* 0x000f220000300800 */
[----:B------:R-:W-:-:S03]  /*f5c20*/  LOP3.LUT P4, RZ, R39, 0x100000, RZ, 0xc0, !PT ;  /* 0x0010000027ff7812 */ /* 0x000fc6000788c0ff */
[----:B------:R-:W4:Y:S04]  /*f5c30*/  LDL.LU R232, [R1+0x34cc] ;  /* 0x0034cc0001e87983 */ /* 0x000f280000300800 */
[----:B------:R-:W-:Y:S01]  /*f5c40*/  @P1 LOP3.LUT R40, R40, 0x20000000, RZ, 0xfc, !PT ;  /* 0x2000000028281812 */ /* 0x000fe200078efcff */
[----:B------:R-:W4:Y:S01]  /*f5c50*/  LDL.LU R241, [R1+0x590] ;  /* 0x0005900001f17983 */ /* 0x000f220000300800 */
[C---:B------:R-:W-:Y:S02]  /*f5c60*/  LOP3.LUT P1, RZ, R39.reuse, 0x40000000, RZ, 0xc0, !PT ;  /* 0x4000000027ff7812 */ /* 0x040fe4000782c0ff */
[----:B------:R-:W-:Y:S02]  /*f5c70*/  LOP3.LUT R40, R40, 0xbfffffff, RZ, 0xc0, !PT ;  /* 0xbfffffff28287812 */ /* 0x000fe400078ec0ff */
[C---:B------:R-:W-:Y:S01]  /*f5c80*/  LOP3.LUT P5, RZ, R39.reuse, 0x200000, RZ, 0xc0, !PT ;  /* 0x0020000027ff7812 */ /* 0x040fe200078ac0ff */
[----:B------:R-:W-:Y:S01]  /*f5c90*/  IMAD.WIDE R44, R240, 0x4, R16 ;  /* 0x00000004f02c7825 */ /* 0x000fe200078e0210 */
[----:B------:R-:W-:Y:S01]  /*f5ca0*/  LOP3.LUT P6, RZ, R39, 0x400000, RZ, 0xc0, !PT ;  /* 0x0040000027ff7812 */ /* 0x000fe200078cc0ff */
[----:B------:R-:W4:Y:S06]  /*f5cb0*/  LDL.LU R245, [R1+0x540] ;  /* 0x0005400001f57983 */ /* 0x000f2c0000300800 */
[----:B------:R-:W-:-:S02]  /*f5cc0*/  @P1 LOP3.LUT R40, R40, 0x40000000, RZ, 0xfc, !PT ;  /* 0x4000000028281812 */ /* 0x000fc400078efcff */
[----:B------:R-:W-:Y:S02]  /*f5cd0*/  LOP3.LUT P1, RZ, R39, 0x20000000, RZ, 0xc0, !PT ;  /* 0x2000000027ff7812 */ /* 0x000fe4000782c0ff */
[----:B------:R-:W-:-:S11]  /*f5ce0*/  LOP3.LUT R40, R40, 0x7fffffff, RZ, 0xc0, !PT ;  /* 0x7fffffff28287812 */ /* 0x000fd600078ec0ff */
[----:B------:R-:W-:Y:S02]  /*f5cf0*/  @P1 LOP3.LUT R40, R40, 0x80000000, RZ, 0xfc, !PT ;  /* 0x8000000028281812 */ /* 0x000fe400078efcff */
[----:B------:R-:W-:-:S13]  /*f5d00*/  LOP3.LUT P1, RZ, R39, 0x10000000, RZ, 0xc0, !PT ;  /* 0x1000000027ff7812 */ /* 0x000fda000782c0ff */
[----:B------:R-:W-:Y:S02]  /*f5d10*/  @P1 LOP3.LUT R42, R42, 0x1, RZ, 0xfc, !PT ;  /* 0x000000012a2a1812 */ /* 0x000fe400078efcff */
[----:B------:R-:W-:Y:S02]  /*f5d20*/  LOP3.LUT P1, RZ, R39, 0x8000000, RZ, 0xc0, !PT ;  /* 0x0800000027ff7812 */ /* 0x000fe4000782c0ff */
[----:B------:R-:W-:-:S11]  /*f5d30*/  LOP3.LUT R42, R42, 0xfffffffd, RZ, 0xc0, !PT ;  /* 0xfffffffd2a2a7812 */ /* 0x000fd600078ec0ff */
[----:B------:R-:W-:Y:S02]  /*f5d40*/  @P1 LOP3.LUT R42, R42, 0x2, RZ, 0xfc, !PT ;  /* 0x000000022a2a1812 */ /* 0x000fe400078efcff */
[C---:B------:R-:W-:Y:S02]  /*f5d50*/  LOP3.LUT P1, RZ, R39.reuse, 0x4000000, RZ, 0xc0, !PT ;  /* 0x0400000027ff7812 */ /* 0x040fe4000782c0ff */
[----:B------:R-:W-:Y:S02]  /*f5d60*/  LOP3.LUT P0, RZ, R39, 0x800000, RZ, 0xc0, !PT ;  /* 0x0080000027ff7812 */ /* 0x000fe4000780c0ff */
[----:B------:R-:W-:-:S09]  /*f5d70*/  LOP3.LUT R42, R42, 0xfffffffb, RZ, 0xc0, !PT ;  /* 0xfffffffb2a2a7812 */ /* 0x000fd200078ec0ff */
[----:B------:R-:W-:Y:S02]  /*f5d80*/  @P1 LOP3.LUT R42, R42, 0x4, RZ, 0xfc, !PT ;  /* 0x000000042a2a1812 */ /* 0x000fe400078efcff */
[----:B------:R-:W-:Y:S02]  /*f5d90*/  LOP3.LUT P1, RZ, R39, 0x2000000, RZ, 0xc0, !PT ;  /* 0x0200000027ff7812 */ /* 0x000fe4000782c0ff */
[----:B------:R-:W-:-:S11]  /*f5da0*/  LOP3.LUT R42, R42, 0xfffffff7, RZ, 0xc0, !PT ;  /* 0xfffffff72a2a7812 */ /* 0x000fd600078ec0ff */
[----:B------:R-:W-:Y:S02]  /*f5db0*/  @P1 LOP3.LUT R42, R42, 0x8, RZ, 0xfc, !PT ;  /* 0x000000082a2a1812 */ /* 0x000fe400078efcff */
[----:B------:R-:W-:Y:S01]  /*f5dc0*/  LOP3.LUT P1, RZ, R39, 0x1000000, RZ, 0xc0, !PT ;  /* 0x0100000027ff7812 */ /* 0x000fe2000782c0ff */
[----:B------:R1:W-:Y:S02]  /*f5dd0*/  @P4 STG.E desc[UR34][R44.64], R236 ;  /* 0x000000ec2c004986 */ /* 0x0003e4000c101922 */
[----:B-1----:R-:W-:-:S05]  /*f5de0*/  IMAD.WIDE R44, R240, 0x4, R14 ;  /* 0x00000004f02c7825 */ /* 0x002fca00078e020e */
[----:B---3--:R2:W-:Y:S02]  /*f5df0*/  @P5 STG.E desc[UR34][R44.64], R244 ;  /* 0x000000f42c005986 */ /* 0x0085e4000c101922 */
[----:B--2---:R-:W-:-:S05]  /*f5e00*/  IMAD.WIDE R44, R70, 0x4, R20 ;  /* 0x00000004462c7825 */ /* 0x004fca00078e0214 */
[----:B------:R1:W-:Y:S02]  /*f5e10*/  @P6 STG.E desc[UR34][R44.64], R248 ;  /* 0x000000f82c006986 */ /* 0x0003e4000c101922 */
[----:B-1----:R-:W-:-:S05]  /*f5e20*/  IMAD.WIDE R44, R70, 0x4, R18 ;  /* 0x00000004462c7825 */ /* 0x002fca00078e0212 */
[----:B----4-:R1:W-:Y:S04]  /*f5e30*/  @P0 STG.E desc[UR34][R44.64], R114 ;  /* 0x000000722c000986 */ /* 0x0103e8000c101922 */
[----:B-1----:R-:W2:Y:S04]  /*f5e40*/  LDL.LU R114, [R1+0x34d0] ;  /* 0x0034d00001727983 */ /* 0x002ea80000300800 */
[----:B------:R-:W3:Y:S04]  /*f5e50*/  LDL.LU R249, [R1+0x3d0] ;  /* 0x0003d00001f97983 */ /* 0x000ee80000300800 */
[----:B------:R-:W4:Y:S01]  /*f5e60*/  LDL.LU R236, [R1+0x230] ;  /* 0x0002300001ec7983 */ /* 0x000f220000300800 */
[----:B------:R-:W-:-:S03]  /*f5e70*/  IMAD.WIDE R44, R70, 0x4, R16 ;  /* 0x00000004462c7825 */ /* 0x000fc600078e0210 */
[----:B------:R-:W2:Y:S04]  /*f5e80*/  LDL.LU R240, [R1+0xda4] ;  /* 0x000da40001f07983 */ /* 0x000ea80000300800 */
[----:B------:R1:W-:Y:S01]  /*f5e90*/  @P1 STG.E desc[UR34][R44.64], R115 ;  /* 0x000000732c001986 */ /* 0x0003e2000c101922 */
[----:B------:R-:W-:-:S03]  /*f5ea0*/  LOP3.LUT P1, RZ, R42, 0x8, RZ, 0xc0, !PT ;  /* 0x000000082aff7812 */ /* 0x000fc6000782c0ff */
[----:B------:R-:W2:Y:S04]  /*f5eb0*/  LDL.LU R244, [R1+0xd94] ;  /* 0x000d940001f47983 */ /* 0x000ea80000300800 */
[----:B------:R-:W2:Y:S01]  /*f5ec0*/  LDL.LU R248, [R1+0xb94] ;  /* 0x000b940001f87983 */ /* 0x000ea20000300800 */
[----:B-1----:R-:W-:-:S03]  /*f5ed0*/  IMAD.WIDE R44, R70, 0x4, R14 ;  /* 0x00000004462c7825 */ /* 0x002fc600078e020e */
[----:B------:R-:W2:Y:S04]  /*f5ee0*/  LDL.LU R115, [R1+0x844] ;  /* 0x0008440001737983 */ /* 0x000ea80000300800 */
[----:B------:R1:W-:Y:S04]  /*f5ef0*/  @P1 STG.E desc[UR34][R44.64], R71 ;  /* 0x000000472c001986 */ /* 0x0003e8000c101922 */
[----:B-1----:R-:W2:Y:S04]  /*f5f00*/  LDL.LU R71, [R1+0x594] ;  /* 0x0005940001477983 */ /* 0x002ea80000300800 */
[----:B------:R-:W2:Y:S01]  /*f5f10*/  LDL.LU R70, [R1+0x34d4] ;  /* 0x0034d40001467983 */ /* 0x000ea20000300800 */
[----:B------:R-:W-:Y:S01]  /*f5f20*/  LOP3.LUT P1, RZ, R42, 0x4, RZ, 0xc0, !PT ;  /* 0x000000042aff7812 */ /* 0x000fe2000782c0ff */
[----:B------:R-:W-:-:S12]  /*f5f30*/  IMAD.WIDE R44, R233, 0x4, R20 ;  /* 0x00000004e92c7825 */ /* 0x000fd800078e0214 */
        /* <DEDUP_REMOVED lines=16> */
[----:B------:R-:W2:Y:S10]  /*f6040*/  LDL.LU R241, [R1+0x34dc] ;  /* 0x0034dc0001f17983 */ /* 0x000eb40000300800 */
[----:B------:R1:W-:Y:S01]  /*f6050*/  @P1 STG.E desc[UR34][R42.64], R245 ;  /* 0x000000f52a001986 */ /* 0x0003e2000c101922 */
[----:B------:R-:W-:-:S02]  /*f6060*/  LOP3.LUT P1, RZ, R40, 0x10000000, RZ, 0xc0, !PT ;  /* 0x1000000028ff7812 */ /* 0x000fc4000782c0ff */
[----:B------:R-:W-:Y:S01]  /*f6070*/  LOP3.LUT P3, RZ, R38, 0x4, RZ, 0xc0, !PT ;  /* 0x0000000426ff7812 */ /* 0x000fe2000786c0ff */
[----:B-1----:R-:W-:Y:S01]  /*f6080*/  IMAD.WIDE R42, R232, 0x4, R16 ;  /* 0x00000004e82a7825 */ /* 0x002fe200078e0210 */
[C---:B------:R-:W-:Y:S02]  /*f6090*/  LOP3.LUT P4, RZ, R38.reuse, 0x8, RZ, 0xc0, !PT ;  /* 0x0000000826ff7812 */ /* 0x040fe4000788c0ff */
[C---:B------:R-:W-:Y:S02]  /*f60a0*/  LOP3.LUT P5, RZ, R38.reuse, 0x10, RZ, 0xc0, !PT ;  /* 0x0000001026ff7812 */ /* 0x040fe400078ac0ff */
[C---:B------:R-:W-:Y:S02]  /*f60b0*/  LOP3.LUT P6, RZ, R38.reuse, 0x20, RZ, 0xc0, !PT ;  /* 0x0000002026ff7812 */ /* 0x040fe400078cc0ff */
[----:B------:R-:W-:-:S03]  /*f60c0*/  LOP3.LUT P0, RZ, R38, 0x40, RZ, 0xc0, !PT ;  /* 0x0000004026ff7812 */ /* 0x000fc6000780c0ff */
[----:B---3--:R1:W-:Y:S02]  /*f60d0*/  @P1 STG.E desc[UR34][R42.64], R249 ;  /* 0x000000f92a001986 */ /* 0x0083e4000c101922 */
[----:B-1----:R-:W-:-:S05]  /*f60e0*/  IMAD.WIDE R42, R232, 0x4, R14 ;  /* 0x00000004e82a7825 */ /* 0x002fca00078e020e */
[----:B----4-:R2:W-:Y:S02]  /*f60f0*/  @P2 STG.E desc[UR34][R42.64], R236 ;  /* 0x000000ec2a002986 */ /* 0x0105e4000c101922 */
[----:B--2---:R-:W-:-:S05]  /*f6100*/  IMAD.WIDE R42, R114, 0x4, R20 ;  /* 0x00000004722a7825 */ /* 0x004fca00078e0214 */
[----:B------:R1:W-:Y:S02]  /*f6110*/  @P3 STG.E desc[UR34][R42.64], R240 ;  /* 0x000000f02a003986 */ /* 0x0003e4000c101922 */
[----:B-1----:R-:W-:-:S05]  /*f6120*/  IMAD.WIDE R42, R114, 0x4, R18 ;  /* 0x00000004722a7825 */ /* 0x002fca00078e0212 */
[----:B------:R1:W-:Y:S02]  /*f6130*/  @P4 STG.E desc[UR34][R42.64], R244 ;  /* 0x000000f42a004986 */ /* 0x0003e4000c101922 */
[----:B-1----:R-:W-:-:S05]  /*f6140*/  IMAD.WIDE R42, R114, 0x4, R16 ;  /* 0x00000004722a7825 */ /* 0x002fca00078e0210 */
[----:B------:R1:W-:Y:S02]  /*f6150*/  @P5 STG.E desc[UR34][R42.64], R248 ;  /* 0x000000f82a005986 */ /* 0x0003e4000c101922 */
[----:B-1----:R-:W-:Y:S02]  /*f6160*/  IMAD.WIDE R42, R114, 0x4, R14 ;  /* 0x00000004722a7825 */ /* 0x002fe400078e020e */
[----:B------:R-:W2:Y:S04]  /*f6170*/  LDL.LU R114, [R1+0x544] ;  /* 0x0005440001727983 */ /* 0x000ea80000300800 */
[----:B------:R1:W-:Y:S04]  /*f6180*/  @P6 STG.E desc[UR34][R42.64], R115 ;  /* 0x000000732a006986 */ /* 0x0003e8000c101922 */
[----:B-1----:R-:W3:Y:S01]  /*f6190*/  LDL.LU R115, [R1+0x3d4] ;  /* 0x0003d40001737983 */ /* 0x002ee20000300800 */
[----:B------:R-:W-:-:S03]  /*f61a0*/  IMAD.WIDE R42, R70, 0x4, R20 ;  /* 0x00000004462a7825 */ /* 0x000fc600078e0214 */
        /* <DEDUP_REMOVED lines=53> */
[----:B----4-:R1:W-:Y:S04]  /*f6500*/  @P6 STG.E desc[UR34][R42.64], R251 ;  /* 0x000000fb2a006986 */ /* 0x0103e8000c101922 */
[----:B------:R-:W4:Y:S01]  /*f6510*/  LDL.LU R70, [R1+0x34e4] ;  /* 0x0034e40001467983 */ /* 0x000f220000300800 */
[----:B-1----:R-:W-:-:S05]  /*f6520*/  IMAD.WIDE R42, R71, 0x4, R20 ;  /* 0x00000004472a7825 */ /* 0x002fca00078e0214 */
        /* <DEDUP_REMOVED lines=41> */
[----:B--2---:R1:W-:Y:S02]  /*f67c0*/  @P5 STG.E desc[UR34][R42.64], R114 ;  /* 0x000000722a005986 */ /* 0x0043e4000c101922 */
[C---:B-1----:R-:W-:Y:S02]  /*f67d0*/  IMAD.WIDE R42, R70.reuse, 0x4, R16 ;  /* 0x00000004462a7825 */ /* 0x042fe400078e0210 */
[----:B------:R-:W2:Y:S04]  /*f67e0*/  LDL.LU R114, [R1+0xdd0] ;  /* 0x000dd00001727983 */ /* 0x000ea80000300800 */
[----:B---3--:R1:W-:Y:S02]  /*f67f0*/  @P6 STG.E desc[UR34][R42.64], R115 ;  /* 0x000000732a006986 */ /* 0x0083e4000c101922 */
[----:B-1----:R-:W-:-:S02]  /*f6800*/  IMAD.WIDE R42, R70, 0x4, R14 ;  /* 0x00000004462a7825 */ /* 0x002fc400078e020e */
[----:B------:R-:W3:Y:S04]  /*f6810*/  LDL.LU R115, [R1+0xdc0] ;  /* 0x000dc00001737983 */ /* 0x000ee80000300800 */
[----:B------:R-:W4:Y:S04]  /*f6820*/  LDL.LU R70, [R1+0xdb0] ;  /* 0x000db00001467983 */ /* 0x000f280000300800 */
[----:B------:R1:W-:Y:S04]  /*f6830*/  @P0 STG.E desc[UR34][R42.64], R71 ;  /* 0x000000472a000986 */ /* 0x0003e8000c101922 */
[----:B-1----:R-:W2:Y:S04]  /*f6840*/  LDL.LU R71, [R1+0x34e8] ;  /* 0x0034e80001477983 */ /* 0x002ea80000300800 */
[----:B------:R-:W3:Y:S04]  /*f6850*/  LDL.LU R251, [R1+0x830] ;  /* 0x0008300001fb7983 */ /* 0x000ee80000300800 */
        /* <DEDUP_REMOVED lines=18> */
[----:B------:R-:W-:-:S03]  /*f6980*/  LOP3.LUT P4, RZ, R38, 0x4000000, RZ, 0xc0, !PT ;  /* 0x0400000026ff7812 */ /* 0x000fc6000788c0ff */
[----:B------:R-:W4:Y:S02]  /*f6990*/  LDL.LU R232, [R1+0x744] ;  /* 0x0007440001e87983 */ /* 0x000f240000300800 */
[----:B------:R-:W-:Y:S02]  /*f69a0*/  @P1 LOP3.LUT R40, R40, 0x4000, RZ, 0xfc, !PT ;  /* 0x0000400028281812 */ /* 0x000fe400078efcff */
[----:B------:R-:W-:Y:S01]  /*f69b0*/  LOP3.LUT P1, RZ, R37, 0x8, RZ, 0xc0, !PT ;  /* 0x0000000825ff7812 */ /* 0x000fe2000782c0ff */
[----:B------:R-:W4:Y:S01]  /*f69c0*/  LDL.LU R236, [R1+0x584] ;  /* 0x0005840001ec7983 */ /* 0x000f220000300800 */
[----:B------:R-:W-:-:S03]  /*f69d0*/  LOP3.LUT R40, R40, 0xffff7fff, RZ, 0xc0, !PT ;  /* 0xffff7fff28287812 */ /* 0x000fc600078ec0ff */
[----:B------:R-:W4:Y:S01]  /*f69e0*/  LDL.LU R240, [R1+0x3c4] ;  /* 0x0003c40001f07983 */ /* 0x000f220000300800 */
[----:B------:R-:W-:-:S03]  /*f69f0*/  LOP3.LUT P5, RZ, R38, 0x8000000, RZ, 0xc0, !PT ;  /* 0x0800000026ff7812 */ /* 0x000fc600078ac0ff */
[----:B------:R-:W4:Y:S04]  /*f6a00*/  LDL.LU R244, [R1+0x34f4] ;  /* 0x0034f40001f47983 */ /* 0x000f280000300800 */
        /* <DEDUP_REMOVED lines=12> */
[C---:B------:R-:W-:Y:S02]  /*f6ad0*/  LOP3.LUT P6, RZ, R38.reuse, 0x10000000, RZ, 0xc0, !PT ;  /* 0x1000000026ff7812 */ /* 0x040fe400078cc0ff */
[----:B------:R-:W-:-:S07]  /*f6ae0*/  LOP3.LUT P0, RZ, R38, 0x20000000, RZ, 0xc0, !PT ;  /* 0x2000000026ff7812 */ /* 0x000fce000780c0ff */
[----:B------:R-:W-:Y:S02]  /*f6af0*/  @P1 LOP3.LUT R40, R40, 0x80000, RZ, 0xfc, !PT ;  /* 0x0008000028281812 */ /* 0x000fe400078efcff */
[----:B------:R-:W-:Y:S01]  /*f6b00*/  LOP3.LUT P1, RZ, R38, 0x40000000, RZ, 0xc0, !PT ;  /* 0x4000000026ff7812 */ /* 0x000fe2000782c0ff */
[----:B--2---:R-:W-:-:S05]  /*f6b10*/  IMAD.WIDE R38, R71, 0x4, R20 ;  /* 0x0000000447267825 */ /* 0x004fca00078e0214 */
[----:B------:R1:W-:Y:S02]  /*f6b20*/  @P4 STG.E desc[UR34][R38.64], R114 ;  /* 0x0000007226004986 */ /* 0x0003e4000c101922 */
[C---:B-1----:R-:W-:Y:S02]  /*f6b30*/  IMAD.WIDE R38, R71.reuse, 0x4, R18 ;  /* 0x0000000447267825 */ /* 0x042fe400078e0212 */
[----:B------:R-:W2:Y:S04]  /*f6b40*/  LDL.LU R114, [R1+0x224] ;  /* 0x0002240001727983 */ /* 0x000ea80000300800 */
[----:B---3--:R1:W-:Y:S02]  /*f6b50*/  @P5 STG.E desc[UR34][R38.64], R115 ;  /* 0x0000007326005986 */ /* 0x0083e4000c101922 */
[----:B-1----:R-:W-:-:S02]  /*f6b60*/  IMAD.WIDE R38, R71, 0x4, R16 ;  /* 0x0000000447267825 */ /* 0x002fc400078e0210 */
[----:B------:R-:W3:Y:S04]  /*f6b70*/  LDL.LU R115, [R1+0xdd8] ;  /* 0x000dd80001737983 */ /* 0x000ee80000300800 */
[----:B----4-:R1:W-:Y:S02]  /*f6b80*/  @P6 STG.E desc[UR34][R38.64], R70 ;  /* 0x0000004626006986 */ /* 0x0103e4000c101922 */
[----:B-1----:R-:W-:Y:S02]  /*f6b90*/  IMAD.WIDE R38, R71, 0x4, R14 ;  /* 0x0000000447267825 */ /* 0x002fe400078e020e */
[----:B------:R-:W4:Y:S04]  /*f6ba0*/  LDL.LU R70, [R1+0xdc8] ;  /* 0x000dc80001467983 */ /* 0x000f280000300800 */
[----:B------:R-:W3:Y:S04]  /*f6bb0*/  LDL.LU R71, [R1+0xdb8] ;  /* 0x000db80001477983 */ /* 0x000ee80000300800 */
[----:B------:R-:W3:Y:S04]  /*f6bc0*/  LDL.LU R248, [R1+0x34f8] ;  /* 0x0034f80001f87983 */ /* 0x000ee80000300800 */
[----:B------:R1:W-:Y:S02]  /*f6bd0*/  @P0 STG.E desc[UR34][R38.64], R251 ;  /* 0x000000fb26000986 */ /* 0x0003e4000c101922 */
[----:B-1----:R-:W-:-:S05]  /*f6be0*/  IMAD.WIDE R38, R246, 0x4, R20 ;  /* 0x00000004f6267825 */ /* 0x002fca00078e0214 */
        /* <DEDUP_REMOVED lines=139> */
[C---:B------:R-:W-:Y:S01]  /*f74a0*/  LOP3.LUT P5, RZ, R37.reuse, 0x20000000, RZ, 0xc0, !PT ;  /* 0x2000000025ff7812 */ /* 0x040fe200078ac0ff */
        /* <DEDUP_REMOVED lines=24> */
[C---:B------:R-:W-:Y:S01]  /*f7630*/  LOP3.LUT P4, RZ, R36.reuse, 0x1, RZ, 0xc0, !PT ;  /* 0x0000000124ff7812 */ /* 0x040fe2000788c0ff */
        /* <DEDUP_REMOVED lines=95> */
[----:B------:R-:W-:Y:S01]  /*f7c30*/  LOP3.LUT P4, RZ, R36, 0x80000, RZ, 0xc0, !PT ;  /* 0x0008000024ff7812 */ /* 0x000fe2000788c0ff */
        /* <DEDUP_REMOVED lines=333> */
[C---:B------:R-:W-:Y:S01]  /*f9110*/  LOP3.LUT P5, RZ, R4.reuse, 0x8000, RZ, 0xc0, !PT ;  /* 0x0000800004ff7812 */ /* 0x040fe200078ac0ff */
        /* <DEDUP_REMOVED lines=103> */
[C---:B------:R-:W-:Y:S01]  /*f9790*/  LOP3.LUT P5, RZ, R5.reuse, 0x4, RZ, 0xc0, !PT ;  /* 0x0000000405ff7812 */ /* 0x040fe200078ac0ff */
[----:B------:R-:W-:Y:S01]  /*f97a0*/  IMAD.WIDE R36, R70, 0x4, R18 ;  /* 0x0000000446247825 */ /* 0x000fe200078e0212 */
[C---:B------:R-:W-:Y:S01]  /*f97b0*/  LOP3.LUT P6, RZ, R5.reuse, 0x8, RZ, 0xc0, !PT ;  /* 0x0000000805ff7812 */ /* 0x040fe200078cc0ff */
        /* <DEDUP_REMOVED lines=110> */
[C---:B------:R-:W-:Y:S01]  /*f9ea0*/  LOP3.LUT P6, RZ, R5.reuse, 0x400000, RZ, 0xc0, !PT ;  /* 0x0040000005ff7812 */ /* 0x040fe200078cc0ff */
        /* <DEDUP_REMOVED lines=305> */
[C---:B------:R-:W-:Y:S01]  /*fb1c0*/  LOP3.LUT P5, RZ, R7.reuse, 0x4000, RZ, 0xc0, !PT ;  /* 0x0000400007ff7812 */ /* 0x040fe200078ac0ff */
        /* <DEDUP_REMOVED lines=206> */
[----:B------:R-:W-:Y:S01]  /*fbeb0*/  LOP3.LUT P6, RZ, R8, 0x200000, RZ, 0xc0, !PT ;  /* 0x0020000008ff7812 */ /* 0x000fe200078cc0ff */
        /* <DEDUP_REMOVED lines=34> */
[C---:B------:R-:W-:Y:S01]  /*fc0e0*/  LOP3.LUT P1, RZ, R5.reuse, 0x800, RZ, 0xc0, !PT ;  /* 0x0000080005ff7812 */ /* 0x040fe2000782c0ff */
        /* <DEDUP_REMOVED lines=499> */
[C---:B------:R-:W-:Y:S01]  /*fe020*/  LOP3.LUT P6, RZ, R11.reuse, 0x100000, RZ, 0xc0, !PT ;  /* 0x001000000bff7812 */ /* 0x040fe200078cc0ff */
        /* <DEDUP_REMOVED lines=172> */
[----:B------:R-:W-:Y:S01]  /*feaf0*/  LOP3.LUT P0, RZ, R12, 0x800000, RZ, 0xc0, !PT ;  /* 0x008000000cff7812 */ /* 0x000fe2000780c0ff */
        /* <DEDUP_REMOVED lines=219> */
[----:B------:R-:W-:-:S03]  /*ff8b0*/  LOP3.LUT R8, R8, 0xefffffff, RZ, 0xc0, !PT ;  /* 0xefffffff08087812 */ /* 0x000fc600078ec0ff */
[----:B------:R-:W3:Y:S04]  /*ff8c0*/  LDL.LU R242, [R1+0x1204] ;  /* 0x0012040001f27983 */ /* 0x000ee80000300800 */
[----:B------:R-:W3:Y:S02]  /*ff8d0*/  LDL.LU R246, [R1+0x11f4] ;  /* 0x0011f40001f67983 */ /* 0x000ee40000300800 */
[----:B------:R-:W-:Y:S02]  /*ff8e0*/  @P1 LOP3.LUT R8, R8, 0x10000000, RZ, 0xfc, !PT ;  /* 0x1000000008081812 */ /* 0x000fe400078efcff */
[----:B------:R-:W-:Y:S01]  /*ff8f0*/  LOP3.LUT P1, RZ, R22, 0x200, RZ, 0xc0, !PT ;  /* 0x0000020016ff7812 */ /* 0x000fe2000782c0ff */
[----:B------:R-:W3:Y:S01]  /*ff900*/  LDL.LU R250, [R1+0x11e4] ;  /* 0x0011e40001fa7983 */ /* 0x000ee20000300800 */
[----:B------:R-:W-:-:S02]  /*ff910*/  LOP3.LUT R8, R8, 0xdfffffff, RZ, 0xc0, !PT ;  /* 0xdfffffff08087812 */ /* 0x000fc400078ec0ff */
[----:B------:R-:W-:Y:S01]  /*ff920*/  LOP3.LUT P4, RZ, R13, 0x40000000, RZ, 0xc0, !PT ;  /* 0x400000000dff7812 */ /* 0x000fe2000788c0ff */
        /* <DEDUP_REMOVED lines=21> */
[----:B------:R-:W-:Y:S02]  /*ffa80*/  LOP3.LUT P5, RZ, R13, 0x80000000, RZ, 0xc0, !PT ;  /* 0x800000000dff7812 */ /* 0x000fe400078ac0ff */
[----:B------:R-:W-:-:S07]  /*ffa90*/  LOP3.LUT P6, RZ, R22, 0x1, RZ, 0xc0, !PT ;  /* 0x0000000116ff7812 */ /* 0x000fce00078cc0ff */
[----:B------:R-:W-:Y:S02]  /*ffaa0*/  @P1 LOP3.LUT R7, R7, 0x4, RZ, 0xfc, !PT ;  /* 0x0000000407071812 */ /* 0x000fe400078efcff */
[C---:B------:R-:W-:Y:S02]  /*ffab0*/  LOP3.LUT P1, RZ, R22.reuse, 0x8, RZ, 0xc0, !PT ;  /* 0x0000000816ff7812 */ /* 0x040fe4000782c0ff */
[----:B------:R-:W-:Y:S02]  /*ffac0*/  LOP3.LUT P0, RZ, R22, 0x2, RZ, 0xc0, !PT ;  /* 0x0000000216ff7812 */ /* 0x000fe4000780c0ff */
[----:B------:R-:W-:-:S09]  /*ffad0*/  LOP3.LUT R7, R7, 0xfffffff7, RZ, 0xc0, !PT ;  /* 0xfffffff707077812 */ /* 0x000fd200078ec0ff */
        /* <DEDUP_REMOVED lines=98> */
[----:B------:R-:W-:Y:S01]  /*100100*/  LOP3.LUT P1, RZ, R22, 0x800000, RZ, 0xc0, !PT ;  /* 0x0080000016ff7812 */ /* 0x000fe2000782c0ff */
        /* <DEDUP_REMOVED lines=48> */
[C---:B-1----:R-:W-:Y:S01]  /*100410*/  IMAD.WIDE R6, R240.reuse, 0x4, R18 ;  /* 0x00000004f0067825 */ /* 0x042fe200078e0212 */
[C---:B------:R-:W-:Y:S01]  /*100420*/  LOP3.LUT P4, RZ, R23.reuse, 0x1, RZ, 0xc0, !PT ;  /* 0x0000000117ff7812 */ /* 0x040fe2000788c0ff */
[----:B------:R-:W3:Y:S06]  /*100430*/  LDL.LU R249, [R1+0x36bc] ;  /* 0x0036bc0001f97983 */ /* 0x000eec0000300800 */
        /* <DEDUP_REMOVED lines=31> */
[----:B------:R-:W3:Y:S04]  /*100630*/  LDL.LU R236, [R1+0x1238] ;  /* 0x0012380001ec7983 */ /* 0x000ee80000300800 */
[----:B------:R-:W3:Y:S04]  /*100640*/  LDL.LU R244, [R1+0x1248] ;  /* 0x0012480001f47983 */ /* 0x000ee80000300800 */
[----:B------:R-:W3:Y:S01]  /*100650*/  LDL.LU R248, [R1+0x1228] ;  /* 0x0012280001f87983 */ /* 0x000ee20000300800 */
[----:B------:R-:W-:-:S02]  /*100660*/  LOP3.LUT P1, RZ, R23, 0x10000, RZ, 0xc0, !PT ;  /* 0x0001000017ff7812 */ /* 0x000fc4000782c0ff */
[----:B------:R-:W-:Y:S02]  /*100670*/  LOP3.LUT R8, R8, 0xffffefff, RZ, 0xc0, !PT ;  /* 0xffffefff08087812 */ /* 0x000fe400078ec0ff */
[----:B------:R-:W-:-:S09]  /*100680*/  LOP3.LUT P5, RZ, R23, 0x20, RZ, 0xc0, !PT ;  /* 0x0000002017ff7812 */ /* 0x000fd200078ac0ff */
        /* <DEDUP_REMOVED lines=18> */
[----:B----4-:R1:W-:Y:S04]  /*1007b0*/  @P4 STG.E desc[UR34][R6.64], R114 ;  /* 0x0000007206004986 */ /* 0x0103e8000c101922 */
[----:B-1----:R-:W2:Y:S01]  /*1007c0*/  LDL.LU R114, [R1+0x36c0] ;  /* 0x0036c00001727983 */ /* 0x002ea20000300800 */
[----:B------:R-:W-:-:S05]  /*1007d0*/  IMAD.WIDE R6, R71, 0x4, R18 ;  /* 0x0000000447067825 */ /* 0x000fca00078e0212 */
[----:B---3--:R1:W-:Y:S02]  /*1007e0*/  @P5 STG.E desc[UR34][R6.64], R115 ;  /* 0x0000007306005986 */ /* 0x0083e4000c101922 */
[C---:B-1----:R-:W-:Y:S02]  /*1007f0*/  IMAD.WIDE R6, R71.reuse, 0x4, R16 ;  /* 0x0000000447067825 */ /* 0x042fe400078e0210 */
[----:B------:R-:W3:Y:S04]  /*100800*/  LDL.LU R115, [R1+0x128c] ;  /* 0x00128c0001737983 */ /* 0x000ee80000300800 */
[----:B------:R1:W-:Y:S02]  /*100810*/  @P6 STG.E desc[UR34][R6.64], R70 ;  /* 0x0000004606006986 */ /* 0x0003e4000c101922 */
[----:B-1----:R-:W-:-:S02]  /*100820*/  IMAD.WIDE R6, R71, 0x4, R14 ;  /* 0x0000000447067825 */ /* 0x002fc400078e020e */
[----:B------:R-:W4:Y:S04]  /*100830*/  LDL.LU R70, [R1+0x127c] ;  /* 0x00127c0001467983 */ /* 0x000f280000300800 */
[----:B------:R-:W3:Y:S04]  /*100840*/  LDL.LU R71, [R1+0x126c] ;  /* 0x00126c0001477983 */ /* 0x000ee80000300800 */
[----:B------:R-:W3:Y:S01]  /*100850*/  LDL.LU R240, [R1+0x36c4] ;  /* 0x0036c40001f07983 */ /* 0x000ee20000300800 */
[----:B------:R-:W-:Y:S02]  /*100860*/  LOP3.LUT P1, RZ, R23, 0x400, RZ, 0xc0, !PT ;  /* 0x0000040017ff7812 */ /* 0x000fe4000782c0ff */
[----:B------:R-:W-:-:S02]  /*100870*/  LOP3.LUT R8, R8, 0xfffbffff, RZ, 0xc0, !PT ;  /* 0xfffbffff08087812 */ /* 0x000fc400078ec0ff */
        /* <DEDUP_REMOVED lines=32> */
[C---:B------:R-:W-:Y:S02]  /*100a80*/  LOP3.LUT P3, RZ, R23.reuse, 0x40000, RZ, 0xc0, !PT ;  /* 0x0004000017ff7812 */ /* 0x040fe4000786c0ff */
[----:B------:R-:W-:Y:S01]  /*100a90*/  LOP3.LUT P4, RZ, R23, 0x80000, RZ, 0xc0, !PT ;  /* 0x0008000017ff7812 */ /* 0x000fe2000788c0ff */
[----:B--2---:R-:W-:-:S06]  /*100aa0*/  IMAD.WIDE R6, R114, 0x4, R20 ;  /* 0x0000000472067825 */ /* 0x004fcc00078e0214 */
[----:B------:R1:W-:Y:S02]  /*100ab0*/  @P1 STG.E desc[UR34][R6.64], R236 ;  /* 0x000000ec06001986 */ /* 0x0003e4000c101922 */
[----:B-1----:R-:W-:-:S05]  /*100ac0*/  IMAD.WIDE R6, R114, 0x4, R18 ;  /* 0x0000000472067825 */ /* 0x002fca00078e0212 */
[----:B------:R1:W-:Y:S02]  /*100ad0*/  @P2 STG.E desc[UR34][R6.64], R244 ;  /* 0x000000f406002986 */ /* 0x0003e4000c101922 */
[----:B-1----:R-:W-:-:S05]  /*100ae0*/  IMAD.WIDE R6, R114, 0x4, R16 ;  /* 0x0000000472067825 */ /* 0x002fca00078e0210 */
[----:B------:R1:W-:Y:S02]  /*100af0*/  @P3 STG.E desc[UR34][R6.64], R248 ;  /* 0x000000f806003986 */ /* 0x0003e4000c101922 */
[----:B-1----:R-:W-:-:S05]  /*100b00*/  IMAD.WIDE R6, R114, 0x4, R14 ;  /* 0x0000000472067825 */ /* 0x002fca00078e020e */
[----:B------:R1:W-:Y:S04]  /*100b10*/  @P4 STG.E desc[UR34][R6.64], R24 ;  /* 0x0000001806004986 */ /* 0x0003e8000c101922 */
[----:B-1----:R-:W2:Y:S01]  /*100b20*/  LDL.LU R24, [R1+0x4f10] ;  /* 0x004f100001187983 */ /* 0x002ea20000300800 */
[C---:B------:R-:W-:Y:S02]  /*100b30*/  LOP3.LUT P5, RZ, R23.reuse, 0x100000, RZ, 0xc0, !PT ;  /* 0x0010000017ff7812 */ /* 0x040fe400078ac0ff */
[----:B------:R-:W-:Y:S01]  /*100b40*/  LOP3.LUT P6, RZ, R23, 0x200000, RZ, 0xc0, !PT ;  /* 0x0020000017ff7812 */ /* 0x000fe200078cc0ff */
[C---:B---3--:R-:W-:Y:S01]  /*100b50*/  IMAD.WIDE R6, R240.reuse, 0x4, R20 ;  /* 0x00000004f0067825 */ /* 0x048fe200078e0214 */
[----:B------:R-:W3:Y:S04]  /*100b60*/  LDL.LU R244, [R1+0x125c] ;  /* 0x00125c0001f47983 */ /* 0x000ee80000300800 */
[----:B------:R-:W3:Y:S04]  /*100b70*/  LDL.LU R248, [R1+0x123c] ;  /* 0x00123c0001f87983 */ /* 0x000ee80000300800 */
[----:B------:R-:W3:Y:S04]  /*100b80*/  LDL.LU R114, [R1+0x124c] ;  /* 0x00124c0001727983 */ /* 0x000ee80000300800 */
[----:B------:R1:W-:Y:S02]  /*100b90*/  @P5 STG.E desc[UR34][R6.64], R115 ;  /* 0x0000007306005986 */ /* 0x0003e4000c101922 */
[----:B-1----:R-:W-:-:S02]  /*100ba0*/  IMAD.WIDE R6, R240, 0x4, R18 ;  /* 0x00000004f0067825 */ /* 0x002fc400078e0212 */
[----:B------:R-:W3:Y:S04]  /*100bb0*/  LDL.LU R115, [R1+0x122c] ;  /* 0x00122c0001737983 */ /* 0x000ee80000300800 */
[----:B----4-:R1:W-:Y:S04]  /*100bc0*/  @P6 STG.E desc[UR34][R6.64], R70 ;  /* 0x0000004606006986 */ /* 0x0103e8000c101922 */
[----:B-1----:R-:W4:Y:S01]  /*100bd0*/  LDL.LU R70, [R1+0x36c8] ;  /* 0x0036c80001467983 */ /* 0x002f220000300800 */
[----:B------:R-:W-:Y:S01]  /*100be0*/  LOP3.LUT P0, RZ, R23, 0x400000, RZ, 0xc0, !PT ;  /* 0x0040000017ff7812 */ /* 0x000fe2000780c0ff */
[----:B------:R-:W-:-:S12]  /*100bf0*/  IMAD.WIDE R6, R240, 0x4, R16 ;  /* 0x00000004f0067825 */ /* 0x000fd800078e0210 */
[----:B------:R1:W-:Y:S04]  /*100c00*/  @P0 STG.E desc[UR34][R6.64], R71 ;  /* 0x0000004706000986 */ /* 0x0003e8000c101922 */
[----:B-1----:R-:W3:Y:S04]  /*100c10*/  LDL.LU R71, [R1+0x121c] ;  /* 0x00121c0001477983 */ /* 0x002ee80000300800 */
[----:B------:R-:W3:Y:S04]  /*100c20*/  LDL.LU R250, [R1+0x36cc] ;  /* 0x0036cc0001fa7983 */ /* 0x000ee80000300800 */
[----:B------:R-:W3:Y:S01]  /*100c30*/  LDL.LU R238, [R1+0x1300] ;  /* 0x0013000001ee7983 */ /* 0x000ee20000300800 */
[----:B------:R-:W-:-:S03]  /*100c40*/  LOP3.LUT R8, R8, 0xffffffef, RZ, 0xc0, !PT ;  /* 0xffffffef08087812 */ /* 0x000fc600078ec0ff */
[----:B------:R-:W3:Y:S04]  /*100c50*/  LDL.LU R242, [R1+0x12f0] ;  /* 0x0012f00001f27983 */ /* 0x000ee80000300800 */
[----:B------:R-:W3:Y:S04]  /*100c60*/  LDL.LU R246, [R1+0x12e0] ;  /* 0x0012e00001f67983 */ /* 0x000ee80000300800 */
[----:B------:R-:W4:Y:S04]  /*100c70*/  LDL.LU R233, [R1+0x12d0] ;  /* 0x0012d00001e97983 */ /* 0x000f280000300800 */
[----:B------:R-:W4:Y:S04]  /*100c80*/  LDL.LU R249, [R1+0x36d0] ;  /* 0x0036d00001f97983 */ /* 0x000f280000300800 */
[----:B------:R-:W4:Y:S04]  /*100c90*/  LDL.LU R237, [R1+0x12c0] ;  /* 0x0012c00001ed7983 */ /* 0x000f280000300800 */
[----:B------:R-:W4:Y:S01]  /*100ca0*/  LDL.LU R241, [R1+0x12b0] ;  /* 0x0012b00001f17983 */ /* 0x000f220000300800 */
[----:B------:R-:W-:-:S02]  /*100cb0*/  LOP3.LUT P4, RZ, R23, 0x800000, RZ, 0xc0, !PT ;  /* 0x0080000017ff7812 */ /* 0x000fc4000788c0ff */
[C---:B------:R-:W-:Y:S01]  /*100cc0*/  LOP3.LUT P5, RZ, R23.reuse, 0x1000000, RZ, 0xc0, !PT ;  /* 0x0100000017ff7812 */ /* 0x040fe200078ac0ff */
[----:B------:R-:W4:Y:S01]  /*100cd0*/  LDL.LU R245, [R1+0x12a0] ;  /* 0x0012a00001f57983 */ /* 0x000f220000300800 */
[----:B------:R-:W-:Y:S01]  /*100ce0*/  IMAD.WIDE R6, R240, 0x4, R14 ;  /* 0x00000004f0067825 */ /* 0x000fe200078e020e */
[C---:B------:R-:W-:Y:S02]  /*100cf0*/  LOP3.LUT P6, RZ, R23.reuse, 0x2000000, RZ, 0xc0, !PT ;  /* 0x0200000017ff7812 */ /* 0x040fe400078cc0ff */
[----:B------:R-:W-:Y:S02]  /*100d00*/  LOP3.LUT P0, RZ, R23, 0x4000000, RZ, 0xc0, !PT ;  /* 0x0400000017ff7812 */ /* 0x000fe4000780c0ff */
[----:B--2---:R-:W-:-:S13]  /*100d10*/  LOP3.LUT P1, RZ, R24, 0x8, RZ, 0xc0, !PT ;  /* 0x0000000818ff7812 */ /* 0x004fda000782c0ff */
        /* <DEDUP_REMOVED lines=17> */
[----:B---3--:R4:W-:Y:S01]  /*100e30*/  @P4 STG.E desc[UR34][R6.64], R244 ;  /* 0x000000f406004986 */ /* 0x0089e2000c101922 */
[----:B------:R-:W-:Y:S01]  /*100e40*/  LOP3.LUT R8, R8, 0xfffffbff, RZ, 0xc0, !PT ;  /* 0xfffffbff08087812 */ /* 0x000fe200078ec0ff */
[----:B----4-:R-:W-:-:S10]  /*100e50*/  IMAD.WIDE R6, R70, 0x4, R20 ;  /* 0x0000000446067825 */ /* 0x010fd400078e0214 */
[----:B------:R-:W-:Y:S02]  /*100e60*/  @P1 LOP3.LUT R8, R8, 0x400, RZ, 0xfc, !PT ;  /* 0x0000040008081812 */ /* 0x000fe400078efcff */
[----:B------:R-:W-:Y:S01]  /*100e70*/  LOP3.LUT P1, RZ, R23, 0x10000000, RZ, 0xc0, !PT ;  /* 0x1000000017ff7812 */ /* 0x000fe2000782c0ff */
[----:B------:R1:W-:Y:S01]  /*100e80*/  @P5 STG.E desc[UR34][R6.64], R248 ;  /* 0x000000f806005986 */ /* 0x0003e2000c101922 */
[----:B------:R-:W-:-:S03]  /*100e90*/  LOP3.LUT R8, R8, 0xfffff7ff, RZ, 0xc0, !PT ;  /* 0xfffff7ff08087812 */ /* 0x000fc600078ec0ff */
[----:B-1----:R-:W2:Y:S04]  /*100ea0*/  LDL.LU R248, [R1+0x36d4] ;  /* 0x0036d40001f87983 */ /* 0x002ea80000300800 */
[----:B------:R-:W3:Y:S01]  /*100eb0*/  LDL.LU R232, [R1+0x1290] ;  /* 0x0012900001e87983 */ /* 0x000ee20000300800 */
[----:B------:R-:W-:-:S03]  /*100ec0*/  IMAD.WIDE R6, R70, 0x4, R18 ;  /* 0x0000000446067825 */ /* 0x000fc600078e0212 */
[----:B------:R-:W4:Y:S01]  /*100ed0*/  LDL.LU R236, [R1+0x1304] ;  /* 0x0013040001ec7983 */ /* 0x000f220000300800 */
[----:B------:R-:W-:Y:S02]  /*100ee0*/  @P1 LOP3.LUT R8, R8, 0x800, RZ, 0xfc, !PT ;  /* 0x0000080008081812 */ /* 0x000fe400078efcff */
[----:B------:R-:W-:Y:S01]  /*100ef0*/  LOP3.LUT P1, RZ, R23, 0x8000000, RZ, 0xc0, !PT ;  /* 0x0800000017ff7812 */ /* 0x000fe2000782c0ff */
[----:B------:R1:W-:Y:S04]  /*100f00*/  @P6 STG.E desc[UR34][R6.64], R114 ;  /* 0x0000007206006986 */ /* 0x0003e8000c101922 */
[----:B------:R-:W2:Y:S04]  /*100f10*/  LDL.LU R240, [R1+0x12f4] ;  /* 0x0012f40001f07983 */ /* 0x000ea80000300800 */
[----:B------:R-:W4:Y:S01]  /*100f20*/  LDL.LU R244, [R1+0x12e4] ;  /* 0x0012e40001f47983 */ /* 0x000f220000300800 */
[----:B-1----:R-:W-:-:S03]  /*100f30*/  IMAD.WIDE R6, R70, 0x4, R16 ;  /* 0x0000000446067825 */ /* 0x002fc600078e0210 */
[----:B------:R-:W4:Y:S04]  /*100f40*/  LDL.LU R114, [R1+0x12d4] ;  /* 0x0012d40001727983 */ /* 0x000f280000300800 */
[----:B------:R1:W-:Y:S02]  /*100f50*/  @P0 STG.E desc[UR34][R6.64], R115 ;  /* 0x0000007306000986 */ /* 0x0003e4000c101922 */
[----:B-1----:R-:W-:Y:S02]  /*100f60*/  IMAD.WIDE R6, R70, 0x4, R14 ;  /* 0x0000000446067825 */ /* 0x002fe400078e020e */
[----:B------:R-:W4:Y:S04]  /*100f70*/  LDL.LU R70, [R1+0x12c4] ;  /* 0x0012c40001467983 */ /* 0x000f280000300800 */
[----:B------:R1:W-:Y:S04]  /*100f80*/  @P1 STG.E desc[UR34][R6.64], R71 ;  /* 0x0000004706001986 */ /* 0x0003e8000c101922 */
[----:B-1----:R-:W4:Y:S04]  /*100f90*/  LDL.LU R71, [R1+0x12b4] ;  /* 0x0012b40001477983 */ /* 0x002f280000300800 */
[----:B------:R-:W4:Y:S01]  /*100fa0*/  LDL.LU R115, [R1+0x36d8] ;  /* 0x0036d80001737983 */ /* 0x000f220000300800 */
        /* <DEDUP_REMOVED lines=23> */
[----:B------:R-:W-:Y:S02]  /*101120*/  LOP3.LUT P1, RZ, R8, 0x10, RZ, 0xc0, !PT ;  /* 0x0000001008ff7812 */ /* 0x000fe4000782c0ff */
[C---:B------:R-:W-:Y:S01]  /*101130*/  LOP3.LUT P3, RZ, R24.reuse, 0x20, RZ, 0xc0, !PT ;  /* 0x0000002018ff7812 */ /* 0x040fe2000786c0ff */
[----:B-1----:R-:W-:Y:S01]  /*101140*/  IMAD.WIDE R6, R249, 0x4, R14 ;  /* 0x00000004f9067825 */ /* 0x002fe200078e020e */
[C---:B------:R-:W-:Y:S02]  /*101150*/  LOP3.LUT P4, RZ, R24.reuse, 0x40, RZ, 0xc0, !PT ;  /* 0x0000004018ff7812 */ /* 0x040fe4000788c0ff */
[C---:B------:R-:W-:Y:S02]  /*101160*/  LOP3.LUT P5, RZ, R24.reuse, 0x80, RZ, 0xc0, !PT ;  /* 0x0000008018ff7812 */ /* 0x040fe400078ac0ff */
[C---:B------:R-:W-:Y:S02]  /*101170*/  LOP3.LUT P6, RZ, R24.reuse, 0x100, RZ, 0xc0, !PT ;  /* 0x0000010018ff7812 */ /* 0x040fe400078cc0ff */
[----:B------:R-:W-:-:S03]  /*101180*/  LOP3.LUT P0, RZ, R24, 0x200, RZ, 0xc0, !PT ;  /* 0x0000020018ff7812 */ /* 0x000fc6000780c0ff */
[----:B---3--:R2:W-:Y:S02]  /*101190*/  @P1 STG.E desc[UR34][R6.64], R232 ;  /* 0x000000e806001986 */ /* 0x0085e4000c101922 */
[----:B--2---:R-:W-:-:S05]  /*1011a0*/  IMAD.WIDE R6, R248, 0x4, R20 ;  /* 0x00000004f8067825 */ /* 0x004fca00078e0214 */
[----:B----4-:R1:W-:Y:S02]  /*1011b0*/  @P2 STG.E desc[UR34][R6.64], R236 ;  /* 0x000000ec06002986 */ /* 0x0103e4000c101922 */
[----:B-1----:R-:W-:-:S05]  /*1011c0*/  IMAD.WIDE R6, R248, 0x4, R18 ;  /* 0x00000004f8067825 */ /* 0x002fca00078e0212 */
[----:B------:R1:W-:Y:S02]  /*1011d0*/  @P3 STG.E desc[UR34][R6.64], R240 ;  /* 0x000000f006003986 */ /* 0x0003e4000c101922 */
[----:B-1----:R-:W-:-:S05]  /*1011e0*/  IMAD.WIDE R6, R248, 0x4, R16 ;  /* 0x00000004f8067825 */ /* 0x002fca00078e0210 */
[----:B------:R1:W-:Y:S02]  /*1011f0*/  @P4 STG.E desc[UR34][R6.64], R244 ;  /* 0x000000f406004986 */ /* 0x0003e4000c101922 */
[----:B-1----:R-:W-:Y:S02]  /*101200*/  IMAD.WIDE R6, R248, 0x4, R14 ;  /* 0x00000004f8067825 */ /* 0x002fe400078e020e */
[----:B------:R-:W2:Y:S04]  /*101210*/  LDL.LU R244, [R1+0x12a4] ;  /* 0x0012a40001f47983 */ /* 0x000ea80000300800 */
[----:B------:R1:W-:Y:S04]  /*101220*/  @P5 STG.E desc[UR34][R6.64], R114 ;  /* 0x0000007206005986 */ /* 0x0003e8000c101922 */
[----:B------:R-:W3:Y:S04]  /*101230*/  LDL.LU R238, [R1+0x1294] ;  /* 0x0012940001ee7983 */ /* 0x000ee80000300800 */
[----:B------:R-:W4:Y:S01]  /*101240*/  LDL.LU R248, [R1+0x1308] ;  /* 0x0013080001f87983 */ /* 0x000f220000300800 */
[----:B-1----:R-:W-:-:S03]  /*101250*/  IMAD.WIDE R6, R115, 0x4, R20 ;  /* 0x0000000473067825 */ /* 0x002fc600078e0214 */
[----:B------:R-:W3:Y:S04]  /*101260*/  LDL.LU R114, [R1+0x12f8] ;  /* 0x0012f80001727983 */ /* 0x000ee80000300800 */
[----:B------:R1:W-:Y:S02]  /*101270*/  @P6 STG.E desc[UR34][R6.64], R70 ;  /* 0x0000004606006986 */ /* 0x0003e4000c101922 */
[----:B-1----:R-:W-:Y:S02]  /*101280*/  IMAD.WIDE R6, R115, 0x4, R18 ;  /* 0x0000000473067825 */ /* 0x002fe400078e0212 */
[----:B------:R-:W4:Y:S04]  /*101290*/  LDL.LU R70, [R1+0x12e8] ;  /* 0x0012e80001467983 */ /* 0x000f280000300800 */
        /* <DEDUP_REMOVED lines=13> */
[----:B------:R-:W-:Y:S01]  /*101370*/  IMAD.WIDE R6, R115, 0x4, R16 ;  /* 0x0000000473067825 */ /* 0x000fe200078e0210 */
[C---:B------:R-:W-:Y:S01]  /*101380*/  LOP3.LUT P6, RZ, R24.reuse, 0x1000, RZ, 0xc0, !PT ;  /* 0x0000100018ff7812 */ /* 0x040fe200078cc0ff */
[----:B------:R-:W4:Y:S01]  /*101390*/  LDL.LU R240, [R1+0x12dc] ;  /* 0x0012dc0001f07983 */ /* 0x000f220000300800 */
        /* <DEDUP_REMOVED lines=24> */
[----:B-1----:R-:W-:Y:S02]  /*101520*/  IMAD.WIDE R6, R115, 0x4, R14 ;  /* 0x0000000473067825 */ /* 0x002fe400078e020e */
[----:B------:R-:W2:Y:S04]  /*101530*/  LDL.LU R244, [R1+0x12cc] ;  /* 0x0012cc0001f47983 */ /* 0x000ea80000300800 */
[----:B------:R-:W2:Y:S04]  /*101540*/  LDL.LU R115, [R1+0x36e8] ;  /* 0x0036e80001737983 */ /* 0x000ea80000300800 */
[----:B---3--:R4:W-:Y:S02]  /*101550*/  @P5 STG.E desc[UR34][R6.64], R238 ;  /* 0x000000ee06005986 */ /* 0x0089e4000c101922 */
[----:B----4-:R-:W-:-:S05]  /*101560*/  IMAD.WIDE R6, R71, 0x4, R20 ;  /* 0x0000000447067825 */ /* 0x010fca00078e0214 */
[----:B------:R1:W-:Y:S02]  /*101570*/  @P6 STG.E desc[UR34][R6.64], R248 ;  /* 0x000000f806006986 */ /* 0x0003e4000c101922 */
[----:B-1----:R-:W-:Y:S02]  /*101580*/  IMAD.WIDE R6, R71, 0x4, R18 ;  /* 0x0000000447067825 */ /* 0x002fe400078e0212 */
[----:B------:R-:W3:Y:S04]  /*101590*/  LDL.LU R248, [R1+0x12bc] ;  /* 0x0012bc0001f87983 */ /* 0x000ee80000300800 */
[----:B------:R1:W-:Y:S04]  /*1015a0*/  @P0 STG.E desc[UR34][R6.64], R114 ;  /* 0x0000007206000986 */ /* 0x0003e8000c101922 */
[----:B-1----:R-:W4:Y:S01]  /*1015b0*/  LDL.LU R114, [R1+0x12ac] ;  /* 0x0012ac0001727983 */ /* 0x002f220000300800 */
[----:B------:R-:W-:-:S04]  /*1015c0*/  LOP3.LUT R8, R8, 0xfffffff7, RZ, 0xc0, !PT ;  /* 0xfffffff708087812 */ /* 0x000fc800078ec0ff */
[----:B------:R-:W-:Y:S02]  /*1015d0*/  @P1 LOP3.LUT R8, R8, 0x8, RZ, 0xfc, !PT ;  /* 0x0000000808081812 */ /* 0x000fe400078efcff */
[----:B------:R-:W-:Y:S01]  /*1015e0*/  LOP3.LUT P1, RZ, R24, 0x4000, RZ, 0xc0, !PT ;  /* 0x0000400018ff7812 */ /* 0x000fe2000782c0ff */
[----:B------:R-:W-:-:S12]  /*1015f0*/  IMAD.WIDE R6, R71, 0x4, R16 ;  /* 0x0000000447067825 */ /* 0x000fd800078e0210 */
[----:B------:R1:W-:Y:S02]  /*101600*/  @P1 STG.E desc[UR34][R6.64], R70 ;  /* 0x0000004606001986 */ /* 0x0003e4000c101922 */
        /* <DEDUP_REMOVED lines=36> */
[----:B---3--:R1:W-:Y:S02]  /*101850*/  @P4 STG.E desc[UR34][R6.64], R248 ;  /* 0x000000f806004986 */ /* 0x0083e4000c101922 */
[----:B-1----:R-:W-:-:S05]  /*101860*/  IMAD.WIDE R6, R115, 0x4, R16 ;  /* 0x0000000473067825 */ /* 0x002fca00078e0210 */
[----:B----4-:R1:W-:Y:S02]  /*101870*/  @P5 STG.E desc[UR34][R6.64], R114 ;  /* 0x0000007206005986 */ /* 0x0103e4000c101922 */
[----:B-1----:R-:W-:-:S05]  /*101880*/  IMAD.WIDE R6, R115, 0x4, R14 ;  /* 0x0000000473067825 */ /* 0x002fca00078e020e */
[----:B------:R1:W-:Y:S04]  /*101890*/  @P6 STG.E desc[UR34][R6.64], R25 ;  /* 0x0000001906006986 */ /* 0x0003e8000c101922 */
[----:B-1----:R-:W2:Y:S01]  /*1018a0*/  LDL.LU R25, [R1+0x4f0c] ;  /* 0x004f0c0001197983 */ /* 0x002ea20000300800 */
[----:B------:R-:W-:-:S03]  /*1018b0*/  LOP3.LUT P0, RZ, R24, 0x10000000, RZ, 0xc0, !PT ;  /* 0x1000000018ff7812 */ /* 0x000fc6000780c0ff */
[----:B------:R-:W3:Y:S01]  /*1018c0*/  LDL.LU R249, [R1+0x36f4] ;  /* 0x0036f40001f97983 */ /* 0x000ee20000300800 */
[----:B------:R-:W-:-:S03]  /*1018d0*/  IMAD.WIDE R6, R71, 0x4, R20 ;  /* 0x0000000447067825 */ /* 0x000fc600078e0214 */
[----:B------:R-:W4:Y:S06]  /*1018e0*/  LDL.LU R115, [R1+0x1370] ;  /* 0x0013700001737983 */ /* 0x000f2c0000300800 */
[----:B------:R1:W-:Y:S04]  /*1018f0*/  @P0 STG.E desc[UR34][R6.64], R70 ;  /* 0x0000004606000986 */ /* 0x0003e8000c101922 */
[----:B-1----:R-:W3:Y:S04]  /*101900*/  LDL.LU R70, [R1+0x1360] ;  /* 0x0013600001467983 */ /* 0x002ee80000300800 */
[----:B------:R-:W3:Y:S04]  /*101910*/  LDL.LU R238, [R1+0x1350] ;  /* 0x0013500001ee7983 */ /* 0x000ee80000300800 */
[----:B------:R-:W3:Y:S04]  /*101920*/  LDL.LU R242, [R1+0x1340] ;  /* 0x0013400001f27983 */ /* 0x000ee80000300800 */
[----:B------:R-:W3:Y:S04]  /*101930*/  LDL.LU R246, [R1+0x1330] ;  /* 0x0013300001f67983 */ /* 0x000ee80000300800 */
[----:B------:R-:W3:Y:S04]  /*101940*/  LDL.LU R250, [R1+0x1320] ;  /* 0x0013200001fa7983 */ /* 0x000ee80000300800 */
[----:B------:R-:W3:Y:S01]  /*101950*/  LDL.LU R233, [R1+0x36f0] ;  /* 0x0036f00001e97983 */ /* 0x000ee20000300800 */
[----:B------:R-:W-:-:S03]  /*101960*/  LOP3.LUT R9, R9, 0xffefffff, RZ, 0xc0, !PT ;  /* 0xffefffff09097812 */ /* 0x000fc600078ec0ff */
[----:B------:R-:W3:Y:S01]  /*101970*/  LDL.LU R237, [R1+0x1384] ;  /* 0x0013840001ed7983 */ /* 0x000ee20000300800 */
[----:B------:R-:W-:-:S03]  /*101980*/  LOP3.LUT P4, RZ, R24, 0x20000000, RZ, 0xc0, !PT ;  /* 0x2000000018ff7812 */ /* 0x000fc6000788c0ff */
[----:B------:R-:W3:Y:S01]  /*101990*/  LDL.LU R241, [R1+0x1374] ;  /* 0x0013740001f17983 */ /* 0x000ee20000300800 */
[C---:B------:R-:W-:Y:S01]  /*1019a0*/  LOP3.LUT P5, RZ, R24.reuse, 0x40000000, RZ, 0xc0, !PT ;  /* 0x4000000018ff7812 */ /* 0x040fe200078ac0ff */
[----:B------:R-:W-:Y:S01]  /*1019b0*/  IMAD.WIDE R6, R71, 0x4, R18 ;  /* 0x0000000447067825 */ /* 0x000fe200078e0212 */
[----:B------:R-:W-:Y:S01]  /*1019c0*/  LOP3.LUT P6, RZ, R24, 0x80000000, RZ, 0xc0, !PT ;  /* 0x8000000018ff7812 */ /* 0x000fe200078cc0ff */
[----:B------:R-:W3:Y:S04]  /*1019d0*/  LDL.LU R245, [R1+0x1364] ;  /* 0x0013640001f57983 */ /* 0x000ee80000300800 */
[----:B------:R-:W3:Y:S04]  /*1019e0*/  LDL.LU R232, [R1+0x1354] ;  /* 0x0013540001e87983 */ /* 0x000ee80000300800 */
[----:B------:R-:W3:Y:S04]  /*1019f0*/  LDL.LU R236, [R1+0x1344] ;  /* 0x0013440001ec7983 */ /* 0x000ee80000300800 */
[----:B------:R-:W3:Y:S04]  /*101a00*/  LDL.LU R240, [R1+0x1334] ;  /* 0x0013340001f07983 */ /* 0x000ee80000300800 */
[----:B------:R-:W3:Y:S04]  /*101a10*/  LDL.LU R244, [R1+0x36f8] ;  /* 0x0036f80001f47983 */ /* 0x000ee80000300800 */
[----:B------:R-:W3:Y:S04]  /*101a20*/  LDL.LU R248, [R1+0x1314] ;  /* 0x0013140001f87983 */ /* 0x000ee80000300800 */
[----:B------:R-:W3:Y:S01]  /*101a30*/  LDL.LU R114, [R1+0x1388] ;  /* 0x0013880001727983 */ /* 0x000ee20000300800 */
        /* <DEDUP_REMOVED lines=19> */
[----:B----4-:R1:W-:Y:S01]  /*101b70*/  @P4 STG.E desc[UR34][R6.64], R115 ;  /* 0x0000007306004986 */ /* 0x0103e2000c101922 */
[----:B------:R-:W-:-:S09]  /*101b80*/  LOP3.LUT P0, RZ, R25, 0x1, RZ, 0xc0, !PT ;  /* 0x0000000119ff7812 */ /* 0x000fd2000780c0ff */
[----:B------:R-:W-:Y:S02]  /*101b90*/  @P1 LOP3.LUT R9, R9, 0x4000000, RZ, 0xfc, !PT ;  /* 0x0400000009091812 */ /* 0x000fe400078efcff */
[----:B------:R-:W-:Y:S01]  /*101ba0*/  LOP3.LUT P1, RZ, R25, 0x4, RZ, 0xc0, !PT ;  /* 0x0000000419ff7812 */ /* 0x000fe2000782c0ff */
[----:B-1----:R-:W-:Y:S01]  /*101bb0*/  IMAD.WIDE R6, R71, 0x4, R16 ;  /* 0x0000000447067825 */ /* 0x002fe200078e0210 */
[----:B------:R-:W-:Y:S01]  /*101bc0*/  LOP3.LUT R9, R9, 0xf7ffffff, RZ, 0xc0, !PT ;  /* 0xf7ffffff09097812 */ /* 0x000fe200078ec0ff */
[----:B------:R-:W2:Y:S04]  /*101bd0*/  LDL.LU R115, [R1+0x1378] ;  /* 0x0013780001737983 */ /* 0x000ea80000300800 */
[----:B---3--:R1:W-:Y:S06]  /*101be0*/  @P5 STG.E desc[UR34][R6.64], R70 ;  /* 0x0000004606005986 */ /* 0x0083ec000c101922 */
[----:B------:R-:W-:-:S02]  /*101bf0*/  @P1 LOP3.LUT R9, R9, 0x8000000, RZ, 0xfc, !PT ;  /* 0x0800000009091812 */ /* 0x000fc400078efcff */
[----:B------:R-:W-:Y:S01]  /*101c00*/  LOP3.LUT P1, RZ, R25, 0x2, RZ, 0xc0, !PT ;  /* 0x0000000219ff7812 */ /* 0x000fe2000782c0ff */
[----:B-1----:R-:W-:Y:S01]  /*101c10*/  IMAD.WIDE R6, R71, 0x4, R14 ;  /* 0x0000000447067825 */ /* 0x002fe200078e020e */
[----:B------:R-:W3:Y:S04]  /*101c20*/  LDL.LU R70, [R1+0x1368] ;  /* 0x0013680001467983 */ /* 0x000ee80000300800 */
[----:B------:R1:W-:Y:S04]  /*101c30*/  @P6 STG.E desc[UR34][R6.64], R238 ;  /* 0x000000ee06006986 */ /* 0x0003e8000c101922 */
[----:B------:R-:W4:Y:S01]  /*101c40*/  LDL.LU R71, [R1+0x36fc] ;  /* 0x0036fc0001477983 */ /* 0x000f220000300800 */
[----:B-1----:R-:W-:-:S05]  /*101c50*/  IMAD.WIDE R6, R233, 0x4, R20 ;  /* 0x00000004e9067825 */ /* 0x002fca00078e0214 */
        /* <DEDUP_REMOVED lines=8> */
[----:B------:R1:W-:Y:S04]  /*101ce0*/  @P1 STG.E desc[UR34][R6.64], R26 ;  /* 0x0000001a06001986 */ /* 0x0003e8000c101922 */
        /* <DEDUP_REMOVED lines=21> */
[----:B--2---:R1:W-:Y:S04]  /*101e40*/  @P2 STG.E desc[UR34][R6.64], R26 ;  /* 0x0000001a06002986 */ /* 0x0043e8000c101922 */
[----:B-1----:R-:W2:Y:S01]  /*101e50*/  LDL.LU R26, [R1+0x4f04] ;  /* 0x004f0400011a7983 */ /* 0x002ea20000300800 */
[C---:B------:R-:W-:Y:S02]  /*101e60*/  LOP3.LUT P3, RZ, R25.reuse, 0x800, RZ, 0xc0, !PT ;  /* 0x0000080019ff7812 */ /* 0x040fe4000786c0ff */
[C---:B------:R-:W-:Y:S01]  /*101e70*/  LOP3.LUT P4, RZ, R25.reuse, 0x1000, RZ, 0xc0, !PT ;  /* 0x0000100019ff7812 */ /* 0x040fe2000788c0ff */
[----:B------:R-:W-:Y:S01]  /*101e80*/  IMAD.WIDE R6, R244, 0x4, R14 ;  /* 0x00000004f4067825 */ /* 0x000fe200078e020e */
[C---:B------:R-:W-:Y:S01]  /*101e90*/  LOP3.LUT P5, RZ, R25.reuse, 0x2000, RZ, 0xc0, !PT ;  /* 0x0000200019ff7812 */ /* 0x040fe200078ac0ff */
[----:B------:R-:W2:Y:S01]  /*101ea0*/  LDL.LU R245, [R1+0x3708] ;  /* 0x0037080001f57983 */ /* 0x000ea20000300800 */
[----:B------:R-:W-:-:S07]  /*101eb0*/  LOP3.LUT P6, RZ, R25, 0x4000, RZ, 0xc0, !PT ;  /* 0x0000400019ff7812 */ /* 0x000fce00078cc0ff */
[----:B------:R4:W-:Y:S01]  /*101ec0*/  @P3 STG.E desc[UR34][R6.64], R248 ;  /* 0x000000f806003986 */ /* 0x0009e2000c101922 */
[----:B------:R-:W-:Y:S01]  /*101ed0*/  LOP3.LUT P0, RZ, R25, 0x8000, RZ, 0xc0, !PT ;  /* 0x0000800019ff7812 */ /* 0x000fe2000780c0ff */
[----:B----4-:R-:W-:-:S05]  /*101ee0*/  IMAD.WIDE R6, R71, 0x4, R20 ;  /* 0x0000000447067825 */ /* 0x010fca00078e0214 */
[----:B------:R1:W-:Y:S02]  /*101ef0*/  @P4 STG.E desc[UR34][R6.64], R114 ;  /* 0x0000007206004986 */ /* 0x0003e4000c101922 */
[----:B-1----:R-:W-:-:S05]  /*101f00*/  IMAD.WIDE R6, R71, 0x4, R18 ;  /* 0x0000000447067825 */ /* 0x002fca00078e0212 */
[----:B------:R1:W-:Y:S02]  /*101f10*/  @P5 STG.E desc[UR34][R6.64], R115 ;  /* 0x0000007306005986 */ /* 0x0003e4000c101922 */
[----:B-1----:R-:W-:-:S05]  /*101f20*/  IMAD.WIDE R6, R71, 0x4, R16 ;  /* 0x0000000447067825 */ /* 0x002fca00078e0210 */
[----:B---3--:R1:W-:Y:S02]  /*101f30*/  @P6 STG.E desc[UR34][R6.64], R70 ;  /* 0x0000004606006986 */ /* 0x0083e4000c101922 */
[----:B-1----:R-:W-:-:S05]  /*101f40*/  IMAD.WIDE R6, R71, 0x4, R14 ;  /* 0x0000000447067825 */ /* 0x002fca00078e020e */
[----:B--2---:R1:W-:Y:S04]  /*101f50*/  @P0 STG.E desc[UR34][R6.64], R26 ;  /* 0x0000001a06000986 */ /* 0x0043e8000c101922 */
[----:B-1----:R-:W2:Y:S04]  /*101f60*/  LDL.LU R26, [R1+0x4f00] ;  /* 0x004f0000011a7983 */ /* 0x002ea80000300800 */
[----:B------:R-:W3:Y:S04]  /*101f70*/  LDL.LU R71, [R1+0x1348] ;  /* 0x0013480001477983 */ /* 0x000ee80000300800 */
[----:B------:R-:W4:Y:S04]  /*101f80*/  LDL.LU R240, [R1+0x1338] ;  /* 0x0013380001f07983 */ /* 0x000f280000300800 */
[----:B------:R-:W2:Y:S04]  /*101f90*/  LDL.LU R244, [R1+0x1328] ;  /* 0x0013280001f47983 */ /* 0x000ea80000300800 */
[----:B------:R-:W2:Y:S04]  /*101fa0*/  LDL.LU R248, [R1+0x3700] ;  /* 0x0037000001f87983 */ /* 0x000ea80000300800 */
[----:B------:R-:W3:Y:S04]  /*101fb0*/  LDL.LU R114, [R1+0x1318] ;  /* 0x0013180001727983 */ /* 0x000ee80000300800 */
[----:B------:R-:W4:Y:S04]  /*101fc0*/  LDL.LU R115, [R1+0x138c] ;  /* 0x00138c0001737983 */ /* 0x000f280000300800 */
[----:B------:R-:W4:Y:S04]  /*101fd0*/  LDL.LU R70, [R1+0x137c] ;  /* 0x00137c0001467983 */ /* 0x000f280000300800 */
[----:B------:R-:W4:Y:S01]  /*101fe0*/  LDL.LU R246, [R1+0x3704] ;  /* 0x0037040001f67983 */ /* 0x000f220000300800 */
        /* <DEDUP_REMOVED lines=16> */
[----:B---3--:R1:W-:Y:S04]  /*1020f0*/  @P4 STG.E desc[UR34][R6.64], R71 ;  /* 0x0000004706004986 */ /* 0x0083e8000c101922 */
[----:B-1----:R-:W2:Y:S04]  /*102100*/  LDL.LU R71, [R1+0x136c] ;  /* 0x00136c0001477983 */ /* 0x002ea80000300800 */
[----:B------:R-:W3:Y:S04]  /*102110*/  LDL.LU R250, [R1+0x135c] ;  /* 0x00135c0001fa7983 */ /* 0x000ee80000300800 */
[----:B------:R-:W3:Y:S01]  /*102120*/  LDL.LU R233, [R1+0x134c] ;  /* 0x00134c0001e97983 */ /* 0x000ee20000300800 */
[----:B------:R-:W-:-:S02]  /*102130*/  @P1 LOP3.LUT R9, R9, 0x10000, RZ, 0xfc, !PT ;  /* 0x0001000009091812 */ /* 0x000fc400078efcff */
[----:B------:R-:W-:Y:S01]  /*102140*/  LOP3.LUT P1, RZ, R25, 0x800000, RZ, 0xc0, !PT ;  /* 0x0080000019ff7812 */ /* 0x000fe2000782c0ff */
[----:B------:R-:W3:Y:S01]  /*102150*/  LDL.LU R237, [R1+0x133c] ;  /* 0x00133c0001ed7983 */ /* 0x000ee20000300800 */
[----:B------:R-:W-:Y:S02]  /*102160*/  LOP3.LUT R9, R9, 0xfffdffff, RZ, 0xc0, !PT ;  /* 0xfffdffff09097812 */ /* 0x000fe400078ec0ff */
[C---:B------:R-:W-:Y:S01]  /*102170*/  LOP3.LUT P5, RZ, R25.reuse, 0x20000, RZ, 0xc0, !PT ;  /* 0x0002000019ff7812 */ /* 0x040fe200078ac0ff */
[----:B------:R-:W3:Y:S01]  /*102180*/  LDL.LU R241, [R1+0x132c] ;  /* 0x00132c0001f17983 */ /* 0x000ee20000300800 */
[----:B------:R-:W-:-:S07]  /*102190*/  LOP3.LUT P6, RZ, R25, 0x40000, RZ, 0xc0, !PT ;  /* 0x0004000019ff7812 */ /* 0x000fce00078cc0ff */
[----:B------:R-:W-:Y:S02]  /*1021a0*/  @P1 LOP3.LUT R9, R9, 0x20000, RZ, 0xfc, !PT ;  /* 0x0002000009091812 */ /* 0x000fe400078efcff */
[----:B------:R-:W-:Y:S01]  /*1021b0*/  LOP3.LUT P1, RZ, R25, 0x400000, RZ, 0xc0, !PT ;  /* 0x0040000019ff7812 */ /* 0x000fe2000782c0ff */
[----:B------:R-:W-:Y:S01]  /*1021c0*/  IMAD.WIDE R6, R248, 0x4, R18 ;  /* 0x00000004f8067825 */ /* 0x000fe200078e0212 */
[----:B------:R-:W-:-:S04]  /*1021d0*/  LOP3.LUT R9, R9, 0xfffbffff, RZ, 0xc0, !PT ;  /* 0xfffbffff09097812 */ /* 0x000fc800078ec0ff */
[----:B----4-:R1:W-:Y:S07]  /*1021e0*/  @P5 STG.E desc[UR34][R6.64], R240 ;  /* 0x000000f006005986 */ /* 0x0103ee000c101922 */
[----:B------:R-:W-:Y:S02]  /*1021f0*/  @P1 LOP3.LUT R9, R9, 0x40000, RZ, 0xfc, !PT ;  /* 0x0004000009091812 */ /* 0x000fe400078efcff */
[C---:B------:R-:W-:Y:S01]  /*102200*/  LOP3.LUT P1, RZ, R25.reuse, 0x200000, RZ, 0xc0, !PT ;  /* 0x0020000019ff7812 */ /* 0x040fe2000782c0ff */
[----:B-1----:R-:W-:Y:S01]  /*102210*/  IMAD.WIDE R6, R248, 0x4, R16 ;  /* 0x00000004f8067825 */ /* 0x002fe200078e0210 */
[----:B------:R-:W-:-:S04]  /*102220*/  LOP3.LUT P0, RZ, R25, 0x80000, RZ, 0xc0, !PT ;  /* 0x0008000019ff7812 */ /* 0x000fc8000780c0ff */
[----:B------:R1:W-:Y:S01]  /*102230*/  @P6 STG.E desc[UR34][R6.64], R244 ;  /* 0x000000f406006986 */ /* 0x0003e2000c101922 */
[----:B------:R-:W-:-:S03]  /*102240*/  LOP3.LUT R9, R9, 0xfff7ffff, RZ, 0xc0, !PT ;  /* 0xfff7ffff09097812 */ /* 0x000fc600078ec0ff */
[----:B-1----:R-:W4:Y:S04]  /*102250*/  LDL.LU R244, [R1+0x370c] ;  /* 0x00370c0001f47983 */ /* 0x002f280000300800 */
[----:B------:R-:W4:Y:S01]  /*102260*/  LDL.LU R249, [R1+0x131c] ;  /* 0x00131c0001f97983 */ /* 0x000f220000300800 */
[----:B------:R-:W-:Y:S02]  /*102270*/  @P1 LOP3.LUT R9, R9, 0x80000, RZ, 0xfc, !PT ;  /* 0x0008000009091812 */ /* 0x000fe400078efcff */
[----:B------:R-:W-:Y:S01]  /*102280*/  LOP3.LUT P1, RZ, R25, 0x100000, RZ, 0xc0, !PT ;  /* 0x0010000019ff7812 */ /* 0x000fe2000782c0ff */
[----:B------:R-:W-:Y:S01]  /*102290*/  IMAD.WIDE R6, R248, 0x4, R14 ;  /* 0x00000004f8067825 */ /* 0x000fe200078e020e */
[----:B------:R-:W4:Y:S04]  /*1022a0*/  LDL.LU R232, [R1+0x1400] ;  /* 0x0014000001e87983 */ /* 0x000f280000300800 */
[----:B------:R1:W-:Y:S04]  /*1022b0*/  @P0 STG.E desc[UR34][R6.64], R114 ;  /* 0x0000007206000986 */ /* 0x0003e8000c101922 */
[----:B------:R-:W4:Y:S04]  /*1022c0*/  LDL.LU R236, [R1+0x13f0] ;  /* 0x0013f00001ec7983 */ /* 0x000f280000300800 */
[----:B------:R-:W4:Y:S01]  /*1022d0*/  LDL.LU R240, [R1+0x13e0] ;  /* 0x0013e00001f07983 */ /* 0x000f220000300800 */
[----:B-1----:R-:W-:-:S05]  /*1022e0*/  IMAD.WIDE R6, R246, 0x4, R20 ;  /* 0x00000004f6067825 */ /* 0x002fca00078e0214 */
[----:B------:R1:W-:Y:S01]  /*1022f0*/  @P1 STG.E desc[UR34][R6.64], R115 ;  /* 0x0000007306001986 */ /* 0x0003e2000c101922 */
[C---:B------:R-:W-:Y:S01]  /*102300*/  LOP3.LUT P1, RZ, R9.reuse, 0x80000, RZ, 0xc0, !PT ;  /* 0x0008000009ff7812 */ /* 0x040fe2000782c0ff */
[----:B-1----:R-:W-:Y:S02]  /*102310*/  IMAD.WIDE R6, R246, 0x4, R18 ;  /* 0x00000004f6067825 */ /* 0x002fe400078e0212 */
[----:B------:R-:W4:Y:S04]  /*102320*/  LDL.LU R115, [R1+0x3710] ;  /* 0x0037100001737983 */ /* 0x000f280000300800 */
[----:B------:R-:W4:Y:S06]  /*102330*/  LDL.LU R248, [R1+0x13d0] ;  /* 0x0013d00001f87983 */ /* 0x000f2c0000300800 */
[----:B------:R1:W-:Y:S01]  /*102340*/  @P1 STG.E desc[UR34][R6.64], R70 ;  /* 0x0000004606001986 */ /* 0x0003e2000c101922 */
[----:B------:R-:W-:-:S03]  /*102350*/  LOP3.LUT P1, RZ, R9, 0x40000, RZ, 0xc0, !PT ;  /* 0x0004000009ff7812 */ /* 0x000fc6000782c0ff */
[----:B------:R-:W4:Y:S04]  /*102360*/  LDL.LU R114, [R1+0x13c0] ;  /* 0x0013c00001727983 */ /* 0x000f280000300800 */
[----:B-1----:R-:W4:Y:S01]  /*102370*/  LDL.LU R70, [R1+0x13b0] ;  /* 0x0013b00001467983 */ /* 0x002f220000300800 */
[----:B------:R-:W-:-:S05]  /*102380*/  IMAD.WIDE R6, R246, 0x4, R16 ;  /* 0x00000004f6067825 */ /* 0x000fca00078e0210 */
[----:B--2---:R1:W-:Y:S04]  /*102390*/  @P1 STG.E desc[UR34][R6.64], R71 ;  /* 0x0000004706001986 */ /* 0x0043e8000c101922 */
[----:B-1----:R-:W2:Y:S01]  /*1023a0*/  LDL.LU R71, [R1+0x13a0] ;  /* 0x0013a00001477983 */ /* 0x002ea20000300800 */
[----:B------:R-:W-:Y:S01]  /*1023b0*/  LOP3.LUT P1, RZ, R9, 0x20000, RZ, 0xc0, !PT ;  /* 0x0002000009ff7812 */ /* 0x000fe2000782c0ff */
[----:B------:R-:W-:-:S12]  /*1023c0*/  IMAD.WIDE R6, R246, 0x4, R14 ;  /* 0x00000004f6067825 */ /* 0x000fd800078e020e */
[----:B---3--:R1:W-:Y:S01]  /*1023d0*/  @P1 STG.E desc[UR34][R6.64], R250 ;  /* 0x000000fa06001986 */ /* 0x0083e2000c101922 */
        /* <DEDUP_REMOVED lines=13> */
[----:B----4-:R1:W-:Y:S01]  /*1024b0*/  @P1 STG.E desc[UR34][R6.64], R249 ;  /* 0x000000f906001986 */ /* 0x0103e2000c101922 */
        /* <DEDUP_REMOVED lines=14> */
[----:B------:R1:W-:Y:S02]  /*1025a0*/  @P4 STG.E desc[UR34][R6.64], R248 ;  /* 0x000000f806004986 */ /* 0x0003e4000c101922 */
[----:B-1----:R-:W-:-:S02]  /*1025b0*/  IMAD.WIDE R6, R115, 0x4, R20 ;  /* 0x0000000473067825 */ /* 0x002fc400078e0214 */
[----:B------:R-:W3:Y:S04]  /*1025c0*/  LDL.LU R248, [R1+0x1404] ;  /* 0x0014040001f87983 */ /* 0x000ee80000300800 */
[----:B------:R1:W-:Y:S02]  /*1025d0*/  @P5 STG.E desc[UR34][R6.64], R114 ;  /* 0x0000007206005986 */ /* 0x0003e4000c101922 */
[C---:B-1----:R-:W-:Y:S02]  /*1025e0*/  IMAD.WIDE R6, R115.reuse, 0x4, R18 ;  /* 0x0000000473067825 */ /* 0x042fe400078e0212 */
[----:B------:R-:W3:Y:S04]  /*1025f0*/  LDL.LU R114, [R1+0x13f4] ;  /* 0x0013f40001727983 */ /* 0x000ee80000300800 */
[----:B------:R1:W-:Y:S02]  /*102600*/  @P6 STG.E desc[UR34][R6.64], R70 ;  /* 0x0000004606006986 */ /* 0x0003e4000c101922 */
[----:B-1----:R-:W-:-:S02]  /*102610*/  IMAD.WIDE R6, R115, 0x4, R16 ;  /* 0x0000000473067825 */ /* 0x002fc400078e0210 */
[----:B------:R-:W3:Y:S04]  /*102620*/  LDL.LU R70, [R1+0x13e4] ;  /* 0x0013e40001467983 */ /* 0x000ee80000300800 */
[----:B--2---:R1:W-:Y:S04]  /*102630*/  @P0 STG.E desc[UR34][R6.64], R71 ;  /* 0x0000004706000986 */ /* 0x0043e8000c101922 */
[----:B-1----:R-:W2:Y:S04]  /*102640*/  LDL.LU R71, [R1+0x3714] ;  /* 0x0037140001477983 */ /* 0x002ea80000300800 */
[----:B------:R-:W3:Y:S04]  /*102650*/  LDL.LU R246, [R1+0x13d4] ;  /* 0x0013d40001f67983 */ /* 0x000ee80000300800 */
[----:B------:R-:W3:Y:S04]  /*102660*/  LDL.LU R250, [R1+0x13c4] ;  /* 0x0013c40001fa7983 */ /* 0x000ee80000300800 */
[----:B------:R-:W3:Y:S04]  /*102670*/  LDL.LU R233, [R1+0x13b4] ;  /* 0x0013b40001e97983 */ /* 0x000ee80000300800 */
[----:B------:R-:W3:Y:S01]  /*102680*/  LDL.LU R237, [R1+0x13a4] ;  /* 0x0013a40001ed7983 */ /* 0x000ee20000300800 */
[----:B------:R-:W-:-:S02]  /*102690*/  LOP3.LUT P1, RZ, R26, 0x8000, RZ, 0xc0, !PT ;  /* 0x000080001aff7812 */ /* 0x000fc4000782c0ff */
[----:B------:R-:W-:Y:S02]  /*1026a0*/  LOP3.LUT R9, R9, 0xffffffef, RZ, 0xc0, !PT ;  /* 0xffffffef09097812 */ /* 0x000fe400078ec0ff */
[C---:B------:R-:W-:Y:S02]  /*1026b0*/  LOP3.LUT P4, RZ, R26.reuse, 0x8, RZ, 0xc0, !PT ;  /* 0x000000081aff7812 */ /* 0x040fe4000788c0ff */
[C---:B------:R-:W-:Y:S01]  /*1026c0*/  LOP3.LUT P5, RZ, R26.reuse, 0x10, RZ, 0xc0, !PT ;  /* 0x000000101aff7812 */ /* 0x040fe200078ac0ff */
[----:B------:R-:W-:Y:S01]  /*1026d0*/  IMAD.WIDE R6, R115, 0x4, R14 ;  /* 0x0000000473067825 */ /* 0x000fe200078e020e */
[C---:B------:R-:W-:Y:S01]  /*1026e0*/  LOP3.LUT P6, RZ, R26.reuse, 0x20, RZ, 0xc0, !PT ;  /* 0x000000201aff7812 */ /* 0x040fe200078cc0ff */
[----:B------:R-:W3:Y:S04]  /*1026f0*/  LDL.LU R245, [R1+0x1408] ;  /* 0x0014080001f57983 */ /* 0x000ee80000300800 */
[----:B------:R-:W-:Y:S01]  /*102700*/  @P1 LOP3.LUT R9, R9, 0x10, RZ, 0xfc, !PT ;  /* 0x0000001009091812 */ /* 0x000fe200078efcff */
[----:B------:R-:W3:Y:S01]  /*102710*/  LDL.LU R249, [R1+0x13f8] ;  /* 0x0013f80001f97983 */ /* 0x000ee20000300800 */
[----:B------:R-:W-:-:S02]  /*102720*/  LOP3.LUT P1, RZ, R26, 0x4000, RZ, 0xc0, !PT ;  /* 0x000040001aff7812 */ /* 0x000fc4000782c0ff */
[----:B------:R-:W-:Y:S01]  /*102730*/  LOP3.LUT R9, R9, 0xffffffdf, RZ, 0xc0, !PT ;  /* 0xffffffdf09097812 */ /* 0x000fe200078ec0ff */
[----:B------:R-:W3:Y:S01]  /*102740*/  LDL.LU R232, [R1+0x13e8] ;  /* 0x0013e80001e87983 */ /* 0x000ee20000300800 */
[----:B------:R-:W-:-:S03]  /*102750*/  LOP3.LUT P0, RZ, R26, 0x40, RZ, 0xc0, !PT ;  /* 0x000000401aff7812 */ /* 0x000fc6000780c0ff */
[----:B------:R-:W3:Y:S04]  /*102760*/  LDL.LU R236, [R1+0x371c] ;  /* 0x00371c0001ec7983 */ /* 0x000ee80000300800 */
        /* <DEDUP_REMOVED lines=20> */
[----:B----4-:R2:W-:Y:S10]  /*1028b0*/  @P4 STG.E desc[UR34][R6.64], R240 ;  /* 0x000000f006004986 */ /* 0x0105f4000c101922 */
[----:B------:R-:W-:-:S02]  /*1028c0*/  @P1 LOP3.LUT R9, R9, 0x800, RZ, 0xfc, !PT ;  /* 0x0000080009091812 */ /* 0x000fc400078efcff */
[----:B------:R-:W-:Y:S01]  /*1028d0*/  LOP3.LUT P1, RZ, R26, 0x80, RZ, 0xc0, !PT ;  /* 0x000000801aff7812 */ /* 0x000fe2000782c0ff */
[----:B--2---:R-:W-:-:S05]  /*1028e0*/  IMAD.WIDE R6, R71, 0x4, R20 ;  /* 0x0000000447067825 */ /* 0x004fca00078e0214 */
[----:B---3--:R1:W-:Y:S02]  /*1028f0*/  @P5 STG.E desc[UR34][R6.64], R248 ;  /* 0x000000f806005986 */ /* 0x0083e4000c101922 */
        /* <DEDUP_REMOVED lines=8> */
[----:B------:R1:W-:Y:S01]  /*102980*/  @P1 STG.E desc[UR34][R6.64], R246 ;  /* 0x000000f606001986 */ /* 0x0003e2000c101922 */
[----:B------:R-:W-:-:S03]  /*102990*/  LOP3.LUT P1, RZ, R9, 0x800, RZ, 0xc0, !PT ;  /* 0x0000080009ff7812 */ /* 0x000fc6000782c0ff */
[----:B------:R-:W2:Y:S04]  /*1029a0*/  LDL.LU R71, [R1+0x140c] ;  /* 0x00140c0001477983 */ /* 0x000ea80000300800 */
[----:B------:R-:W2:Y:S01]  /*1029b0*/  LDL.LU R240, [R1+0x3724] ;  /* 0x0037240001f07983 */ /* 0x000ea20000300800 */
        /* <DEDUP_REMOVED lines=31> */
[C---:B------:R-:W-:Y:S02]  /*102bb0*/  LOP3.LUT P5, RZ, R26.reuse, 0x80000, RZ, 0xc0, !PT ;  /* 0x000800001aff7812 */ /* 0x040fe400078ac0ff */
[----:B------:R-:W-:-:S07]  /*102bc0*/  LOP3.LUT P6, RZ, R26, 0x100000, RZ, 0xc0, !PT ;  /* 0x001000001aff7812 */ /* 0x000fce00078cc0ff */
[----:B------:R1:W-:Y:S01]  /*102bd0*/  @P3 STG.E desc[UR34][R6.64], R248 ;  /* 0x000000f806003986 */ /* 0x0003e2000c101922 */
[----:B------:R-:W-:Y:S01]  /*102be0*/  LOP3.LUT P0, RZ, R26, 0x200000, RZ, 0xc0, !PT ;  /* 0x002000001aff7812 */ /* 0x000fe2000780c0ff */
[----:B-1----:R-:W-:-:S05]  /*102bf0*/  IMAD.WIDE R6, R115, 0x4, R16 ;  /* 0x0000000473067825 */ /* 0x002fca00078e0210 */
[----:B---3--:R1:W-:Y:S02]  /*102c00*/  @P4 STG.E desc[UR34][R6.64], R114 ;  /* 0x0000007206004986 */ /* 0x0083e4000c101922 */
        /* <DEDUP_REMOVED lines=9> */
[----:B------:R-:W3:Y:S04]  /*102ca0*/  LDL.LU R248, [R1+0x13cc] ;  /* 0x0013cc0001f87983 */ /* 0x000ee80000300800 */
[----:B------:R-:W3:Y:S04]  /*102cb0*/  LDL.LU R114, [R1+0x13bc] ;  /* 0x0013bc0001727983 */ /* 0x000ee80000300800 */
[----:B------:R-:W3:Y:S04]  /*102cc0*/  LDL.LU R115, [R1+0x13ac] ;  /* 0x0013ac0001737983 */ /* 0x000ee80000300800 */
[----:B------:R-:W3:Y:S04]  /*102cd0*/  LDL.LU R70, [R1+0x3728] ;  /* 0x0037280001467983 */ /* 0x000ee80000300800 */
[----:B------:R-:W3:Y:S01]  /*102ce0*/  LDL.LU R71, [R1+0x139c] ;  /* 0x00139c0001477983 */ /* 0x000ee20000300800 */
[----:B------:R-:W-:-:S03]  /*102cf0*/  LOP3.LUT R10, R10, 0xefffffff, RZ, 0xc0, !PT ;  /* 0xefffffff0a0a7812 */ /* 0x000fc600078ec0ff */
        /* <DEDUP_REMOVED lines=8> */
[----:B------:R-:W-:-:S03]  /*102d80*/  LOP3.LUT P5, RZ, R26, 0x800000, RZ, 0xc0, !PT ;  /* 0x008000001aff7812 */ /* 0x000fc600078ac0ff */
[----:B------:R-:W3:Y:S01]  /*102d90*/  LDL.LU R241, [R1+0x1450] ;  /* 0x0014500001f17983 */ /* 0x000ee20000300800 */
[----:B------:R-:W-:Y:S01]  /*102da0*/  IMAD.WIDE R6, R240, 0x4, R16 ;  /* 0x00000004f0067825 */ /* 0x000fe200078e0210 */
[C---:B------:R-:W-:Y:S02]  /*102db0*/  LOP3.LUT P6, RZ, R26.reuse, 0x1000000, RZ, 0xc0, !PT ;  /* 0x010000001aff7812 */ /* 0x040fe400078cc0ff */
[----:B------:R-:W-:Y:S01]  /*102dc0*/  LOP3.LUT P0, RZ, R26, 0x2000000, RZ, 0xc0, !PT ;  /* 0x020000001aff7812 */ /* 0x000fe2000780c0ff */
        /* <DEDUP_REMOVED lines=13> */
[----:B------:R-:W-:Y:S02]  /*102ea0*/  @P1 LOP3.LUT R9, R9, 0x1, RZ, 0xfc, !PT ;  /* 0x0000000109091812 */ /* 0x000fe400078efcff */
        /* <DEDUP_REMOVED lines=8> */
[----:B------:R-:W-:Y:S02]  /*102f30*/  @P1 LOP3.LUT R9, R9, 0x4, RZ, 0xfc, !PT ;  /* 0x0000000409091812 */ /* 0x000fe400078efcff */
[----:B------:R-:W-:Y:S01]  /*102f40*/  LOP3.LUT P1, RZ, R26, 0x8000000, RZ, 0xc0, !PT ;  /* 0x080000001aff7812 */ /* 0x000fe2000782c0ff */
[----:B-1----:R-:W-:-:S05]  /*102f50*/  IMAD.WIDE R6, R70, 0x4, R20 ;  /* 0x0000000446067825 */ /* 0x002fca00078e0214 */
[----:B------:R1:W-:Y:S01]  /*102f60*/  @P6 STG.E desc[UR34][R6.64], R248 ;  /* 0x000000f806006986 */ /* 0x0003e2000c101922 */
[----:B------:R-:W-:Y:S01]  /*102f70*/  LOP3.LUT R9, R9, 0xfffffff7, RZ, 0xc0, !PT ;  /* 0xfffffff709097812 */ /* 0x000fe200078ec0ff */
[----:B-1----:R-:W-:-:S05]  /*102f80*/  IMAD.WIDE R6, R70, 0x4, R18 ;  /* 0x0000000446067825 */ /* 0x002fca00078e0212 */
[----:B------:R-:W-:Y:S01]  /*102f90*/  @P1 LOP3.LUT R9, R9, 0x8, RZ, 0xfc, !PT ;  /* 0x0000000809091812 */ /* 0x000fe200078efcff */
[----:B------:R1:W-:Y:S01]  /*102fa0*/  @P0 STG.E desc[UR34][R6.64], R114 ;  /* 0x0000007206000986 */ /* 0x0003e2000c101922 */
[----:B------:R-:W-:-:S03]  /*102fb0*/  LOP3.LUT P1, RZ, R26, 0x4000000, RZ, 0xc0, !PT ;  /* 0x040000001aff7812 */ /* 0x000fc6000782c0ff */
        /* <DEDUP_REMOVED lines=12> */
[----:B------:R-:W2:Y:S04]  /*103080*/  LDL.LU R70, [R1+0x1454] ;  /* 0x0014540001467983 */ /* 0x000ea80000300800 */
        /* <DEDUP_REMOVED lines=21> */
[C---:B------:R-:W-:Y:S01]  /*1031e0*/  LOP3.LUT P3, RZ, R27.reuse, 0x10, RZ, 0xc0, !PT ;  /* 0x000000101bff7812 */ /* 0x040fe2000786c0ff */
[----:B-1----:R-:W-:Y:S01]  /*1031f0*/  IMAD.WIDE R6, R232, 0x4, R16 ;  /* 0x00000004e8067825 */ /* 0x002fe200078e0210 */
[C---:B------:R-:W-:Y:S01]  /*103200*/  LOP3.LUT P4, RZ, R27.reuse, 0x20, RZ, 0xc0, !PT ;  /* 0x000000201bff7812 */ /* 0x040fe2000788c0ff */
[----:B------:R-:W2:Y:S01]  /*103210*/  LDL.LU R245, [R1+0x3740] ;  /* 0x0037400001f57983 */ /* 0x000ea20000300800 */
[C---:B------:R-:W-:Y:S02]  /*103220*/  LOP3.LUT P5, RZ, R27.reuse, 0x40, RZ, 0xc0, !PT ;  /* 0x000000401bff7812 */ /* 0x040fe400078ac0ff */
[----:B------:R-:W-:-:S02]  /*103230*/  LOP3.LUT P6, RZ, R27, 0x80, RZ, 0xc0, !PT ;  /* 0x000000801bff7812 */ /* 0x000fc400078cc0ff */
[----:B------:R-:W-:Y:S01]  /*103240*/  LOP3.LUT P0, RZ, R27, 0x100, RZ, 0xc0, !PT ;  /* 0x000001001bff7812 */ /* 0x000fe2000780c0ff */
        /* <DEDUP_REMOVED lines=30> */
[----:B------:R-:W-:Y:S01]  /*103430*/  LOP3.LUT P5, RZ, R27, 0x400, RZ, 0xc0, !PT ;  /* 0x000004001bff7812 */ /* 0x000fe200078ac0ff */
[----:B------:R-:W-:Y:S01]  /*103440*/  IMAD.WIDE R6, R71, 0x4, R18 ;  /* 0x0000000447067825 */ /* 0x000fe200078e0212 */
[----:B------:R-:W4:Y:S04]  /*103450*/  LDL.LU R248, [R1+0x146c] ;  /* 0x00146c0001f87983 */ /* 0x000f280000300800 */
        /* <DEDUP_REMOVED lines=18> */
[----:B--2---:R1:W-:Y:S02]  /*103580*/  @P4 STG.E desc[UR34][R6.64], R115 ;  /* 0x0000007306004986 */ /* 0x0043e4000c101922 */
[C---:B-1----:R-:W-:Y:S02]  /*103590*/  IMAD.WIDE R6, R71.reuse, 0x4, R16 ;  /* 0x0000000447067825 */ /* 0x042fe400078e0210 */
[----:B------:R-:W2:Y:S04]  /*1035a0*/  LDL.LU R115, [R1+0x143c] ;  /* 0x00143c0001737983 */ /* 0x000ea80000300800 */
[----:B---3--:R1:W-:Y:S02]  /*1035b0*/  @P5 STG.E desc[UR34][R6.64], R70 ;  /* 0x0000004606005986 */ /* 0x0083e4000c101922 */
[----:B-1----:R-:W-:-:S02]  /*1035c0*/  IMAD.WIDE R6, R71, 0x4, R14 ;  /* 0x0000000447067825 */ /* 0x002fc400078e020e */
[----:B------:R-:W3:Y:S04]  /*1035d0*/  LDL.LU R70, [R1+0x142c] ;  /* 0x00142c0001467983 */ /* 0x000ee80000300800 */
[----:B------:R-:W2:Y:S01]  /*1035e0*/  LDL.LU R71, [R1+0x3748] ;  /* 0x0037480001477983 */ /* 0x000ea20000300800 */
[----:B------:R-:W-:Y:S02]  /*1035f0*/  @P1 LOP3.LUT R10, R10, 0x2000000, RZ, 0xfc, !PT ;  /* 0x020000000a0a1812 */ /* 0x000fe400078efcff */
[C---:B------:R-:W-:Y:S02]  /*103600*/  LOP3.LUT P1, RZ, R27.reuse, 0x8000, RZ, 0xc0, !PT ;  /* 0x000080001bff7812 */ /* 0x040fe4000782c0ff */
[----:B------:R-:W-:Y:S02]  /*103610*/  LOP3.LUT R10, R10, 0xfbffffff, RZ, 0xc0, !PT ;  /* 0xfbffffff0a0a7812 */ /* 0x000fe400078ec0ff */
[----:B------:R-:W-:-:S09]  /*103620*/  LOP3.LUT P6, RZ, R27, 0x800, RZ, 0xc0, !PT ;  /* 0x000008001bff7812 */ /* 0x000fd200078cc0ff */
[----:B------:R-:W-:Y:S02]  /*103630*/  @P1 LOP3.LUT R10, R10, 0x4000000, RZ, 0xfc, !PT ;  /* 0x040000000a0a1812 */ /* 0x000fe400078efcff */
[C---:B------:R-:W-:Y:S02]  /*103640*/  LOP3.LUT P1, RZ, R27.reuse, 0x4000, RZ, 0xc0, !PT ;  /* 0x000040001bff7812 */ /* 0x040fe4000782c0ff */
[----:B------:R-:W-:Y:S02]  /*103650*/  LOP3.LUT P0, RZ, R27, 0x1000, RZ, 0xc0, !PT ;  /* 0x000010001bff7812 */ /* 0x000fe4000780c0ff */
[----:B------:R-:W-:Y:S01]  /*103660*/  LOP3.LUT R10, R10, 0xf7ffffff, RZ, 0xc0, !PT ;  /* 0xf7ffffff0a0a7812 */ /* 0x000fe200078ec0ff */
[----:B----4-:R1:W-:Y:S08]  /*103670*/  @P6 STG.E desc[UR34][R6.64], R251 ;  /* 0x000000fb06006986 */ /* 0x0103f0000c101922 */
[----:B------:R-:W-:-:S02]  /*103680*/  @P1 LOP3.LUT R10, R10, 0x8000000, RZ, 0xfc, !PT ;  /* 0x080000000a0a1812 */ /* 0x000fc400078efcff */
[----:B------:R-:W-:Y:S01]  /*103690*/  LOP3.LUT P1, RZ, R27, 0x2000, RZ, 0xc0, !PT ;  /* 0x000020001bff7812 */ /* 0x000fe2000782c0ff */
        /* <DEDUP_REMOVED lines=66> */
[----:B------:R-:W-:-:S02]  /*103ac0*/  LOP3.LUT R10, R10, 0xffffefff, RZ, 0xc0, !PT ;  /* 0xffffefff0a0a7812 */ /* 0x000fc400078ec0ff */
[C---:B------:R-:W-:Y:S02]  /*103ad0*/  LOP3.LUT P4, RZ, R27.reuse, 0x10000000, RZ, 0xc0, !PT ;  /* 0x100000001bff7812 */ /* 0x040fe4000788c0ff */
[C---:B------:R-:W-:Y:S02]  /*103ae0*/  LOP3.LUT P5, RZ, R27.reuse, 0x20000000, RZ, 0xc0, !PT ;  /* 0x200000001bff7812 */ /* 0x040fe400078ac0ff */
        /* <DEDUP_REMOVED lines=22> */
[----:B------:R1:W-:Y:S05]  /*103c50*/  @P4 STG.E desc[UR34][R6.64], R114 ;  /* 0x0000007206004986 */ /* 0x0003ea000c101922 */
[----:B------:R-:W-:Y:S02]  /*103c60*/  @P1 LOP3.LUT R10, R10, 0x40000, RZ, 0xfc, !PT ;  /* 0x000400000a0a1812 */ /* 0x000fe400078efcff */
[----:B------:R-:W-:Y:S01]  /*103c70*/  LOP3.LUT P1, RZ, R28, 0x2, RZ, 0xc0, !PT ;  /* 0x000000021cff7812 */ /* 0x000fe2000782c0ff */
[----:B-1----:R-:W-:Y:S01]  /*103c80*/  IMAD.WIDE R6, R71, 0x4, R18 ;  /* 0x0000000447067825 */ /* 0x002fe200078e0212 */
[----:B------:R-:W-:Y:S01]  /*103c90*/  LOP3.LUT R10, R10, 0xfff7ffff, RZ, 0xc0, !PT ;  /* 0xfff7ffff0a0a7812 */ /* 0x000fe200078ec0ff */
[----:B------:R-:W2:Y:S04]  /*103ca0*/  LDL.LU R114, [R1+0x1518] ;  /* 0x0015180001727983 */ /* 0x000ea80000300800 */
[----:B----4-:R1:W-:Y:S06]  /*103cb0*/  @P5 STG.E desc[UR34][R6.64], R115 ;  /* 0x0000007306005986 */ /* 0x0103ec000c101922 */
[----:B------:R-:W-:-:S02]  /*103cc0*/  @P1 LOP3.LUT R10, R10, 0x80000, RZ, 0xfc, !PT ;  /* 0x000800000a0a1812 */ /* 0x000fc400078efcff */
[----:B------:R-:W-:Y:S01]  /*103cd0*/  LOP3.LUT P1, RZ, R28, 0x1, RZ, 0xc0, !PT ;  /* 0x000000011cff7812 */ /* 0x000fe2000782c0ff */
[C---:B-1----:R-:W-:Y:S01]  /*103ce0*/  IMAD.WIDE R6, R71.reuse, 0x4, R16 ;  /* 0x0000000447067825 */ /* 0x042fe200078e0210 */
[----:B------:R-:W3:Y:S04]  /*103cf0*/  LDL.LU R115, [R1+0x1508] ;  /* 0x0015080001737983 */ /* 0x000ee80000300800 */
[----:B------:R1:W-:Y:S02]  /*103d00*/  @P6 STG.E desc[UR34][R6.64], R70 ;  /* 0x0000004606006986 */ /* 0x0003e4000c101922 */
[----:B-1----:R-:W-:Y:S02]  /*103d10*/  IMAD.WIDE R6, R71, 0x4, R14 ;  /* 0x0000000447067825 */ /* 0x002fe400078e020e */
[----:B------:R-:W4:Y:S04]  /*103d20*/  LDL.LU R70, [R1+0x14f8] ;  /* 0x0014f80001467983 */ /* 0x000f280000300800 */
[----:B------:R1:W-:Y:S04]  /*103d30*/  @P0 STG.E desc[UR34][R6.64], R234 ;  /* 0x000000ea06000986 */ /* 0x0003e8000c101922 */
        /* <DEDUP_REMOVED lines=32> */
[----:B------:R1:W-:Y:S02]  /*103f40*/  @P2 STG.E desc[UR34][R6.64], R240 ;  /* 0x000000f006002986 */ /* 0x0003e4000c101922 */
[----:B-1----:R-:W-:-:S05]  /*103f50*/  IMAD.WIDE R6, R248, 0x4, R16 ;  /* 0x00000004f8067825 */ /* 0x002fca00078e0210 */
[----:B------:R1:W-:Y:S02]  /*103f60*/  @P3 STG.E desc[UR34][R6.64], R244 ;  /* 0x000000f406003986 */ /* 0x0003e4000c101922 */
[----:B-1----:R-:W-:-:S05]  /*103f70*/  IMAD.WIDE R6, R248, 0x4, R14 ;  /* 0x00000004f8067825 */ /* 0x002fca00078e020e */
[----:B------:R1:W-:Y:S04]  /*103f80*/  @P4 STG.E desc[UR34][R6.64], R29 ;  /* 0x0000001d06004986 */ /* 0x0003e8000c101922 */
[----:B-1----:R-:W4:Y:S01]  /*103f90*/  LDL.LU R29, [R1+0x4eec] ;  /* 0x004eec00011d7983 */ /* 0x002f220000300800 */
[----:B------:R-:W-:-:S03]  /*103fa0*/  LOP3.LUT P5, RZ, R28, 0x1000, RZ, 0xc0, !PT ;  /* 0x000010001cff7812 */ /* 0x000fc600078ac0ff */
[----:B------:R-:W4:Y:S04]  /*103fb0*/  LDL.LU R236, [R1+0x14d8] ;  /* 0x0014d80001ec7983 */ /* 0x000f280000300800 */
[----:B------:R-:W4:Y:S04]  /*103fc0*/  LDL.LU R240, [R1+0x14c8] ;  /* 0x0014c80001f07983 */ /* 0x000f280000300800 */
[----:B------:R-:W4:Y:S01]  /*103fd0*/  LDL.LU R244, [R1+0x14b8] ;  /* 0x0014b80001f47983 */ /* 0x000f220000300800 */
[C---:B------:R-:W-:Y:S02]  /*103fe0*/  LOP3.LUT P6, RZ, R28.reuse, 0x2000, RZ, 0xc0, !PT ;  /* 0x000020001cff7812 */ /* 0x040fe400078cc0ff */
[----:B------:R-:W-:-:S02]  /*103ff0*/  LOP3.LUT P0, RZ, R28, 0x4000, RZ, 0xc0, !PT ;  /* 0x000040001cff7812 */ /* 0x000fc4000780c0ff */
[----:B------:R-:W-:Y:S01]  /*104000*/  LOP3.LUT P4, RZ, R28, 0x8000, RZ, 0xc0, !PT ;  /* 0x000080001cff7812 */ /* 0x000fe2000788c0ff */
[----:B--2---:R-:W-:-:S05]  /*104010*/  IMAD.WIDE R6, R71, 0x4, R20 ;  /* 0x0000000447067825 */ /* 0x004fca00078e0214 */
[----:B------:R1:W-:Y:S04]  /*104020*/  @P5 STG.E desc[UR34][R6.64], R114 ;  /* 0x0000007206005986 */ /* 0x0003e8000c101922 */
[----:B-1----:R-:W2:Y:S01]  /*104030*/  LDL.LU R114, [R1+0x3760] ;  /* 0x0037600001727983 */ /* 0x002ea20000300800 */
[----:B------:R-:W-:-:S05]  /*104040*/  IMAD.WIDE R6, R71, 0x4, R18 ;  /* 0x0000000447067825 */ /* 0x000fca00078e0212 */
[----:B---3--:R1:W-:Y:S04]  /*104050*/  @P6 STG.E desc[UR34][R6.64], R115 ;  /* 0x0000007306006986 */ /* 0x0083e8000c101922 */
[----:B-1----:R-:W3:Y:S01]  /*104060*/  LDL.LU R115, [R1+0x14a8] ;  /* 0x0014a80001737983 */ /* 0x002ee20000300800 */
[----:B------:R-:W-:-:S05]  /*104070*/  IMAD.WIDE R6, R71, 0x4, R16 ;  /* 0x0000000447067825 */ /* 0x000fca00078e0210 */
[----:B----4-:R1:W-:Y:S04]  /*104080*/  @P0 STG.E desc[UR34][R6.64], R70 ;  /* 0x0000004606000986 */ /* 0x0103e8000c101922 */
[----:B-1----:R-:W4:Y:S01]  /*104090*/  LDL.LU R70, [R1+0x151c] ;  /* 0x00151c0001467983 */ /* 0x002f220000300800 */
[----:B------:R-:W-:-:S03]  /*1040a0*/  IMAD.WIDE R6, R71, 0x4, R14 ;  /* 0x0000000447067825 */ /* 0x000fc600078e020e */
[----:B------:R-:W3:Y:S04]  /*1040b0*/  LDL.LU R249, [R1+0x3768] ;  /* 0x0037680001f97983 */ /* 0x000ee80000300800 */
[----:B------:R-:W3:Y:S01]  /*1040c0*/  LDL.LU R248, [R1+0x376c] ;  /* 0x00376c0001f87983 */ /* 0x000ee20000300800 */
[----:B------:R-:W-:-:S03]  /*1040d0*/  LOP3.LUT P1, RZ, R28, 0x8000000, RZ, 0xc0, !PT ;  /* 0x080000001cff7812 */ /* 0x000fc6000782c0ff */
[----:B------:R1:W-:Y:S04]  /*1040e0*/  @P4 STG.E desc[UR34][R6.64], R29 ;  /* 0x0000001d06004986 */ /* 0x0003e8000c101922 */
[----:B-1----:R-:W4:Y:S04]  /*1040f0*/  LDL.LU R29, [R1+0x4ee8] ;  /* 0x004ee800011d7983 */ /* 0x002f280000300800 */
[----:B------:R-:W4:Y:S01]  /*104100*/  LDL.LU R71, [R1+0x150c] ;  /* 0x00150c0001477983 */ /* 0x000f220000300800 */
[----:B------:R-:W-:-:S03]  /*104110*/  LOP3.LUT R10, R10, 0xffffffef, RZ, 0xc0, !PT ;  /* 0xffffffef0a0a7812 */ /* 0x000fc600078ec0ff */
[----:B------:R-:W4:Y:S01]  /*104120*/  LDL.LU R246, [R1+0x14fc] ;  /* 0x0014fc0001f67983 */ /* 0x000f220000300800 */
        /* <DEDUP_REMOVED lines=10> */
[----:B------:R-:W4:Y:S10]  /*1041d0*/  LDL.LU R232, [R1+0x14ac] ;  /* 0x0014ac0001e87983 */ /* 0x000f340000300800 */
        /* <DEDUP_REMOVED lines=13> */
[----:B------:R-:W-:Y:S01]  /*1042b0*/  LOP3.LUT P6, RZ, R28, 0x20000, RZ, 0xc0, !PT ;  /* 0x000200001cff7812 */ /* 0x000fe200078cc0ff */
[----:B--2---:R-:W-:-:S06]  /*1042c0*/  IMAD.WIDE R6, R114, 0x4, R20 ;  /* 0x0000000472067825 */ /* 0x004fcc00078e0214 */
[----:B------:R-:W-:Y:S02]  /*1042d0*/  @P1 LOP3.LUT R10, R10, 0x400, RZ, 0xfc, !PT ;  /* 0x000004000a0a1812 */ /* 0x000fe400078efcff */
[C---:B------:R-:W-:Y:S02]  /*1042e0*/  LOP3.LUT P1, RZ, R28.reuse, 0x100000, RZ, 0xc0, !PT ;  /* 0x001000001cff7812 */ /* 0x040fe4000782c0ff */
[----:B------:R-:W-:Y:S01]  /*1042f0*/  LOP3.LUT P0, RZ, R28, 0x40000, RZ, 0xc0, !PT ;  /* 0x000400001cff7812 */ /* 0x000fe2000780c0ff */
[----:B------:R1:W-:Y:S01]  /*104300*/  @P5 STG.E desc[UR34][R6.64], R236 ;  /* 0x000000ec06005986 */ /* 0x0003e2000c101922 */
[----:B------:R-:W-:Y:S01]  /*104310*/  LOP3.LUT R10, R10, 0xfffff7ff, RZ, 0xc0, !PT ;  /* 0xfffff7ff0a0a7812 */ /* 0x000fe200078ec0ff */
[----:B-1----:R-:W-:-:S08]  /*104320*/  IMAD.WIDE R6, R114, 0x4, R18 ;  /* 0x0000000472067825 */ /* 0x002fd000078e0212 */
[----:B------:R-:W-:Y:S01]  /*104330*/  @P1 LOP3.LUT R10, R10, 0x800, RZ, 0xfc, !PT ;  /* 0x000008000a0a1812 */ /* 0x000fe200078efcff */
[----:B------:R-:W2:Y:S01]  /*104340*/  LDL.LU R236, [R1+0x1590] ;  /* 0x0015900001ec7983 */ /* 0x000ea20000300800 */
[----:B------:R-:W-:-:S03]  /*104350*/  LOP3.LUT P1, RZ, R28, 0x80000, RZ, 0xc0, !PT ;  /* 0x000800001cff7812 */ /* 0x000fc6000782c0ff */
[----:B------:R1:W-:Y:S02]  /*104360*/  @P6 STG.E desc[UR34][R6.64], R240 ;  /* 0x000000f006006986 */ /* 0x0003e4000c101922 */
[C---:B-1----:R-:W-:Y:S02]  /*104370*/  IMAD.WIDE R6, R114.reuse, 0x4, R16 ;  /* 0x0000000472067825 */ /* 0x042fe400078e0210 */
[----:B------:R-:W2:Y:S04]  /*104380*/  LDL.LU R240, [R1+0x1580] ;  /* 0x0015800001f07983 */ /* 0x000ea80000300800 */
[----:B------:R1:W-:Y:S02]  /*104390*/  @P0 STG.E desc[UR34][R6.64], R244 ;  /* 0x000000f406000986 */ /* 0x0003e4000c101922 */
[----:B-1----:R-:W-:-:S02]  /*1043a0*/  IMAD.WIDE R6, R114, 0x4, R14 ;  /* 0x0000000472067825 */ /* 0x002fc400078e020e */
[----:B------:R-:W2:Y:S04]  /*1043b0*/  LDL.LU R244, [R1+0x1570] ;  /* 0x0015700001f47983 */ /* 0x000ea80000300800 */
[----:B---3--:R1:W-:Y:S01]  /*1043c0*/  @P1 STG.E desc[UR34][R6.64], R115 ;  /* 0x0000007306001986 */ /* 0x0083e2000c101922 */
[----:B------:R-:W-:-:S03]  /*1043d0*/  LOP3.LUT P1, RZ, R10, 0x800, RZ, 0xc0, !PT ;  /* 0x000008000aff7812 */ /* 0x000fc6000782c0ff */
[----:B------:R-:W3:Y:S01]  /*1043e0*/  LDL.LU R114, [R1+0x1560] ;  /* 0x0015600001727983 */ /* 0x000ee20000300800 */
[----:B-1----:R-:W-:-:S03]  /*1043f0*/  IMAD.WIDE R6, R250, 0x4, R20 ;  /* 0x00000004fa067825 */ /* 0x002fc600078e0214 */
[----:B------:R-:W3:Y:S06]  /*104400*/  LDL.LU R115, [R1+0x1550] ;  /* 0x0015500001737983 */ /* 0x000eec0000300800 */
[----:B----4-:R1:W-:Y:S01]  /*104410*/  @P1 STG.E desc[UR34][R6.64], R70 ;  /* 0x0000004606001986 */ /* 0x0103e2000c101922 */
[----:B------:R-:W-:-:S03]  /*104420*/  LOP3.LUT P1, RZ, R10, 0x400, RZ, 0xc0, !PT ;  /* 0x000004000aff7812 */ /* 0x000fc6000782c0ff */
[----:B-1----:R-:W4:Y:S01]  /*104430*/  LDL.LU R70, [R1+0x3770] ;  /* 0x0037700001467983 */ /* 0x002f220000300800 */
[----:B------:R-:W-:-:S09]  /*104440*/  IMAD.WIDE R6, R250, 0x4, R18 ;  /* 0x00000004fa067825 */ /* 0x000fd200078e0212 */
[----:B------:R1:W-:Y:S04]  /*104450*/  @P1 STG.E desc[UR34][R6.64], R71 ;  /* 0x0000004706001986 */ /* 0x0003e8000c101922 */
[----:B-1----:R-:W4:Y:S01]  /*104460*/  LDL.LU R71, [R1+0x1540] ;  /* 0x0015400001477983 */ /* 0x002f220000300800 */
        /* <DEDUP_REMOVED lines=20> */
[----:B------:R-:W4:Y:S06]  /*1045b0*/  LDL.LU R245, [R1+0x3778] ;  /* 0x0037780001f57983 */ /* 0x000f2c0000300800 */
[----:B------:R1:W-:Y:S01]  /*1045c0*/  @P1 STG.E desc[UR34][R6.64], R232 ;  /* 0x000000e806001986 */ /* 0x0003e2000c101922 */
[----:B------:R-:W-:Y:S01]  /*1045d0*/  LOP3.LUT P5, RZ, R28, 0x80000000, RZ, 0xc0, !PT ;  /* 0x800000001cff7812 */ /* 0x000fe200078ac0ff */
[----:B-1----:R-:W-:-:S05]  /*1045e0*/  IMAD.WIDE R6, R248, 0x4, R20 ;  /* 0x00000004f8067825 */ /* 0x002fca00078e0214 */
[----:B--2---:R1:W-:Y:S01]  /*1045f0*/  @P2 STG.E desc[UR34][R6.64], R236 ;  /* 0x000000ec06002986 */ /* 0x0043e2000c101922 */
[----:B------:R-:W-:Y:S01]  /*104600*/  LOP3.LUT P6, RZ, R29, 0x1, RZ, 0xc0, !PT ;  /* 0x000000011dff7812 */ /* 0x000fe200078cc0ff */
[----:B-1----:R-:W-:-:S05]  /*104610*/  IMAD.WIDE R6, R248, 0x4, R18 ;  /* 0x00000004f8067825 */ /* 0x002fca00078e0212 */
[----:B------:R1:W-:Y:S01]  /*104620*/  @P3 STG.E desc[UR34][R6.64], R240 ;  /* 0x000000f006003986 */ /* 0x0003e2000c101922 */
[----:B------:R-:W-:Y:S01]  /*104630*/  LOP3.LUT P0, RZ, R29, 0x2, RZ, 0xc0, !PT ;  /* 0x000000021dff7812 */ /* 0x000fe2000780c0ff */
[----:B-1----:R-:W-:-:S05]  /*104640*/  IMAD.WIDE R6, R248, 0x4, R16 ;  /* 0x00000004f8067825 */ /* 0x002fca00078e0210 */
[----:B------:R1:W-:Y:S02]  /*104650*/  @P4 STG.E desc[UR34][R6.64], R244 ;  /* 0x000000f406004986 */ /* 0x0003e4000c101922 */
[----:B-1----:R-:W-:Y:S02]  /*104660*/  IMAD.WIDE R6, R248, 0x4, R14 ;  /* 0x00000004f8067825 */ /* 0x002fe400078e020e */
[----:B------:R-:W2:Y:S04]  /*104670*/  LDL.LU R248, [R1+0x1530] ;  /* 0x0015300001f87983 */ /* 0x000ea80000300800 */
[----:B---3--:R4:W-:Y:S04]  /*104680*/  @P5 STG.E desc[UR34][R6.64], R114 ;  /* 0x0000007206005986 */ /* 0x0089e8000c101922 */
[----:B------:R-:W3:Y:S04]  /*104690*/  LDL.LU R246, [R1+0x1520] ;  /* 0x0015200001f67983 */ /* 0x000ee80000300800 */
[----:B------:R-:W3:Y:S01]  /*1046a0*/  LDL.LU R244, [R1+0x1594] ;  /* 0x0015940001f47983 */ /* 0x000ee20000300800 */
[----:B----4-:R-:W-:-:S03]  /*1046b0*/  IMAD.WIDE R6, R70, 0x4, R20 ;  /* 0x0000000446067825 */ /* 0x010fc600078e0214 */
[----:B------:R-:W4:Y:S04]  /*1046c0*/  LDL.LU R114, [R1+0x1584] ;  /* 0x0015840001727983 */ /* 0x000f280000300800 */
        /* <DEDUP_REMOVED lines=8> */
[----:B------:R-:W4:Y:S01]  /*104750*/  LDL.LU R241, [R1+0x1534] ;  /* 0x0015340001f17983 */ /* 0x000f220000300800 */
[----:B------:R-:W-:-:S02]  /*104760*/  LOP3.LUT P1, RZ, R29, 0x4000, RZ, 0xc0, !PT ;  /* 0x000040001dff7812 */ /* 0x000fc4000782c0ff */
[----:B------:R-:W-:Y:S02]  /*104770*/  LOP3.LUT R11, R11, 0xefffffff, RZ, 0xc0, !PT ;  /* 0xefffffff0b0b7812 */ /* 0x000fe400078ec0ff */
[----:B------:R-:W-:Y:S02]  /*104780*/  LOP3.LUT R10, R10, 0xfffffffe, RZ, 0xc0, !PT ;  /* 0xfffffffe0a0a7812 */ /* 0x000fe400078ec0ff */
[C---:B------:R-:W-:Y:S02]  /*104790*/  LOP3.LUT P4, RZ, R29.reuse, 0x4, RZ, 0xc0, !PT ;  /* 0x000000041dff7812 */ /* 0x040fe4000788c0ff */
[C---:B------:R-:W-:Y:S01]  /*1047a0*/  LOP3.LUT P5, RZ, R29.reuse, 0x8, RZ, 0xc0, !PT ;  /* 0x000000081dff7812 */ /* 0x040fe200078ac0ff */
[----:B------:R-:W-:Y:S01]  /*1047b0*/  IMAD.WIDE R6, R70, 0x4, R16 ;  /* 0x0000000446067825 */ /* 0x000fe200078e0210 */
[----:B------:R-:W-:Y:S01]  /*1047c0*/  LOP3.LUT P6, RZ, R29, 0x10, RZ, 0xc0, !PT ;  /* 0x000000101dff7812 */ /* 0x000fe200078cc0ff */
[----:B------:R-:W4:Y:S02]  /*1047d0*/  LDL.LU R249, [R1+0x1598] ;  /* 0x0015980001f97983 */ /* 0x000f240000300800 */
[----:B------:R-:W-:-:S02]  /*1047e0*/  @P1 LOP3.LUT R11, R11, 0x10000000, RZ, 0xfc, !PT ;  /* 0x100000000b0b1812 */ /* 0x000fc400078efcff */
[----:B------:R-:W-:Y:S01]  /*1047f0*/  LOP3.LUT P1, RZ, R29, 0x2000, RZ, 0xc0, !PT ;  /* 0x000020001dff7812 */ /* 0x000fe2000782c0ff */
[----:B------:R-:W4:Y:S01]  /*104800*/  LDL.LU R232, [R1+0x1588] ;  /* 0x0015880001e87983 */ /* 0x000f220000300800 */
[----:B------:R-:W-:Y:S02]  /*104810*/  LOP3.LUT R11, R11, 0xdfffffff, RZ, 0xc0, !PT ;  /* 0xdfffffff0b0b7812 */ /* 0x000fe400078ec0ff */
[----:B------:R-:W-:Y:S01]  /*104820*/  LOP3.LUT P0, RZ, R29, 0x20, RZ, 0xc0, !PT ;  /* 0x000000201dff7812 */ /* 0x000fe2000780c0ff */
[----:B------:R-:W4:Y:S04]  /*104830*/  LDL.LU R236, [R1+0x1578] ;  /* 0x0015780001ec7983 */ /* 0x000f280000300800 */
[----:B------:R-:W4:Y:S04]  /*104840*/  LDL.LU R240, [R1+0x377c] ;  /* 0x00377c0001f07983 */ /* 0x000f280000300800 */
[----:B------:R-:W-:-:S02]  /*104850*/  @P1 LOP3.LUT R11, R11, 0x20000000, RZ, 0xfc, !PT ;  /* 0x200000000b0b1812 */ /* 0x000fc400078efcff */
        /* <DEDUP_REMOVED lines=21> */
[----:B---3--:R4:W-:Y:S04]  /*1049b0*/  @P5 STG.E desc[UR34][R6.64], R246 ;  /* 0x000000f606005986 */ /* 0x0089e8000c101922 */
[----:B------:R-:W3:Y:S01]  /*1049c0*/  LDL.LU R70, [R1+0x3780] ;  /* 0x0037800001467983 */ /* 0x000ee20000300800 */
[----:B----4-:R-:W-:-:S05]  /*1049d0*/  IMAD.WIDE R6, R71, 0x4, R20 ;  /* 0x0000000447067825 */ /* 0x010fca00078e0214 */
[----:B------:R1:W-:Y:S02]  /*1049e0*/  @P6 STG.E desc[UR34][R6.64], R244 ;  /* 0x000000f406006986 */ /* 0x0003e4000c101922 */
[----:B-1----:R-:W-:-:S05]  /*1049f0*/  IMAD.WIDE R6, R71, 0x4, R18 ;  /* 0x0000000447067825 */ /* 0x002fca00078e0212 */
[----:B------:R1:W-:Y:S02]  /*104a00*/  @P0 STG.E desc[UR34][R6.64], R114 ;  /* 0x0000007206000986 */ /* 0x0003e4000c101922 */
[C---:B-1----:R-:W-:Y:S02]  /*104a10*/  IMAD.WIDE R6, R71.reuse, 0x4, R16 ;  /* 0x0000000447067825 */ /* 0x042fe400078e0210 */
[----:B------:R-:W4:Y:S04]  /*104a20*/  LDL.LU R114, [R1+0x1548] ;  /* 0x0015480001727983 */ /* 0x000f280000300800 */
[----:B------:R1:W-:Y:S01]  /*104a30*/  @P1 STG.E desc[UR34][R6.64], R115 ;  /* 0x0000007306001986 */ /* 0x0003e2000c101922 */
[----:B------:R-:W-:Y:S01]  /*104a40*/  LOP3.LUT P1, RZ, R10, 0x8, RZ, 0xc0, !PT ;  /* 0x000000080aff7812 */ /* 0x000fe2000782c0ff */
[----:B-1----:R-:W-:-:S02]  /*104a50*/  IMAD.WIDE R6, R71, 0x4, R14 ;  /* 0x0000000447067825 */ /* 0x002fc400078e020e */
[----:B------:R-:W2:Y:S10]  /*104a60*/  LDL.LU R115, [R1+0x1538] ;  /* 0x0015380001737983 */ /* 0x000eb40000300800 */
        /* <DEDUP_REMOVED lines=31> */
[----:B---3--:R-:W-:Y:S01]  /*104c60*/  IMAD.WIDE R6, R70, 0x4, R20 ;  /* 0x0000000446067825 */ /* 0x008fe200078e0214 */
[C---:B------:R-:W-:Y:S02]  /*104c70*/  LOP3.LUT P5, RZ, R29.reuse, 0x40000, RZ, 0xc0, !PT ;  /* 0x000400001dff7812 */ /* 0x040fe400078ac0ff */
[----:B------:R-:W-:-:S07]  /*104c80*/  LOP3.LUT P6, RZ, R29, 0x80000, RZ, 0xc0, !PT ;  /* 0x000800001dff7812 */ /* 0x000fce00078cc0ff */
[----:B------:R1:W-:Y:S01]  /*104c90*/  @P3 STG.E desc[UR34][R6.64], R248 ;  /* 0x000000f806003986 */ /* 0x0003e2000c101922 */
[----:B------:R-:W-:Y:S01]  /*104ca0*/  LOP3.LUT P0, RZ, R29, 0x100000, RZ, 0xc0, !PT ;  /* 0x001000001dff7812 */ /* 0x000fe2000780c0ff */
[----:B-1----:R-:W-:-:S05]  /*104cb0*/  IMAD.WIDE R6, R70, 0x4, R18 ;  /* 0x0000000446067825 */ /* 0x002fca00078e0212 */
[----:B----4-:R1:W-:Y:S02]  /*104cc0*/  @P4 STG.E desc[UR34][R6.64], R114 ;  /* 0x0000007206004986 */ /* 0x0103e4000c101922 */
        /* <DEDUP_REMOVED lines=10> */
[----:B------:R-:W2:Y:S04]  /*104d70*/  LDL.LU R70, [R1+0x155c] ;  /* 0x00155c0001467983 */ /* 0x000ea80000300800 */
[----:B------:R-:W4:Y:S04]  /*104d80*/  LDL.LU R114, [R1+0x154c] ;  /* 0x00154c0001727983 */ /* 0x000f280000300800 */
[----:B------:R-:W4:Y:S04]  /*104d90*/  LDL.LU R115, [R1+0x153c] ;  /* 0x00153c0001737983 */ /* 0x000f280000300800 */
[----:B------:R-:W4:Y:S01]  /*104da0*/  LDL.LU R246, [R1+0x3788] ;  /* 0x0037880001f67983 */ /* 0x000f220000300800 */
[----:B------:R-:W-:Y:S01]  /*104db0*/  LOP3.LUT P4, RZ, R29, 0x200000, RZ, 0xc0, !PT ;  /* 0x002000001dff7812 */ /* 0x000fe2000788c0ff */
[----:B------:R-:W-:Y:S01]  /*104dc0*/  IMAD.WIDE R6, R244, 0x4, R18 ;  /* 0x00000004f4067825 */ /* 0x000fe200078e0212 */
[----:B------:R-:W-:-:S02]  /*104dd0*/  LOP3.LUT R11, R11, 0xffefffff, RZ, 0xc0, !PT ;  /* 0xffefffff0b0b7812 */ /* 0x000fc400078ec0ff */
[C---:B------:R-:W-:Y:S02]  /*104de0*/  LOP3.LUT P5, RZ, R29.reuse, 0x400000, RZ, 0xc0, !PT ;  /* 0x004000001dff7812 */ /* 0x040fe400078ac0ff */
[C---:B------:R-:W-:Y:S02]  /*104df0*/  LOP3.LUT P6, RZ, R29.reuse, 0x800000, RZ, 0xc0, !PT ;  /* 0x008000001dff7812 */ /* 0x040fe400078cc0ff */
[----:B------:R-:W-:-:S05]  /*104e00*/  LOP3.LUT P0, RZ, R29, 0x1000000, RZ, 0xc0, !PT ;  /* 0x010000001dff7812 */ /* 0x000fca000780c0ff */
[----:B---3--:R1:W-:Y:S04]  /*104e10*/  @P4 STG.E desc[UR34][R6.64], R71 ;  /* 0x0000004706004986 */ /* 0x0083e8000c101922 */
[----:B-1----:R-:W3:Y:S01]  /*104e20*/  LDL.LU R71, [R1+0x152c] ;  /* 0x00152c0001477983 */ /* 0x002ee20000300800 */
[----:B--2---:R-:W-:-:S03]  /*104e30*/  LOP3.LUT P1, RZ, R30, 0x2, RZ, 0xc0, !PT ;  /* 0x000000021eff7812 */ /* 0x004fc6000782c0ff */
[----:B------:R-:W2:Y:S04]  /*104e40*/  LDL.LU R241, [R1+0x378c] ;  /* 0x00378c0001f17983 */ /* 0x000ea80000300800 */
[----:B------:R-:W2:Y:S04]  /*104e50*/  LDL.LU R250, [R1+0x1610] ;  /* 0x0016100001fa7983 */ /* 0x000ea80000300800 */
[----:B------:R-:W2:Y:S02]  /*104e60*/  LDL.LU R233, [R1+0x1600] ;  /* 0x0016000001e97983 */ /* 0x000ea40000300800 */
[----:B------:R-:W-:-:S02]  /*104e70*/  @P1 LOP3.LUT R11, R11, 0x100000, RZ, 0xfc, !PT ;  /* 0x001000000b0b1812 */ /* 0x000fc400078efcff */
[----:B------:R-:W-:Y:S01]  /*104e80*/  LOP3.LUT P1, RZ, R30, 0x1, RZ, 0xc0, !PT ;  /* 0x000000011eff7812 */ /* 0x000fe2000782c0ff */
[----:B------:R-:W2:Y:S01]  /*104e90*/  LDL.LU R237, [R1+0x15f0] ;  /* 0x0015f00001ed7983 */ /* 0x000ea20000300800 */
[----:B------:R-:W-:-:S03]  /*104ea0*/  LOP3.LUT R11, R11, 0xffdfffff, RZ, 0xc0, !PT ;  /* 0xffdfffff0b0b7812 */ /* 0x000fc600078ec0ff */
[----:B------:R-:W2:Y:S08]  /*104eb0*/  LDL.LU R245, [R1+0x15e0] ;  /* 0x0015e00001f57983 */ /* 0x000eb00000300800 */
        /* <DEDUP_REMOVED lines=14> */
[----:B------:R-:W-:Y:S02]  /*104fa0*/  LOP3.LUT P1, RZ, R29, 0x8000000, RZ, 0xc0, !PT ;  /* 0x080000001dff7812 */ /* 0x000fe4000782c0ff */
[----:B------:R-:W-:Y:S01]  /*104fb0*/  LOP3.LUT R11, R11, 0xfbffffff, RZ, 0xc0, !PT ;  /* 0xfbffffff0b0b7812 */ /* 0x000fe200078ec0ff */
[----:B----4-:R1:W-:Y:S10]  /*104fc0*/  @P5 STG.E desc[UR34][R6.64], R240 ;  /* 0x000000f006005986 */ /* 0x0103f4000c101922 */
[----:B------:R-:W-:-:S02]  /*104fd0*/  @P1 LOP3.LUT R11, R11, 0x4000000, RZ, 0xfc, !PT ;  /* 0x040000000b0b1812 */ /* 0x000fc400078efcff */
[----:B------:R-:W-:Y:S01]  /*104fe0*/  LOP3.LUT P1, RZ, R29, 0x4000000, RZ, 0xc0, !PT ;  /* 0x040000001dff7812 */ /* 0x000fe2000782c0ff */
[----:B-1----:R-:W4:Y:S01]  /*104ff0*/  LDL.LU R240, [R1+0x3790] ;  /* 0x0037900001f07983 */ /* 0x002f220000300800 */
[----:B------:R-:W-:-:S03]  /*105000*/  LOP3.LUT R11, R11, 0xf7ffffff, RZ, 0xc0, !PT ;  /* 0xf7ffffff0b0b7812 */ /* 0x000fc600078ec0ff */
[----:B------:R-:W4:Y:S01]  /*105010*/  LDL.LU R249, [R1+0x15d0] ;  /* 0x0015d00001f97983 */ /* 0x000f220000300800 */
[----:B------:R-:W-:-:S03]  /*105020*/  IMAD.WIDE R6, R244, 0x4, R14 ;  /* 0x00000004f4067825 */ /* 0x000fc600078e020e */
[----:B------:R-:W4:Y:S04]  /*105030*/  LDL.LU R232, [R1+0x15c0] ;  /* 0x0015c00001e87983 */ /* 0x000f280000300800 */
[----:B------:R-:W-:Y:S01]  /*105040*/  @P1 LOP3.LUT R11, R11, 0x8000000, RZ, 0xfc, !PT ;  /* 0x080000000b0b1812 */ /* 0x000fe200078efcff */
[----:B------:R1:W-:Y:S01]  /*105050*/  @P6 STG.E desc[UR34][R6.64], R248 ;  /* 0x000000f806006986 */ /* 0x0003e2000c101922 */
        /* <DEDUP_REMOVED lines=16> */
[----:B---3--:R1:W-:Y:S04]  /*105160*/  @P1 STG.E desc[UR34][R6.64], R71 ;  /* 0x0000004706001986 */ /* 0x0083e8000c101922 */
[----:B-1----:R-:W3:Y:S01]  /*105170*/  LDL.LU R71, [R1+0x15e4] ;  /* 0x0015e40001477983 */ /* 0x002ee20000300800 */
[----:B------:R-:W-:Y:S01]  /*105180*/  LOP3.LUT P1, RZ, R11, 0x2000000, RZ, 0xc0, !PT ;  /* 0x020000000bff7812 */ /* 0x000fe2000782c0ff */
[----:B--2---:R-:W-:-:S12]  /*105190*/  IMAD.WIDE R6, R241, 0x4, R20 ;  /* 0x00000004f1067825 */ /* 0x004fd800078e0214 */
        /* <DEDUP_REMOVED lines=13> */
[----:B----4-:R-:W-:-:S08]  /*105270*/  IMAD.WIDE R6, R240, 0x4, R20 ;  /* 0x00000004f0067825 */ /* 0x010fd000078e0214 */
[----:B------:R1:W-:Y:S01]  /*105280*/  @P1 STG.E desc[UR34][R6.64], R249 ;  /* 0x000000f906001986 */ /* 0x0003e2000c101922 */
[----:B------:R-:W-:Y:S01]  /*105290*/  LOP3.LUT P1, RZ, R11, 0x100000, RZ, 0xc0, !PT ;  /* 0x001000000bff7812 */ /* 0x000fe2000782c0ff */
[----:B-1----:R-:W-:-:S12]  /*1052a0*/  IMAD.WIDE R6, R240, 0x4, R18 ;  /* 0x00000004f0067825 */ /* 0x002fd800078e0212 */
[----:B------:R1:W-:Y:S01]  /*1052b0*/  @P1 STG.E desc[UR34][R6.64], R232 ;  /* 0x000000e806001986 */ /* 0x0003e2000c101922 */
[----:B------:R-:W-:Y:S01]  /*1052c0*/  LOP3.LUT P4, RZ, R30, 0x10, RZ, 0xc0, !PT ;  /* 0x000000101eff7812 */ /* 0x000fe2000788c0ff */
[----:B-1----:R-:W-:Y:S01]  /*1052d0*/  IMAD.WIDE R6, R240, 0x4, R16 ;  /* 0x00000004f0067825 */ /* 0x002fe200078e0210 */
[C---:B------:R-:W-:Y:S01]  /*1052e0*/  LOP3.LUT P5, RZ, R30.reuse, 0x20, RZ, 0xc0, !PT ;  /* 0x000000201eff7812 */ /* 0x040fe200078ac0ff */
[----:B------:R-:W2:Y:S04]  /*1052f0*/  LDL.LU R232, [R1+0x37a0] ;  /* 0x0037a00001e87983 */ /* 0x000ea80000300800 */
        /* <DEDUP_REMOVED lines=13> */
[----:B------:R-:W2:Y:S04]  /*1053d0*/  LDL.LU R115, [R1+0x15c4] ;  /* 0x0015c40001737983 */ /* 0x000ea80000300800 */
[----:B------:R-:W2:Y:S04]  /*1053e0*/  LDL.LU R70, [R1+0x15b4] ;  /* 0x0015b40001467983 */ /* 0x000ea80000300800 */
[----:B---3--:R1:W-:Y:S04]  /*1053f0*/  @P0 STG.E desc[UR34][R6.64], R71 ;  /* 0x0000004706000986 */ /* 0x0083e8000c101922 */
[----:B-1----:R-:W3:Y:S04]  /*105400*/  LDL.LU R71, [R1+0x3798] ;  /* 0x0037980001477983 */ /* 0x002ee80000300800 */
        /* <DEDUP_REMOVED lines=9> */
[----:B------:R-:W-:-:S02]  /*1054a0*/  LOP3.LUT P1, RZ, R30, 0x100000, RZ, 0xc0, !PT ;  /* 0x001000001eff7812 */ /* 0x000fc4000782c0ff */
[----:B------:R-:W-:Y:S01]  /*1054b0*/  LOP3.LUT R11, R11, 0xffffefff, RZ, 0xc0, !PT ;  /* 0xffffefff0b0b7812 */ /* 0x000fe200078ec0ff */
[----:B------:R-:W2:Y:S01]  /*1054c0*/  LDL.LU R236, [R1+0x161c] ;  /* 0x00161c0001ec7983 */ /* 0x000ea20000300800 */
[C---:B------:R-:W-:Y:S02]  /*1054d0*/  LOP3.LUT P4, RZ, R30.reuse, 0x100, RZ, 0xc0, !PT ;  /* 0x000001001eff7812 */ /* 0x040fe4000788c0ff */
[C---:B------:R-:W-:Y:S01]  /*1054e0*/  LOP3.LUT P5, RZ, R30.reuse, 0x200, RZ, 0xc0, !PT ;  /* 0x000002001eff7812 */ /* 0x040fe200078ac0ff */
[----:B------:R-:W2:Y:S01]  /*1054f0*/  LDL.LU R240, [R1+0x160c] ;  /* 0x00160c0001f07983 */ /* 0x000ea20000300800 */
[C---:B------:R-:W-:Y:S02]  /*105500*/  LOP3.LUT P6, RZ, R30.reuse, 0x400, RZ, 0xc0, !PT ;  /* 0x000004001eff7812 */ /* 0x040fe400078cc0ff */
[----:B------:R-:W-:Y:S01]  /*105510*/  LOP3.LUT P0, RZ, R30, 0x800, RZ, 0xc0, !PT ;  /* 0x000008001eff7812 */ /* 0x000fe2000780c0ff */
[----:B------:R-:W2:Y:S02]  /*105520*/  LDL.LU R248, [R1+0x15fc] ;  /* 0x0015fc0001f87983 */ /* 0x000ea40000300800 */
        /* <DEDUP_REMOVED lines=23> */
[----:B---3--:R-:W-:-:S05]  /*1056a0*/  IMAD.WIDE R6, R71, 0x4, R20 ;  /* 0x0000000447067825 */ /* 0x008fca00078e0214 */
[----:B----4-:R1:W-:Y:S02]  /*1056b0*/  @P4 STG.E desc[UR34][R6.64], R114 ;  /* 0x0000007206004986 */ /* 0x0103e4000c101922 */
[C---:B-1----:R-:W-:Y:S02]  /*1056c0*/  IMAD.WIDE R6, R71.reuse, 0x4, R18 ;  /* 0x0000000447067825 */ /* 0x042fe400078e0212 */
[----:B------:R-:W3:Y:S04]  /*1056d0*/  LDL.LU R114, [R1+0x37a4] ;  /* 0x0037a40001727983 */ /* 0x000ee80000300800 */
[----:B--2---:R1:W-:Y:S02]  /*1056e0*/  @P5 STG.E desc[UR34][R6.64], R115 ;  /* 0x0000007306005986 */ /* 0x0043e4000c101922 */
[----:B-1----:R-:W-:-:S02]  /*1056f0*/  IMAD.WIDE R6, R71, 0x4, R16 ;  /* 0x0000000447067825 */ /* 0x002fc400078e0210 */
[----:B------:R-:W2:Y:S04]  /*105700*/  LDL.LU R115, [R1+0x15ec] ;  /* 0x0015ec0001737983 */ /* 0x000ea80000300800 */
[----:B------:R1:W-:Y:S02]  /*105710*/  @P6 STG.E desc[UR34][R6.64], R70 ;  /* 0x0000004606006986 */ /* 0x0003e4000c101922 */
[----:B-1----:R-:W-:Y:S02]  /*105720*/  IMAD.WIDE R6, R71, 0x4, R14 ;  /* 0x0000000447067825 */ /* 0x002fe400078e020e */
[----:B------:R-:W4:Y:S04]  /*105730*/  LDL.LU R70, [R1+0x15dc] ;  /* 0x0015dc0001467983 */ /* 0x000f280000300800 */
[----:B------:R1:W-:Y:S04]  /*105740*/  @P0 STG.E desc[UR34][R6.64], R238 ;  /* 0x000000ee06000986 */ /* 0x0003e8000c101922 */
        /* <DEDUP_REMOVED lines=25> */
[----:B-1----:R-:W4:Y:S01]  /*1058e0*/  LDL.LU R31, [R1+0x4ed8] ;  /* 0x004ed800011f7983 */ /* 0x002f220000300800 */
[----:B------:R-:W-:Y:S02]  /*1058f0*/  LOP3.LUT P1, RZ, R11, 0x1000, RZ, 0xc0, !PT ;  /* 0x000010000bff7812 */ /* 0x000fe4000782c0ff */
[C---:B------:R-:W-:Y:S02]  /*105900*/  LOP3.LUT P2, RZ, R30.reuse, 0x200000, RZ, 0xc0, !PT ;  /* 0x002000001eff7812 */ /* 0x040fe4000784c0ff */
[C---:B------:R-:W-:Y:S02]  /*105910*/  LOP3.LUT P3, RZ, R30.reuse, 0x400000, RZ, 0xc0, !PT ;  /* 0x004000001eff7812 */ /* 0x040fe4000786c0ff */
[----:B------:R-:W-:-:S02]  /*105920*/  LOP3.LUT P4, RZ, R30, 0x800000, RZ, 0xc0, !PT ;  /* 0x008000001eff7812 */ /* 0x000fc4000788c0ff */
[C---:B------:R-:W-:Y:S02]  /*105930*/  LOP3.LUT P5, RZ, R30.reuse, 0x1000000, RZ, 0xc0, !PT ;  /* 0x010000001eff7812 */ /* 0x040fe400078ac0ff */
[C---:B------:R-:W-:Y:S02]  /*105940*/  LOP3.LUT P6, RZ, R30.reuse, 0x2000000, RZ, 0xc0, !PT ;  /* 0x020000001eff7812 */ /* 0x040fe400078cc0ff */
[----:B------:R-:W-:Y:S01]  /*105950*/  LOP3.LUT P0, RZ, R30, 0x4000000, RZ, 0xc0, !PT ;  /* 0x040000001eff7812 */ /* 0x000fe2000780c0ff */
[----:B---3--:R-:W-:-:S05]  /*105960*/  IMAD.WIDE R6, R114, 0x4, R20 ;  /* 0x0000000472067825 */ /* 0x008fca00078e0214 */
        /* <DEDUP_REMOVED lines=10> */
[----:B------:R1:W-:Y:S04]  /*105a10*/  @P6 STG.E desc[UR34][R6.64], R31 ;  /* 0x0000001f06006986 */ /* 0x0003e8000c101922 */
[----:B-1----:R-:W2:Y:S04]  /*105a20*/  LDL.LU R31, [R1+0x4ed4] ;  /* 0x004ed400011f7983 */ /* 0x002ea80000300800 */
[----:B------:R-:W3:Y:S01]  /*105a30*/  LDL.LU R115, [R1+0x15ac] ;  /* 0x0015ac0001737983 */ /* 0x000ee20000300800 */
[----:B------:R-:W-:-:S03]  /*105a40*/  IMAD.WIDE R6, R244, 0x4, R16 ;  /* 0x00000004f4067825 */ /* 0x000fc600078e0210 */
[----:B------:R-:W4:Y:S04]  /*105a50*/  LDL.LU R248, [R1+0x1690] ;  /* 0x0016900001f87983 */ /* 0x000f280000300800 */
[----:B------:R-:W2:Y:S04]  /*105a60*/  LDL.LU R114, [R1+0x1680] ;  /* 0x0016800001727983 */ /* 0x000ea80000300800 */
[----:B------:R1:W-:Y:S04]  /*105a70*/  @P0 STG.E desc[UR34][R6.64], R71 ;  /* 0x0000004706000986 */ /* 0x0003e8000c101922 */
[----:B------:R-:W2:Y:S04]  /*105a80*/  LDL.LU R70, [R1+0x1670] ;  /* 0x0016700001467983 */ /* 0x000ea80000300800 */
[----:B-1----:R-:W2:Y:S04]  /*105a90*/  LDL.LU R71, [R1+0x37ac] ;  /* 0x0037ac0001477983 */ /* 0x002ea80000300800 */
[----:B------:R-:W2:Y:S04]  /*105aa0*/  LDL.LU R233, [R1+0x37b0] ;  /* 0x0037b00001e97983 */ /* 0x000ea80000300800 */
[----:B------:R-:W2:Y:S04]  /*105ab0*/  LDL.LU R238, [R1+0x1660] ;  /* 0x0016600001ee7983 */ /* 0x000ea80000300800 */
[----:B------:R-:W2:Y:S04]  /*105ac0*/  LDL.LU R242, [R1+0x1650] ;  /* 0x0016500001f27983 */ /* 0x000ea80000300800 */
[----:B------:R-:W4:Y:S01]  /*105ad0*/  LDL.LU R246, [R1+0x1640] ;  /* 0x0016400001f67983 */ /* 0x000f220000300800 */
[----:B------:R-:W-:-:S03]  /*105ae0*/  LOP3.LUT P4, RZ, R30, 0x8000000, RZ, 0xc0, !PT ;  /* 0x080000001eff7812 */ /* 0x000fc6000788c0ff */
[----:B------:R-:W4:Y:S01]  /*105af0*/  LDL.LU R250, [R1+0x1630] ;  /* 0x0016300001fa7983 */ /* 0x000f220000300800 */
[----:B------:R-:W-:-:S03]  /*105b00*/  IMAD.WIDE R6, R244, 0x4, R14 ;  /* 0x00000004f4067825 */ /* 0x000fc600078e020e */
[----:B------:R-:W4:Y:S01]  /*105b10*/  LDL.LU R232, [R1+0x37b4] ;  /* 0x0037b40001e87983 */ /* 0x000f220000300800 */
[C---:B------:R-:W-:Y:S02]  /*105b20*/  LOP3.LUT P5, RZ, R30.reuse, 0x10000000, RZ, 0xc0, !PT ;  /* 0x100000001eff7812 */ /* 0x040fe400078ac0ff */
[----:B------:R-:W-:Y:S02]  /*105b30*/  LOP3.LUT R11, R11, 0xffffffef, RZ, 0xc0, !PT ;  /* 0xffffffef0b0b7812 */ /* 0x000fe400078ec0ff */
[C---:B------:R-:W-:Y:S02]  /*105b40*/  LOP3.LUT P6, RZ, R30.reuse, 0x20000000, RZ, 0xc0, !PT ;  /* 0x200000001eff7812 */ /* 0x040fe400078cc0ff */
[----:B------:R-:W-:Y:S01]  /*105b50*/  LOP3.LUT P0, RZ, R30, 0x40000000, RZ, 0xc0, !PT ;  /* 0x400000001eff7812 */ /* 0x000fe2000780c0ff */
[----:B---3--:R1:W-:Y:S04]  /*105b60*/  @P4 STG.E desc[UR34][R6.64], R115 ;  /* 0x0000007306004986 */ /* 0x0083e8000c101922 */
[----:B-1----:R-:W3:Y:S04]  /*105b70*/  LDL.LU R115, [R1+0x37b8] ;  /* 0x0037b80001737983 */ /* 0x002ee80000300800 */
[----:B------:R-:W3:Y:S04]  /*105b80*/  LDL.LU R237, [R1+0x1620] ;  /* 0x0016200001ed7983 */ /* 0x000ee80000300800 */
[----:B------:R-:W3:Y:S04]  /*105b90*/  LDL.LU R241, [R1+0x1694] ;  /* 0x0016940001f17983 */ /* 0x000ee80000300800 */
[----:B------:R-:W3:Y:S04]  /*105ba0*/  LDL.LU R245, [R1+0x1684] ;  /* 0x0016840001f57983 */ /* 0x000ee80000300800 */
[----:B------:R-:W3:Y:S04]  /*105bb0*/  LDL.LU R249, [R1+0x1674] ;  /* 0x0016740001f97983 */ /* 0x000ee80000300800 */
[----:B------:R-:W3:Y:S04]  /*105bc0*/  LDL.LU R236, [R1+0x1664] ;  /* 0x0016640001ec7983 */ /* 0x000ee80000300800 */
[----:B------:R-:W3:Y:S01]  /*105bd0*/  LDL.LU R240, [R1+0x1654] ;  /* 0x0016540001f07983 */ /* 0x000ee20000300800 */
[----:B--2---:R-:W-:-:S03]  /*105be0*/  IMAD.WIDE R6, R71, 0x4, R20 ;  /* 0x0000000447067825 */ /* 0x004fc600078e0214 */
[----:B------:R-:W2:Y:S04]  /*105bf0*/  LDL.LU R244, [R1+0x1644] ;  /* 0x0016440001f47983 */ /* 0x000ea80000300800 */
[----:B----4-:R1:W-:Y:S04]  /*105c00*/  @P5 STG.E desc[UR34][R6.64], R248 ;  /* 0x000000f806005986 */ /* 0x0103e8000c101922 */
[----:B-1----:R-:W4:Y:S01]  /*105c10*/  LDL.LU R248, [R1+0x1634] ;  /* 0x0016340001f87983 */ /* 0x002f220000300800 */
        /* <DEDUP_REMOVED lines=21> */
[----:B------:R-:W-:Y:S01]  /*105d70*/  IMAD.WIDE R6, R71, 0x4, R18 ;  /* 0x0000000447067825 */ /* 0x000fe200078e0212 */
[----:B------:R-:W-:-:S04]  /*105d80*/  LOP3.LUT R11, R11, 0xfffff7ff, RZ, 0xc0, !PT ;  /* 0xfffff7ff0b0b7812 */ /* 0x000fc800078ec0ff */
[----:B------:R1:W-:Y:S07]  /*105d90*/  @P6 STG.E desc[UR34][R6.64], R114 ;  /* 0x0000007206006986 */ /* 0x0003ee000c101922 */
[----:B------:R-:W-:Y:S02]  /*105da0*/  @P1 LOP3.LUT R11, R11, 0x800, RZ, 0xfc, !PT ;  /* 0x000008000b0b1812 */ /* 0x000fe400078efcff */
[----:B------:R-:W-:Y:S01]  /*105db0*/  LOP3.LUT P1, RZ, R30, 0x80000000, RZ, 0xc0, !PT ;  /* 0x800000001eff7812 */ /* 0x000fe2000782c0ff */
[----:B-1----:R-:W-:-:S05]  /*105dc0*/  IMAD.WIDE R6, R71, 0x4, R16 ;  /* 0x0000000447067825 */ /* 0x002fca00078e0210 */
[----:B------:R1:W-:Y:S02]  /*105dd0*/  @P0 STG.E desc[UR34][R6.64], R70 ;  /* 0x0000004606000986 */ /* 0x0003e4000c101922 */
[----:B-1----:R-:W-:Y:S01]  /*105de0*/  IMAD.WIDE R6, R71, 0x4, R14 ;  /* 0x0000000447067825 */ /* 0x002fe200078e020e */
[----:B------:R-:W-:Y:S01]  /*105df0*/  LOP3.LUT P2, RZ, R31, 0x100, RZ, 0xc0, !PT ;  /* 0x000001001fff7812 */ /* 0x000fe2000784c0ff */
[----:B------:R-:W4:Y:S04]  /*105e00*/  LDL.LU R70, [R1+0x1698] ;  /* 0x0016980001467983 */ /* 0x000f280000300800 */
[----:B------:R1:W-:Y:S01]  /*105e10*/  @P1 STG.E desc[UR34][R6.64], R238 ;  /* 0x000000ee06001986 */ /* 0x0003e2000c101922 */
[----:B------:R-:W-:Y:S02]  /*105e20*/  LOP3.LUT P1, RZ, R11, 0x800, RZ, 0xc0, !PT ;  /* 0x000008000bff7812 */ /* 0x000fe4000782c0ff */
[C---:B------:R-:W-:Y:S01]  /*105e30*/  LOP3.LUT P3, RZ, R31.reuse, 0x200, RZ, 0xc0, !PT ;  /* 0x000002001fff7812 */ /* 0x040fe2000786c0ff */
[----:B------:R-:W4:Y:S01]  /*105e40*/  LDL.LU R71, [R1+0x1688] ;  /* 0x0016880001477983 */ /* 0x000f220000300800 */
[----:B------:R-:W-:-:S03]  /*105e50*/  LOP3.LUT P4, RZ, R31, 0x400, RZ, 0xc0, !PT ;  /* 0x000004001fff7812 */ /* 0x000fc6000788c0ff */
[----:B------:R-:W4:Y:S01]  /*105e60*/  LDL.LU R114, [R1+0x37bc] ;  /* 0x0037bc0001727983 */ /* 0x000f220000300800 */
        /* <DEDUP_REMOVED lines=39> */
[----:B------:R-:W-:-:S02]  /*1060e0*/  LOP3.LUT P6, RZ, R31, 0x1000, RZ, 0xc0, !PT ;  /* 0x000010001fff7812 */ /* 0x000fc400078cc0ff */
[C---:B------:R-:W-:Y:S02]  /*1060f0*/  LOP3.LUT P0, RZ, R31.reuse, 0x2000, RZ, 0xc0, !PT ;  /* 0x000020001fff7812 */ /* 0x040fe4000780c0ff */
[----:B------:R-:W-:Y:S01]  /*106100*/  LOP3.LUT P4, RZ, R31, 0x4000, RZ, 0xc0, !PT ;  /* 0x000040001fff7812 */ /* 0x000fe2000788c0ff */
[----:B------:R-:W-:-:S08]  /*106110*/  IMAD.WIDE R6, R114, 0x4, R20 ;  /* 0x0000000472067825 */ /* 0x000fd000078e0214 */
[----:B------:R1:W-:Y:S04]  /*106120*/  @P6 STG.E desc[UR34][R6.64], R70 ;  /* 0x0000004606006986 */ /* 0x0003e8000c101922 */
[----:B-1----:R-:W4:Y:S01]  /*106130*/  LDL.LU R70, [R1+0x1628] ;  /* 0x0016280001467983 */ /* 0x002f220000300800 */
[----:B------:R-:W-:-:S05]  /*106140*/  IMAD.WIDE R6, R114, 0x4, R18 ;  /* 0x0000000472067825 */ /* 0x000fca00078e0212 */
[----:B------:R1:W-:Y:S02]  /*106150*/  @P0 STG.E desc[UR34][R6.64], R71 ;  /* 0x0000004706000986 */ /* 0x0003e4000c101922 */
[----:B-1----:R-:W-:Y:S01]  /*106160*/  IMAD.WIDE R6, R114, 0x4, R16 ;  /* 0x0000000472067825 */ /* 0x002fe200078e0210 */
        /* <DEDUP_REMOVED lines=10> */
[----:B------:R-:W-:-:S03]  /*106210*/  LOP3.LUT R12, R12, 0xbfffffff, RZ, 0xc0, !PT ;  /* 0xbfffffff0c0c7812 */ /* 0x000fc600078ec0ff */
[----:B------:R-:W2:Y:S01]  /*106220*/  LDL.LU R246, [R1+0x168c] ;  /* 0x00168c0001f67983 */ /* 0x000ea20000300800 */
[----:B------:R-:W-:Y:S02]  /*106230*/  @P1 LOP3.LUT R12, R12, 0x40000000, RZ, 0xfc, !PT ;  /* 0x400000000c0c1812 */ /* 0x000fe400078efcff */
[----:B------:R-:W-:Y:S01]  /*106240*/  LOP3.LUT P1, RZ, R31, 0x800000, RZ, 0xc0, !PT ;  /* 0x008000001fff7812 */ /* 0x000fe2000782c0ff */
[----:B------:R-:W2:Y:S01]  /*106250*/  LDL.LU R250, [R1+0x167c] ;  /* 0x00167c0001fa7983 */ /* 0x000ea20000300800 */
[----:B------:R-:W-:Y:S02]  /*106260*/  LOP3.LUT R12, R12, 0x7fffffff, RZ, 0xc0, !PT ;  /* 0x7fffffff0c0c7812 */ /* 0x000fe400078ec0ff */
[----:B------:R-:W-:Y:S02]  /*106270*/  LOP3.LUT R11, R11, 0xfffffffe, RZ, 0xc0, !PT ;  /* 0xfffffffe0b0b7812 */ /* 0x000fe400078ec0ff */
[----:B------:R-:W-:Y:S01]  /*106280*/  LOP3.LUT P5, RZ, R31, 0x8000, RZ, 0xc0, !PT ;  /* 0x000080001fff7812 */ /* 0x000fe200078ac0ff */
[----:B------:R-:W-:Y:S01]  /*106290*/  IMAD.WIDE R6, R114, 0x4, R14 ;  /* 0x0000000472067825 */ /* 0x000fe200078e020e */
[----:B------:R-:W2:Y:S04]  /*1062a0*/  LDL.LU R241, [R1+0x165c] ;  /* 0x00165c0001f17983 */ /* 0x000ea80000300800 */
[----:B------:R-:W2:Y:S01]  /*1062b0*/  LDL.LU R245, [R1+0x164c] ;  /* 0x00164c0001f57983 */ /* 0x000ea20000300800 */
[----:B------:R-:W-:-:S02]  /*1062c0*/  @P1 LOP3.LUT R12, R12, 0x80000000, RZ, 0xfc, !PT ;  /* 0x800000000c0c1812 */ /* 0x000fc400078efcff */
[----:B------:R-:W-:Y:S01]  /*1062d0*/  LOP3.LUT P1, RZ, R31, 0x400000, RZ, 0xc0, !PT ;  /* 0x004000001fff7812 */ /* 0x000fe2000782c0ff */
[----:B------:R-:W2:Y:S04]  /*1062e0*/  LDL.LU R249, [R1+0x163c] ;  /* 0x00163c0001f97983 */ /* 0x000ea80000300800 */
[----:B------:R-:W2:Y:S04]  /*1062f0*/  LDL.LU R232, [R1+0x37c8] ;  /* 0x0037c80001e87983 */ /* 0x000ea80000300800 */
[----:B------:R-:W2:Y:S04]  /*106300*/  LDL.LU R236, [R1+0x162c] ;  /* 0x00162c0001ec7983 */ /* 0x000ea80000300800 */
[----:B------:R-:W-:Y:S01]  /*106310*/  @P1 LOP3.LUT R11, R11, 0x1, RZ, 0xfc, !PT ;  /* 0x000000010b0b1812 */ /* 0x000fe200078efcff */
[----:B------:R-:W2:Y:S01]  /*106320*/  LDL.LU R114, [R1+0x37cc] ;  /* 0x0037cc0001727983 */ /* 0x000ea20000300800 */
[----:B------:R-:W-:-:S02]  /*106330*/  LOP3.LUT P1, RZ, R31, 0x200000, RZ, 0xc0, !PT ;  /* 0x002000001fff7812 */ /* 0x000fc4000782c0ff */
[----:B------:R-:W-:Y:S01]  /*106340*/  LOP3.LUT R11, R11, 0xfffffffd, RZ, 0xc0, !PT ;  /* 0xfffffffd0b0b7812 */ /* 0x000fe200078ec0ff */
[----:B---3--:R1:W-:Y:S10]  /*106350*/  @P5 STG.E desc[UR34][R6.64], R237 ;  /* 0x000000ed06005986 */ /* 0x0083f4000c101922 */
[----:B------:R-:W-:Y:S01]  /*106360*/  @P1 LOP3.LUT R11, R11, 0x2, RZ, 0xfc, !PT ;  /* 0x000000020b0b1812 */ /* 0x000fe200078efcff */
[----:B-1----:R-:W3:Y:S01]  /*106370*/  LDL.LU R237, [R1+0x166c] ;  /* 0x00166c0001ed7983 */ /* 0x002ee20000300800 */
[----:B------:R-:W-:-:S02]  /*106380*/  LOP3.LUT P1, RZ, R31, 0x100000, RZ, 0xc0, !PT ;  /* 0x001000001fff7812 */ /* 0x000fc4000782c0ff */
[----:B------:R-:W-:Y:S02]  /*106390*/  LOP3.LUT R11, R11, 0xfffffffb, RZ, 0xc0, !PT ;  /* 0xfffffffb0b0b7812 */ /* 0x000fe400078ec0ff */
[----:B------:R-:W-:-:S09]  /*1063a0*/  LOP3.LUT P6, RZ, R31, 0x10000, RZ, 0xc0, !PT ;  /* 0x000100001fff7812 */ /* 0x000fd200078cc0ff */
[----:B------:R-:W-:Y:S02]  /*1063b0*/  @P1 LOP3.LUT R11, R11, 0x4, RZ, 0xfc, !PT ;  /* 0x000000040b0b1812 */ /* 0x000fe400078efcff */
[C---:B------:R-:W-:Y:S02]  /*1063c0*/  LOP3.LUT P1, RZ, R31.reuse, 0x80000, RZ, 0xc0, !PT ;  /* 0x000800001fff7812 */ /* 0x040fe4000782c0ff */
[----:B------:R-:W-:Y:S01]  /*1063d0*/  LOP3.LUT P0, RZ, R31, 0x20000, RZ, 0xc0, !PT ;  /* 0x000200001fff7812 */ /* 0x000fe2000780c0ff */
[----:B------:R-:W-:Y:S01]  /*1063e0*/  IMAD.WIDE R6, R115, 0x4, R20 ;  /* 0x0000000473067825 */ /* 0x000fe200078e0214 */
[----:B------:R-:W-:-:S04]  /*1063f0*/  LOP3.LUT R11, R11, 0xfffffff7, RZ, 0xc0, !PT ;  /* 0xfffffff70b0b7812 */ /* 0x000fc800078ec0ff */
[----:B----4-:R1:W-:Y:S05]  /*106400*/  @P6 STG.E desc[UR34][R6.64], R240 ;  /* 0x000000f006006986 */ /* 0x0103ea000c101922 */
[----:B------:R-:W-:Y:S02]  /*106410*/  @P1 LOP3.LUT R11, R11, 0x8, RZ, 0xfc, !PT ;  /* 0x000000080b0b1812 */ /* 0x000fe400078efcff */
[----:B------:R-:W-:Y:S01]  /*106420*/  LOP3.LUT P1, RZ, R31, 0x40000, RZ, 0xc0, !PT ;  /* 0x000400001fff7812 */ /* 0x000fe2000782c0ff */
[C---:B-1----:R-:W-:Y:S01]  /*106430*/  IMAD.WIDE R6, R115.reuse, 0x4, R18 ;  /* 0x0000000473067825 */ /* 0x042fe200078e0212 */
        /* <DEDUP_REMOVED lines=11> */
[----:B-1----:R-:W-:-:S03]  /*1064f0*/  IMAD.WIDE R6, R233, 0x4, R20 ;  /* 0x00000004e9067825 */ /* 0x002fc600078e0214 */
[----:B------:R-:W4:Y:S06]  /*106500*/  LDL.LU R70, [R1+0x16d0] ;  /* 0x0016d00001467983 */ /* 0x000f2c0000300800 */
        /* <DEDUP_REMOVED lines=20> */
[C---:B-1----:R-:W-:Y:S01]  /*106650*/  IMAD.WIDE R6, R232.reuse, 0x4, R16 ;  /* 0x00000004e8067825 */ /* 0x042fe200078e0210 */
[C---:B------:R-:W-:Y:S01]  /*106660*/  LOP3.LUT P4, RZ, R31.reuse, 0x20000000, RZ, 0xc0, !PT ;  /* 0x200000001fff7812 */ /* 0x040fe2000788c0ff */
[----:B------:R-:W3:Y:S06]  /*106670*/  LDL.LU R245, [R1+0x37d8] ;  /* 0x0037d80001f57983 */ /* 0x000eec0000300800 */
        /* <DEDUP_REMOVED lines=15> */
[----:B--2---:R-:W-:-:S05]  /*106770*/  IMAD.WIDE R6, R71, 0x4, R20 ;  /* 0x0000000447067825 */ /* 0x004fca00078e0214 */
[----:B------:R1:W-:Y:S04]  /*106780*/  @P0 STG.E desc[UR34][R6.64], R70 ;  /* 0x0000004606000986 */ /* 0x0003e8000c101922 */
        /* <DEDUP_REMOVED lines=17> */
[----:B------:R-:W-:Y:S01]  /*1068a0*/  IMAD.WIDE R6, R71, 0x4, R18 ;  /* 0x0000000447067825 */ /* 0x000fe200078e0212 */
[----:B------:R-:W3:Y:S04]  /*1068b0*/  LDL.LU R248, [R1+0x16e8] ;  /* 0x0016e80001f87983 */ /* 0x000ee80000300800 */
[----:B------:R-:W3:Y:S01]  /*1068c0*/  LDL.LU R114, [R1+0x16d8] ;  /* 0x0016d80001727983 */ /* 0x000ee20000300800 */
[----:B------:R-:W-:Y:S02]  /*1068d0*/  LOP3.LUT P1, RZ, R32, 0x2000, RZ, 0xc0, !PT ;  /* 0x0000200020ff7812 */ /* 0x000fe4000782c0ff */
[----:B------:R-:W-:-:S11]  /*1068e0*/  LOP3.LUT R12, R12, 0xffefffff, RZ, 0xc0, !PT ;  /* 0xffefffff0c0c7812 */ /* 0x000fd600078ec0ff */
[----:B------:R-:W-:Y:S02]  /*1068f0*/  @P1 LOP3.LUT R12, R12, 0x100000, RZ, 0xfc, !PT ;  /* 0x001000000c0c1812 */ /* 0x000fe400078efcff */
[----:B------:R-:W-:Y:S02]  /*106900*/  LOP3.LUT P1, RZ, R32, 0x1000, RZ, 0xc0, !PT ;  /* 0x0000100020ff7812 */ /* 0x000fe4000782c0ff */
[----:B------:R-:W-:-:S11]  /*106910*/  LOP3.LUT R12, R12, 0xffdfffff, RZ, 0xc0, !PT ;  /* 0xffdfffff0c0c7812 */ /* 0x000fd600078ec0ff */
[----:B------:R-:W-:Y:S01]  /*106920*/  @P1 LOP3.LUT R12, R12, 0x200000, RZ, 0xfc, !PT ;  /* 0x002000000c0c1812 */ /* 0x000fe200078efcff */
[----:B----4-:R1:W-:Y:S02]  /*106930*/  @P4 STG.E desc[UR34][R6.64], R115 ;  /* 0x0000007306004986 */ /* 0x0103e4000c101922 */
[----:B-1----:R-:W-:Y:S02]  /*106940*/  IMAD.WIDE R6, R71, 0x4, R16 ;  /* 0x0000000447067825 */ /* 0x002fe400078e0210 */
[----:B------:R-:W4:Y:S01]  /*106950*/  LDL.LU R115, [R1+0x16c8] ;  /* 0x0016c80001737983 */ /* 0x000f220000300800 */
[----:B------:R-:W-:Y:S02]  /*106960*/  LOP3.LUT P1, RZ, R32, 0x800, RZ, 0xc0, !PT ;  /* 0x0000080020ff7812 */ /* 0x000fe4000782c0ff */
[----:B------:R-:W-:-:S11]  /*106970*/  LOP3.LUT R12, R12, 0xffbfffff, RZ, 0xc0, !PT ;  /* 0xffbfffff0c0c7812 */ /* 0x000fd600078ec0ff */
[----:B------:R-:W-:Y:S01]  /*106980*/  @P1 LOP3.LUT R12, R12, 0x400000, RZ, 0xfc, !PT ;  /* 0x004000000c0c1812 */ /* 0x000fe200078efcff */
[----:B--2---:R1:W-:Y:S02]  /*106990*/  @P5 STG.E desc[UR34][R6.64], R70 ;  /* 0x0000004606005986 */ /* 0x0043e4000c101922 */
[----:B-1----:R-:W-:Y:S02]  /*1069a0*/  IMAD.WIDE R6, R71, 0x4, R14 ;  /* 0x0000000447067825 */ /* 0x002fe400078e020e */
[----:B------:R-:W2:Y:S04]  /*1069b0*/  LDL.LU R70, [R1+0x16b8] ;  /* 0x0016b80001467983 */ /* 0x000ea80000300800 */
[----:B------:R-:W2:Y:S01]  /*1069c0*/  LDL.LU R71, [R1+0x37e0] ;  /* 0x0037e00001477983 */ /* 0x000ea20000300800 */
        /* <DEDUP_REMOVED lines=15> */
[----:B------:R-:W-:Y:S01]  /*106ac0*/  LOP3.LUT R12, R12, 0xf7ffffff, RZ, 0xc0, !PT ;  /* 0xf7ffffff0c0c7812 */ /* 0x000fe200078ec0ff */
[----:B---3--:R1:W-:Y:S08]  /*106ad0*/  @P6 STG.E desc[UR34][R6.64], R251 ;  /* 0x000000fb06006986 */ /* 0x0083f0000c101922 */
        /* <DEDUP_REMOVED lines=58> */
[----:B------:R-:W-:Y:S02]  /*106e80*/  LOP3.LUT R12, R12, 0xffffefff, RZ, 0xc0, !PT ;  /* 0xffffefff0c0c7812 */ /* 0x000fe400078ec0ff */
[C---:B------:R-:W-:Y:S02]  /*106e90*/  LOP3.LUT P5, RZ, R32.reuse, 0x200000, RZ, 0xc0, !PT ;  /* 0x0020000020ff7812 */ /* 0x040fe400078ac0ff */
[C---:B------:R-:W-:Y:S02]  /*106ea0*/  LOP3.LUT P6, RZ, R32.reuse, 0x400000, RZ, 0xc0, !PT ;  /* 0x0040000020ff7812 */ /* 0x040fe400078cc0ff */
[----:B------:R-:W-:Y:S01]  /*106eb0*/  LOP3.LUT P0, RZ, R32, 0x800000, RZ, 0xc0, !PT ;  /* 0x0080000020ff7812 */ /* 0x000fe2000780c0ff */
[----:B--2---:R-:W-:-:S05]  /*106ec0*/  IMAD.WIDE R6, R248, 0x4, R20 ;  /* 0x00000004f8067825 */ /* 0x004fca00078e0214 */
[----:B---3--:R1:W-:Y:S04]  /*106ed0*/  @P4 STG.E desc[UR34][R6.64], R71 ;  /* 0x0000004706004986 */ /* 0x0083e8000c101922 */
[----:B-1----:R-:W2:Y:S01]  /*106ee0*/  LDL.LU R71, [R1+0x16bc] ;  /* 0x0016bc0001477983 */ /* 0x002ea20000300800 */
[----:B------:R-:W-:-:S03]  /*106ef0*/  LOP3.LUT P1, RZ, R33, 0x1, RZ, 0xc0, !PT ;  /* 0x0000000121ff7812 */ /* 0x000fc6000782c0ff */
[----:B------:R-:W3:Y:S04]  /*106f00*/  LDL.LU R250, [R1+0x16ac] ;  /* 0x0016ac0001fa7983 */ /* 0x000ee80000300800 */
[----:B------:R-:W3:Y:S04]  /*106f10*/  LDL.LU R233, [R1+0x1790] ;  /* 0x0017900001e97983 */ /* 0x000ee80000300800 */
[----:B------:R-:W3:Y:S04]  /*106f20*/  LDL.LU R245, [R1+0x37ec] ;  /* 0x0037ec0001f57983 */ /* 0x000ee80000300800 */
[----:B------:R-:W3:Y:S04]  /*106f30*/  LDL.LU R237, [R1+0x1780] ;  /* 0x0017800001ed7983 */ /* 0x000ee80000300800 */
[----:B------:R-:W3:Y:S01]  /*106f40*/  LDL.LU R241, [R1+0x1770] ;  /* 0x0017700001f17983 */ /* 0x000ee20000300800 */
[----:B------:R-:W-:-:S03]  /*106f50*/  IMAD.WIDE R6, R248, 0x4, R18 ;  /* 0x00000004f8067825 */ /* 0x000fc600078e0212 */
[----:B------:R-:W3:Y:S01]  /*106f60*/  LDL.LU R249, [R1+0x1760] ;  /* 0x0017600001f97983 */ /* 0x000ee20000300800 */
        /* <DEDUP_REMOVED lines=21> */
[----:B-1----:R-:W-:Y:S01]  /*1070c0*/  IMAD.WIDE R6, R248, 0x4, R16 ;  /* 0x00000004f8067825 */ /* 0x002fe200078e0210 */
[----:B------:R-:W-:-:S04]  /*1070d0*/  LOP3.LUT R12, R12, 0xfff7ffff, RZ, 0xc0, !PT ;  /* 0xfff7ffff0c0c7812 */ /* 0x000fc800078ec0ff */
[----:B------:R1:W-:Y:S07]  /*1070e0*/  @P6 STG.E desc[UR34][R6.64], R244 ;  /* 0x000000f406006986 */ /* 0x0003ee000c101922 */
[----:B------:R-:W-:Y:S02]  /*1070f0*/  @P1 LOP3.LUT R12, R12, 0x80000, RZ, 0xfc, !PT ;  /* 0x000800000c0c1812 */ /* 0x000fe400078efcff */
[----:B------:R-:W-:Y:S01]  /*107100*/  LOP3.LUT P1, RZ, R32, 0x1000000, RZ, 0xc0, !PT ;  /* 0x0100000020ff7812 */ /* 0x000fe2000782c0ff */
[----:B-1----:R-:W4:Y:S01]  /*107110*/  LDL.LU R244, [R1+0x37f0] ;  /* 0x0037f00001f47983 */ /* 0x002f220000300800 */
[----:B------:R-:W-:-:S03]  /*107120*/  IMAD.WIDE R6, R248, 0x4, R14 ;  /* 0x00000004f8067825 */ /* 0x000fc600078e020e */
[----:B------:R-:W4:Y:S04]  /*107130*/  LDL.LU R232, [R1+0x1750] ;  /* 0x0017500001e87983 */ /* 0x000f280000300800 */
[----:B------:R-:W4:Y:S04]  /*107140*/  LDL.LU R236, [R1+0x1740] ;  /* 0x0017400001ec7983 */ /* 0x000f280000300800 */
[----:B------:R-:W4:Y:S04]  /*107150*/  LDL.LU R240, [R1+0x1730] ;  /* 0x0017300001f07983 */ /* 0x000f280000300800 */
[----:B------:R1:W-:Y:S02]  /*107160*/  @P0 STG.E desc[UR34][R6.64], R114 ;  /* 0x0000007206000986 */ /* 0x0003e4000c101922 */
[----:B-1----:R-:W-:-:S05]  /*107170*/  IMAD.WIDE R6, R246, 0x4, R20 ;  /* 0x00000004f6067825 */ /* 0x002fca00078e0214 */
[----:B------:R1:W-:Y:S01]  /*107180*/  @P1 STG.E desc[UR34][R6.64], R70 ;  /* 0x0000004606001986 */ /* 0x0003e2000c101922 */
[----:B------:R-:W-:Y:S01]  /*107190*/  LOP3.LUT P1, RZ, R12, 0x80000, RZ, 0xc0, !PT ;  /* 0x000800000cff7812 */ /* 0x000fe2000782c0ff */
[----:B-1----:R-:W-:Y:S02]  /*1071a0*/  IMAD.WIDE R6, R246, 0x4, R18 ;  /* 0x00000004f6067825 */ /* 0x002fe400078e0212 */
[----:B------:R-:W4:Y:S04]  /*1071b0*/  LDL.LU R70, [R1+0x37f4] ;  /* 0x0037f40001467983 */ /* 0x000f280000300800 */
[----:B------:R-:W4:Y:S04]  /*1071c0*/  LDL.LU R248, [R1+0x1720] ;  /* 0x0017200001f87983 */ /* 0x000f280000300800 */
        /* <DEDUP_REMOVED lines=21> */
[C---:B------:R-:W-:Y:S02]  /*107320*/  LOP3.LUT P2, RZ, R33.reuse, 0x2, RZ, 0xc0, !PT ;  /* 0x0000000221ff7812 */ /* 0x040fe4000784c0ff */
[C---:B------:R-:W-:Y:S02]  /*107330*/  LOP3.LUT P3, RZ, R33.reuse, 0x4, RZ, 0xc0, !PT ;  /* 0x0000000421ff7812 */ /* 0x040fe4000786c0ff */
[C---:B------:R-:W-:Y:S02]  /*107340*/  LOP3.LUT P4, RZ, R33.reuse, 0x8, RZ, 0xc0, !PT ;  /* 0x0000000821ff7812 */ /* 0x040fe4000788c0ff */
[----:B------:R-:W-:-:S05]  /*107350*/  LOP3.LUT P5, RZ, R33, 0x10, RZ, 0xc0, !PT ;  /* 0x0000001021ff7812 */ /* 0x000fca00078ac0ff */
[----:B------:R4:W-:Y:S01]  /*107360*/  @P1 STG.E desc[UR34][R6.64], R249 ;  /* 0x000000f906001986 */ /* 0x0009e2000c101922 */
[----:B------:R-:W-:Y:S02]  /*107370*/  LOP3.LUT P1, RZ, R12, 0x1000, RZ, 0xc0, !PT ;  /* 0x000010000cff7812 */ /* 0x000fe4000782c0ff */
[C---:B------:R-:W-:Y:S02]  /*107380*/  LOP3.LUT P6, RZ, R33.reuse, 0x20, RZ, 0xc0, !PT ;  /* 0x0000002021ff7812 */ /* 0x040fe400078cc0ff */
[----:B------:R-:W-:Y:S01]  /*107390*/  LOP3.LUT P0, RZ, R33, 0x40, RZ, 0xc0, !PT ;  /* 0x0000004021ff7812 */ /* 0x000fe2000780c0ff */
[----:B------:R-:W3:Y:S01]  /*1073a0*/  LDL.LU R245, [R1+0x37fc] ;  /* 0x0037fc0001f57983 */ /* 0x000ee20000300800 */
[----:B----4-:R-:W-:-:S07]  /*1073b0*/  IMAD.WIDE R6, R244, 0x4, R20 ;  /* 0x00000004f4067825 */ /* 0x010fce00078e0214 */
[----:B------:R1:W-:Y:S02]  /*1073c0*/  @P1 STG.E desc[UR34][R6.64], R232 ;  /* 0x000000e806001986 */ /* 0x0003e4000c101922 */
[----:B-1----:R-:W-:-:S05]  /*1073d0*/  IMAD.WIDE R6, R244, 0x4, R18 ;  /* 0x00000004f4067825 */ /* 0x002fca00078e0212 */
[----:B------:R1:W-:Y:S02]  /*1073e0*/  @P2 STG.E desc[UR34][R6.64], R236 ;  /* 0x000000ec06002986 */ /* 0x0003e4000c101922 */
[----:B-1----:R-:W-:-:S05]  /*1073f0*/  IMAD.WIDE R6, R244, 0x4, R16 ;  /* 0x00000004f4067825 */ /* 0x002fca00078e0210 */
[----:B------:R1:W-:Y:S02]  /*107400*/  @P3 STG.E desc[UR34][R6.64], R240 ;  /* 0x000000f006003986 */ /* 0x0003e4000c101922 */
[----:B-1----:R-:W-:Y:S02]  /*107410*/  IMAD.WIDE R6, R244, 0x4, R14 ;  /* 0x00000004f4067825 */ /* 0x002fe400078e020e */
        /* <DEDUP_REMOVED lines=11> */
[----:B-1----:R-:W2:Y:S01]  /*1074d0*/  LDL.LU R71, [R1+0x37f8] ;  /* 0x0037f80001477983 */ /* 0x002ea20000300800 */
[----:B------:R-:W-:Y:S02]  /*1074e0*/  LOP3.LUT P1, RZ, R33, 0x80000, RZ, 0xc0, !PT ;  /* 0x0008000021ff7812 */ /* 0x000fe4000782c0ff */
[----:B------:R-:W-:Y:S01]  /*1074f0*/  LOP3.LUT R12, R12, 0xffffffef, RZ, 0xc0, !PT ;  /* 0xffffffef0c0c7812 */ /* 0x000fe200078ec0ff */
[----:B------:R-:W3:Y:S04]  /*107500*/  LDL.LU R233, [R1+0x1798] ;  /* 0x0017980001e97983 */ /* 0x000ee80000300800 */
[----:B------:R-:W3:Y:S04]  /*107510*/  LDL.LU R237, [R1+0x1788] ;  /* 0x0017880001ed7983 */ /* 0x000ee80000300800 */
[----:B------:R-:W3:Y:S04]  /*107520*/  LDL.LU R241, [R1+0x1778] ;  /* 0x0017780001f17983 */ /* 0x000ee80000300800 */
[----:B------:R-:W3:Y:S04]  /*107530*/  LDL.LU R232, [R1+0x1758] ;  /* 0x0017580001e87983 */ /* 0x000ee80000300800 */
[----:B------:R-:W3:Y:S01]  /*107540*/  LDL.LU R236, [R1+0x1748] ;  /* 0x0017480001ec7983 */ /* 0x000ee20000300800 */
[----:B------:R-:W-:-:S03]  /*107550*/  IMAD.WIDE R6, R70, 0x4, R14 ;  /* 0x0000000446067825 */ /* 0x000fc600078e020e */
[----:B------:R-:W3:Y:S04]  /*107560*/  LDL.LU R240, [R1+0x3800] ;  /* 0x0038000001f07983 */ /* 0x000ee80000300800 */
[----:B------:R-:W3:Y:S04]  /*107570*/  LDL.LU R70, [R1+0x3804] ;  /* 0x0038040001467983 */ /* 0x000ee80000300800 */
[----:B------:R-:W3:Y:S01]  /*107580*/  LDL.LU R249, [R1+0x1768] ;  /* 0x0017680001f97983 */ /* 0x000ee20000300800 */
        /* <DEDUP_REMOVED lines=18> */
[C---:B------:R-:W-:Y:S02]  /*1076b0*/  LOP3.LUT P5, RZ, R33.reuse, 0x100, RZ, 0xc0, !PT ;  /* 0x0000010021ff7812 */ /* 0x040fe400078ac0ff */
[----:B------:R-:W-:Y:S02]  /*1076c0*/  LOP3.LUT R12, R12, 0xfffffbff, RZ, 0xc0, !PT ;  /* 0xfffffbff0c0c7812 */ /* 0x000fe400078ec0ff */
        /* <DEDUP_REMOVED lines=18> */
[----:B------:R-:W2:Y:S04]  /*1077f0*/  LDL.LU R71, [R1+0x176c] ;  /* 0x00176c0001477983 */ /* 0x000ea80000300800 */
[----:B------:R-:W2:Y:S04]  /*107800*/  LDL.LU R244, [R1+0x3808] ;  /* 0x0038080001f47983 */ /* 0x000ea80000300800 */
        /* <DEDUP_REMOVED lines=22> */
[----:B--2---:R1:W-:Y:S01]  /*107970*/  @P1 STG.E desc[UR34][R6.64], R34 ;  /* 0x0000002206001986 */ /* 0x0043e2000c101922 */
[----:B------:R-:W-:-:S03]  /*107980*/  LOP3.LUT P1, RZ, R12, 0x10, RZ, 0xc0, !PT ;  /* 0x000000100cff7812 */ /* 0x000fc6000782c0ff */
[----:B-1----:R-:W2:Y:S01]  /*107990*/  LDL.LU R34, [R1+0x4ec0] ;  /* 0x004ec00001227983 */ /* 0x002ea20000300800 */
[----:B------:R-:W-:-:S09]  /*1079a0*/  IMAD.WIDE R6, R240, 0x4, R14 ;  /* 0x00000004f0067825 */ /* 0x000fd200078e020e */
[----:B------:R1:W-:Y:S04]  /*1079b0*/  @P1 STG.E desc[UR34][R6.64], R3 ;  /* 0x0000000306001986 */ /* 0x0003e8000c101922 */
        /* <DEDUP_REMOVED lines=11> */
[----:B----4-:R1:W-:Y:S01]  /*107a70*/  @P4 STG.E desc[UR34][R6.64], R115 ;  /* 0x0000007306004986 */ /* 0x0103e2000c101922 */
[----:B------:R-:W-:Y:S01]  /*107a80*/  LOP3.LUT P0, RZ, R33, 0x2000000, RZ, 0xc0, !PT ;  /* 0x0200000021ff7812 */ /* 0x000fe2000780c0ff */
[----:B-1----:R-:W-:-:S05]  /*107a90*/  IMAD.WIDE R6, R70, 0x4, R14 ;  /* 0x0000000446067825 */ /* 0x002fca00078e020e */
[----:B------:R1:W-:Y:S02]  /*107aa0*/  @P5 STG.E desc[UR34][R6.64], R71 ;  /* 0x0000004706005986 */ /* 0x0003e4000c101922 */
[----:B-1----:R-:W-:-:S05]  /*107ab0*/  IMAD.WIDE R6, R244, 0x4, R20 ;  /* 0x00000004f4067825 */ /* 0x002fca00078e0214 */
[----:B--2---:R1:W-:Y:S04]  /*107ac0*/  @P6 STG.E desc[UR34][R6.64], R34 ;  /* 0x0000002206006986 */ /* 0x0043e8000c101922 */
[----:B-1----:R-:W2:Y:S01]  /*107ad0*/  LDL.LU R34, [R1+0x4eb8] ;  /* 0x004eb80001227983 */ /* 0x002ea20000300800 */
[----:B------:R-:W-:-:S05]  /*107ae0*/  IMAD.WIDE R6, R244, 0x4, R18 ;  /* 0x00000004f4067825 */ /* 0x000fca00078e0212 */
        /* <DEDUP_REMOVED lines=18> */
[----:B------:R-:W-:-:S02]  /*107c10*/  LOP3.LUT R12, R12, 0xfffffffe, RZ, 0xc0, !PT ;  /* 0xfffffffe0c0c7812 */ /* 0x000fc400078ec0ff */
[C---:B------:R-:W-:Y:S02]  /*107c20*/  LOP3.LUT P4, RZ, R33.reuse, 0x4000000, RZ, 0xc0, !PT ;  /* 0x0400000021ff7812 */ /* 0x040fe4000788c0ff */
[C---:B------:R-:W-:Y:S01]  /*107c30*/  LOP3.LUT P5, RZ, R33.reuse, 0x8000000, RZ, 0xc0, !PT ;  /* 0x0800000021ff7812 */ /* 0x040fe200078ac0ff */
[----:B------:R-:W-:Y:S01]  /*107c40*/  IMAD.WIDE R6, R244, 0x4, R16 ;  /* 0x00000004f4067825 */ /* 0x000fe200078e0210 */
[C---:B------:R-:W-:Y:S01]  /*107c50*/  LOP3.LUT P6, RZ, R33.reuse, 0x10000000, RZ, 0xc0, !PT ;  /* 0x1000000021ff7812 */ /* 0x040fe200078cc0ff */
[----:B------:R-:W4:Y:S01]  /*107c60*/  LDL.LU R236, [R1+0x17f4] ;  /* 0x0017f40001ec7983 */ /* 0x000f220000300800 */
[----:B------:R-:W-:Y:S02]  /*107c70*/  LOP3.LUT P0, RZ, R33, 0x20000000, RZ, 0xc0, !PT ;  /* 0x2000000021ff7812 */ /* 0x000fe4000780c0ff */
[----:B--2---:R-:W-:Y:S02]  /*107c80*/  LOP3.LUT P1, RZ, R34, 0x40, RZ, 0xc0, !PT ;  /* 0x0000004022ff7812 */ /* 0x004fe4000782c0ff */
[----:B---3--:R-:W-:-:S11]  /*107c90*/  LOP3.LUT R3, R3, 0xefffffff, RZ, 0xc0, !PT ;  /* 0xefffffff03037812 */ /* 0x008fd600078ec0ff */
        /* <DEDUP_REMOVED lines=15> */
[----:B------:R-:W-:Y:S01]  /*107d90*/  LOP3.LUT P1, RZ, R34, 0x1, RZ, 0xc0, !PT ;  /* 0x0000000122ff7812 */ /* 0x000fe2000782c0ff */
[----:B----4-:R1:W-:Y:S01]  /*107da0*/  @P4 STG.E desc[UR34][R6.64], R240 ;  /* 0x000000f006004986 */ /* 0x0103e2000c101922 */
[----:B------:R-:W-:Y:S01]  /*107db0*/  LOP3.LUT R12, R12, 0xfffffffb, RZ, 0xc0, !PT ;  /* 0xfffffffb0c0c7812 */ /* 0x000fe200078ec0ff */
[----:B-1----:R-:W-:-:S10]  /*107dc0*/  IMAD.WIDE R6, R244, 0x4, R14 ;  /* 0x00000004f4067825 */ /* 0x002fd400078e020e */
[----:B------:R-:W-:Y:S02]  /*107dd0*/  @P1 LOP3.LUT R12, R12, 0x4, RZ, 0xfc, !PT ;  /* 0x000000040c0c1812 */ /* 0x000fe400078efcff */
[----:B------:R-:W-:Y:S01]  /*107de0*/  LOP3.LUT P1, RZ, R33, 0x80000000, RZ, 0xc0, !PT ;  /* 0x8000000021ff7812 */ /* 0x000fe2000782c0ff */
[----:B------:R1:W-:Y:S01]  /*107df0*/  @P5 STG.E desc[UR34][R6.64], R114 ;  /* 0x0000007206005986 */ /* 0x0003e2000c101922 */
[----:B------:R-:W-:-:S03]  /*107e00*/  LOP3.LUT R12, R12, 0xfffffff7, RZ, 0xc0, !PT ;  /* 0xfffffff70c0c7812 */ /* 0x000fc600078ec0ff */
[----:B-1----:R-:W2:Y:S04]  /*107e10*/  LDL.LU R114, [R1+0x3818] ;  /* 0x0038180001727983 */ /* 0x002ea80000300800 */
[----:B------:R-:W3:Y:S01]  /*107e20*/  LDL.LU R240, [R1+0x17e4] ;  /* 0x0017e40001f07983 */ /* 0x000ee20000300800 */
[----:B------:R-:W-:-:S03]  /*107e30*/  IMAD.WIDE R6, R71, 0x4, R20 ;  /* 0x0000000447067825 */ /* 0x000fc600078e0214 */
[----:B------:R-:W-:Y:S02]  /*107e40*/  @P1 LOP3.LUT R12, R12, 0x8, RZ, 0xfc, !PT ;  /* 0x000000080c0c1812 */ /* 0x000fe400078efcff */
[----:B------:R-:W-:Y:S01]  /*107e50*/  LOP3.LUT P1, RZ, R33, 0x40000000, RZ, 0xc0, !PT ;  /* 0x4000000021ff7812 */ /* 0x000fe2000782c0ff */
[----:B------:R-:W4:Y:S04]  /*107e60*/  LDL.LU R244, [R1+0x17d4] ;  /* 0x0017d40001f47983 */ /* 0x000f280000300800 */
[----:B------:R1:W-:Y:S02]  /*107e70*/  @P6 STG.E desc[UR34][R6.64], R248 ;  /* 0x000000f806006986 */ /* 0x0003e4000c101922 */
[C---:B-1----:R-:W-:Y:S02]  /*107e80*/  IMAD.WIDE R6, R71.reuse, 0x4, R18 ;  /* 0x0000000447067825 */ /* 0x042fe400078e0212 */
[----:B------:R-:W4:Y:S04]  /*107e90*/  LDL.LU R248, [R1+0x17c4] ;  /* 0x0017c40001f87983 */ /* 0x000f280000300800 */
[----:B------:R1:W-:Y:S02]  /*107ea0*/  @P0 STG.E desc[UR34][R6.64], R115 ;  /* 0x0000007306000986 */ /* 0x0003e4000c101922 */
[----:B-1----:R-:W-:-:S02]  /*107eb0*/  IMAD.WIDE R6, R71, 0x4, R16 ;  /* 0x0000000447067825 */ /* 0x002fc400078e0210 */
[----:B------:R-:W4:Y:S04]  /*107ec0*/  LDL.LU R115, [R1+0x17b4] ;  /* 0x0017b40001737983 */ /* 0x000f280000300800 */
        /* <DEDUP_REMOVED lines=27> */
[----:B-1----:R-:W-:Y:S01]  /*108080*/  IMAD.WIDE R6, R232, 0x4, R16 ;  /* 0x00000004e8067825 */ /* 0x002fe200078e0210 */
[C---:B------:R-:W-:Y:S02]  /*108090*/  LOP3.LUT P4, RZ, R34.reuse, 0x200, RZ, 0xc0, !PT ;  /* 0x0000020022ff7812 */ /* 0x040fe4000788c0ff */
[C---:B------:R-:W-:Y:S02]  /*1080a0*/  LOP3.LUT P5, RZ, R34.reuse, 0x400, RZ, 0xc0, !PT ;  /* 0x0000040022ff7812 */ /* 0x040fe400078ac0ff */
[----:B------:R-:W-:-:S02]  /*1080b0*/  LOP3.LUT P6, RZ, R34, 0x800, RZ, 0xc0, !PT ;  /* 0x0000080022ff7812 */ /* 0x000fc400078cc0ff */
[----:B------:R-:W-:Y:S01]  /*1080c0*/  LOP3.LUT P0, RZ, R34, 0x1000, RZ, 0xc0, !PT ;  /* 0x0000100022ff7812 */ /* 0x000fe2000780c0ff */
[----:B------:R1:W-:Y:S04]  /*1080d0*/  @P1 STG.E desc[UR34][R6.64], R249 ;  /* 0x000000f906001986 */ /* 0x0003e8000c101922 */
[----:B------:R-:W4:Y:S01]  /*1080e0*/  LDL.LU R245, [R1+0x3824] ;  /* 0x0038240001f57983 */ /* 0x000f220000300800 */
[----:B-1----:R-:W-:-:S05]  /*1080f0*/  IMAD.WIDE R6, R232, 0x4, R14 ;  /* 0x00000004e8067825 */ /* 0x002fca00078e020e */
[----:B------:R2:W-:Y:S02]  /*108100*/  @P2 STG.E desc[UR34][R6.64], R236 ;  /* 0x000000ec06002986 */ /* 0x0005e4000c101922 */
[----:B--2---:R-:W-:-:S05]  /*108110*/  IMAD.WIDE R6, R114, 0x4, R20 ;  /* 0x0000000472067825 */ /* 0x004fca00078e0214 */
[----:B---3--:R1:W-:Y:S02]  /*108120*/  @P3 STG.E desc[UR34][R6.64], R240 ;  /* 0x000000f006003986 */ /* 0x0083e4000c101922 */
[----:B-1----:R-:W-:-:S05]  /*108130*/  IMAD.WIDE R6, R114, 0x4, R18 ;  /* 0x0000000472067825 */ /* 0x002fca00078e0212 */
[----:B----4-:R1:W-:Y:S02]  /*108140*/  @P4 STG.E desc[UR34][R6.64], R244 ;  /* 0x000000f406004986 */ /* 0x0103e4000c101922 */
        /* <DEDUP_REMOVED lines=9> */
[----:B------:R-:W4:Y:S04]  /*1081e0*/  LDL.LU R246, [R1+0x17d8] ;  /* 0x0017d80001f67983 */ /* 0x000f280000300800 */
[----:B------:R1:W-:Y:S04]  /*1081f0*/  @P0 STG.E desc[UR34][R6.64], R71 ;  /* 0x0000004706000986 */ /* 0x0003e8000c101922 */
[----:B------:R-:W4:Y:S04]  /*108200*/  LDL.LU R250, [R1+0x17c8] ;  /* 0x0017c80001fa7983 */ /* 0x000f280000300800 */
[----:B-1----:R-:W4:Y:S01]  /*108210*/  LDL.LU R71, [R1+0x3820] ;  /* 0x0038200001477983 */ /* 0x002f220000300800 */
[----:B------:R-:W-:-:S02]  /*108220*/  LOP3.LUT P1, RZ, R34, 0x2000000, RZ, 0xc0, !PT ;  /* 0x0200000022ff7812 */ /* 0x000fc4000782c0ff */
[----:B------:R-:W-:Y:S01]  /*108230*/  LOP3.LUT R3, R3, 0xffefffff, RZ, 0xc0, !PT ;  /* 0xffefffff03037812 */ /* 0x000fe200078ec0ff */
[----:B------:R-:W4:Y:S01]  /*108240*/  LDL.LU R233, [R1+0x183c] ;  /* 0x00183c0001e97983 */ /* 0x000f220000300800 */
[C---:B------:R-:W-:Y:S02]  /*108250*/  LOP3.LUT P4, RZ, R34.reuse, 0x2000, RZ, 0xc0, !PT ;  /* 0x0000200022ff7812 */ /* 0x040fe4000788c0ff */
[----:B------:R-:W-:Y:S01]  /*108260*/  LOP3.LUT P5, RZ, R34, 0x4000, RZ, 0xc0, !PT ;  /* 0x0000400022ff7812 */ /* 0x000fe200078ac0ff */
[----:B------:R-:W-:Y:S01]  /*108270*/  IMAD.WIDE R6, R70, 0x4, R18 ;  /* 0x0000000446067825 */ /* 0x000fe200078e0212 */
[----:B------:R-:W4:Y:S01]  /*108280*/  LDL.LU R237, [R1+0x182c] ;  /* 0x00182c0001ed7983 */ /* 0x000f220000300800 */
[C---:B------:R-:W-:Y:S02]  /*108290*/  LOP3.LUT P6, RZ, R34.reuse, 0x8000, RZ, 0xc0, !PT ;  /* 0x0000800022ff7812 */ /* 0x040fe400078cc0ff */
[----:B------:R-:W-:Y:S01]  /*1082a0*/  LOP3.LUT P0, RZ, R34, 0x10000, RZ, 0xc0, !PT ;  /* 0x0001000022ff7812 */ /* 0x000fe2000780c0ff */
[----:B------:R-:W4:Y:S04]  /*1082b0*/  LDL.LU R241, [R1+0x181c] ;  /* 0x00181c0001f17983 */ /* 0x000f280000300800 */
[----:B------:R-:W4:Y:S04]  /*1082c0*/  LDL.LU R249, [R1+0x17fc] ;  /* 0x0017fc0001f97983 */ /* 0x000f280000300800 */
[----:B------:R-:W4:Y:S04]  /*1082d0*/  LDL.LU R232, [R1+0x17ec] ;  /* 0x0017ec0001e87983 */ /* 0x000f280000300800 */
[----:B------:R-:W4:Y:S01]  /*1082e0*/  LDL.LU R236, [R1+0x17cc] ;  /* 0x0017cc0001ec7983 */ /* 0x000f220000300800 */
[----:B------:R-:W-:-:S02]  /*1082f0*/  @P1 LOP3.LUT R3, R3, 0x100000, RZ, 0xfc, !PT ;  /* 0x0010000003031812 */ /* 0x000fc400078efcff */
[----:B------:R-:W-:Y:S01]  /*108300*/  LOP3.LUT P1, RZ, R34, 0x1000000, RZ, 0xc0, !PT ;  /* 0x0100000022ff7812 */ /* 0x000fe2000782c0ff */
[----:B------:R-:W4:Y:S04]  /*108310*/  LDL.LU R240, [R1+0x3828] ;  /* 0x0038280001f07983 */ /* 0x000f280000300800 */
[----:B------:R-:W4:Y:S01]  /*108320*/  LDL.LU R244, [R1+0x17bc] ;  /* 0x0017bc0001f47983 */ /* 0x000f220000300800 */
[----:B------:R-:W-:-:S03]  /*108330*/  LOP3.LUT R3, R3, 0xffdfffff, RZ, 0xc0, !PT ;  /* 0xffdfffff03037812 */ /* 0x000fc600078ec0ff */
        /* <DEDUP_REMOVED lines=28> */
[----:B----4-:R1:W-:Y:S02]  /*108500*/  @P6 STG.E desc[UR34][R6.64], R238 ;  /* 0x000000ee06006986 */ /* 0x0103e4000c101922 */
        /* <DEDUP_REMOVED lines=8> */
[----:B-1----:R-:W-:Y:S02]  /*108590*/  IMAD.WIDE R6, R71, 0x4, R14 ;  /* 0x0000000447067825 */ /* 0x002fe400078e020e */
[----:B------:R-:W4:Y:S10]  /*1085a0*/  LDL.LU R71, [R1+0x1870] ;  /* 0x0018700001477983 */ /* 0x000f340000300800 */
        /* <DEDUP_REMOVED lines=25> */
[----:B--2---:R1:W-:Y:S04]  /*108740*/  @P1 STG.E desc[UR34][R6.64], R35 ;  /* 0x0000002306001986 */ /* 0x0043e8000c101922 */
[----:B-1----:R-:W2:Y:S01]  /*108750*/  LDL.LU R35, [R1+0x4eac] ;  /* 0x004eac0001237983 */ /* 0x002ea20000300800 */
[----:B------:R-:W-:-:S03]  /*108760*/  IMAD.WIDE R6, R240, 0x4, R16 ;  /* 0x00000004f0067825 */ /* 0x000fc600078e0210 */
[----:B------:R-:W2:Y:S04]  /*108770*/  LDL.LU R245, [R1+0x3838] ;  /* 0x0038380001f57983 */ /* 0x000ea80000300800 */
        /* <DEDUP_REMOVED lines=13> */
[----:B------:R-:W3:Y:S04]  /*108850*/  LDL.LU R70, [R1+0x3830] ;  /* 0x0038300001467983 */ /* 0x000ee80000300800 */
[----:B------:R-:W3:Y:S04]  /*108860*/  LDL.LU R234, [R1+0x17a0] ;  /* 0x0017a00001ea7983 */ /* 0x000ee80000300800 */
[----:B------:R-:W3:Y:S04]  /*108870*/  LDL.LU R238, [R1+0x18a4] ;  /* 0x0018a40001ee7983 */ /* 0x000ee80000300800 */
[----:B----4-:R1:W-:Y:S04]  /*108880*/  @P0 STG.E desc[UR34][R6.64], R71 ;  /* 0x0000004706000986 */ /* 0x0103e8000c101922 */
[----:B-1----:R-:W4:Y:S04]  /*108890*/  LDL.LU R71, [R1+0x3834] ;  /* 0x0038340001477983 */ /* 0x002f280000300800 */
[----:B------:R-:W4:Y:S04]  /*1088a0*/  LDL.LU R242, [R1+0x1894] ;  /* 0x0018940001f27983 */ /* 0x000f280000300800 */
[----:B------:R-:W4:Y:S01]  /*1088b0*/  LDL.LU R246, [R1+0x1884] ;  /* 0x0018840001f67983 */ /* 0x000f220000300800 */
[----:B------:R-:W-:-:S03]  /*1088c0*/  LOP3.LUT R3, R3, 0xffffefff, RZ, 0xc0, !PT ;  /* 0xffffefff03037812 */ /* 0x000fc600078ec0ff */
        /* <DEDUP_REMOVED lines=30> */
[----:B------:R-:W-:Y:S01]  /*108ab0*/  LOP3.LUT P5, RZ, R35, 0x2, RZ, 0xc0, !PT ;  /* 0x0000000223ff7812 */ /* 0x000fe200078ac0ff */
[----:B---3--:R-:W-:Y:S01]  /*108ac0*/  IMAD.WIDE R6, R70, 0x4, R20 ;  /* 0x0000000446067825 */ /* 0x008fe200078e0214 */
[----:B------:R-:W-:Y:S02]  /*108ad0*/  LOP3.LUT R3, R3, 0xfff7ffff, RZ, 0xc0, !PT ;  /* 0xfff7ffff03037812 */ /* 0x000fe400078ec0ff */
[C---:B------:R-:W-:Y:S02]  /*108ae0*/  LOP3.LUT P6, RZ, R35.reuse, 0x4, RZ, 0xc0, !PT ;  /* 0x0000000423ff7812 */ /* 0x040fe400078cc0ff */
[----:B------:R-:W-:Y:S01]  /*108af0*/  LOP3.LUT P0, RZ, R35, 0x8, RZ, 0xc0, !PT ;  /* 0x0000000823ff7812 */ /* 0x000fe2000780c0ff */
[----:B------:R1:W-:Y:S04]  /*108b00*/  @P4 STG.E desc[UR34][R6.64], R248 ;  /* 0x000000f806004986 */ /* 0x0003e8000c101922 */
[----:B------:R-:W-:-:S02]  /*108b10*/  @P1 LOP3.LUT R3, R3, 0x80000, RZ, 0xfc, !PT ;  /* 0x0008000003031812 */ /* 0x000fc400078efcff */
[----:B------:R-:W-:Y:S01]  /*108b20*/  LOP3.LUT P1, RZ, R35, 0x10, RZ, 0xc0, !PT ;  /* 0x0000001023ff7812 */ /* 0x000fe2000782c0ff */
[----:B-1----:R-:W2:Y:S01]  /*108b30*/  LDL.LU R248, [R1+0x383c] ;  /* 0x00383c0001f87983 */ /* 0x002ea20000300800 */
[----:B------:R-:W-:-:S04]  /*108b40*/  IMAD.WIDE R6, R70, 0x4, R18 ;  /* 0x0000000446067825 */ /* 0x000fc800078e0212 */
[----:B------:R-:W-:-:S04]  /*108b50*/  IMAD.WIDE R8, R70, 0x4, R16 ;  /* 0x0000000446087825 */ /* 0x000fc800078e0210 */
[----:B------:R-:W-:Y:S01]  /*108b60*/  IMAD.WIDE R10, R70, 0x4, R14 ;  /* 0x00000004460a7825 */ /* 0x000fe200078e020e */
[----:B------:R4:W-:Y:S04]  /*108b70*/  @P5 STG.E desc[UR34][R6.64], R114 ;  /* 0x0000007206005986 */ /* 0x0009e8000c101922 */
[----:B------:R1:W-:Y:S04]  /*108b80*/  @P6 STG.E desc[UR34][R8.64], R115 ;  /* 0x0000007308006986 */ /* 0x0003e8000c101922 */
[----:B------:R-:W-:Y:S01]  /*108b90*/  @P0 STG.E desc[UR34][R10.64], R234 ;  /* 0x000000ea0a000986 */ /* 0x000fe2000c101922 */
[----:B----4-:R-:W-:-:S03]  /*108ba0*/  IMAD.WIDE R6, R71, 0x4, R20 ;  /* 0x0000000447067825 */ /* 0x010fc600078e0214 */
[----:B------:R-:W3:Y:S04]  /*108bb0*/  LDL.LU R114, [R1+0x1878] ;  /* 0x0018780001727983 */ /* 0x000ee80000300800 */
[----:B-1----:R-:W4:Y:S04]  /*108bc0*/  LDL.LU R115, [R1+0x1868] ;  /* 0x0018680001737983 */ /* 0x002f280000300800 */
[----:B------:R-:W3:Y:S04]  /*108bd0*/  LDL.LU R70, [R1+0x1848] ;  /* 0x0018480001467983 */ /* 0x000ee80000300800 */
[----:B------:R-:W3:Y:S04]  /*108be0*/  LDL.LU R249, [R1+0x3840] ;  /* 0x0038400001f97983 */ /* 0x000ee80000300800 */
[----:B------:R1:W-:Y:S01]  /*108bf0*/  @P1 STG.E desc[UR34][R6.64], R238 ;  /* 0x000000ee06001986 */ /* 0x0003e2000c101922 */
[----:B------:R-:W-:Y:S01]  /*108c00*/  LOP3.LUT P1, RZ, R3, 0x80000, RZ, 0xc0, !PT ;  /* 0x0008000003ff7812 */ /* 0x000fe2000782c0ff */
[----:B-1----:R-:W-:-:S12]  /*108c10*/  IMAD.WIDE R6, R71, 0x4, R18 ;  /* 0x0000000447067825 */ /* 0x002fd800078e0212 */
        /* <DEDUP_REMOVED lines=23> */
[C---:B------:R-:W-:Y:S02]  /*108d90*/  LOP3.LUT P4, RZ, R35.reuse, 0x8000, RZ, 0xc0, !PT ;  /* 0x0000800023ff7812 */ /* 0x040fe4000788c0ff */
[C---:B------:R-:W-:Y:S02]  /*108da0*/  LOP3.LUT P5, RZ, R35.reuse, 0x10000, RZ, 0xc0, !PT ;  /* 0x0001000023ff7812 */ /* 0x040fe400078ac0ff */
[----:B------:R-:W-:-:S02]  /*108db0*/  LOP3.LUT P6, RZ, R35, 0x20000, RZ, 0xc0, !PT ;  /* 0x0002000023ff7812 */ /* 0x000fc400078cc0ff */
[----:B------:R-:W-:Y:S01]  /*108dc0*/  LOP3.LUT P0, RZ, R35, 0x40000, RZ, 0xc0, !PT ;  /* 0x0004000023ff7812 */ /* 0x000fe2000780c0ff */
[----:B--2---:R-:W-:-:S05]  /*108dd0*/  IMAD.WIDE R6, R248, 0x4, R20 ;  /* 0x00000004f8067825 */ /* 0x004fca00078e0214 */
[----:B------:R1:W-:Y:S02]  /*108de0*/  @P1 STG.E desc[UR34][R6.64], R236 ;  /* 0x000000ec06001986 */ /* 0x0003e4000c101922 */
[----:B-1----:R-:W-:-:S05]  /*108df0*/  IMAD.WIDE R6, R248, 0x4, R18 ;  /* 0x00000004f8067825 */ /* 0x002fca00078e0212 */
[----:B------:R1:W-:Y:S02]  /*108e00*/  @P2 STG.E desc[UR34][R6.64], R240 ;  /* 0x000000f006002986 */ /* 0x0003e4000c101922 */
[C---:B-1----:R-:W-:Y:S02]  /*108e10*/  IMAD.WIDE R6, R248.reuse, 0x4, R16 ;  /* 0x00000004f8067825 */ /* 0x042fe400078e0210 */
[----:B------:R-:W2:Y:S04]  /*108e20*/  LDL.LU R240, [R1+0x3848] ;  /* 0x0038480001f07983 */ /* 0x000ea80000300800 */
[----:B------:R1:W-:Y:S02]  /*108e30*/  @P3 STG.E desc[UR34][R6.64], R244 ;  /* 0x000000f406003986 */ /* 0x0003e4000c101922 */
[----:B-1----:R-:W-:-:S05]  /*108e40*/  IMAD.WIDE R6, R248, 0x4, R14 ;  /* 0x00000004f8067825 */ /* 0x002fca00078e020e */
[----:B---3--:R1:W-:Y:S02]  /*108e50*/  @P4 STG.E desc[UR34][R6.64], R114 ;  /* 0x0000007206004986 */ /* 0x0083e4000c101922 */
[----:B-1----:R-:W-:-:S05]  /*108e60*/  IMAD.WIDE R6, R249, 0x4, R20 ;  /* 0x00000004f9067825 */ /* 0x002fca00078e0214 */
[----:B----4-:R1:W-:Y:S02]  /*108e70*/  @P5 STG.E desc[UR34][R6.64], R115 ;  /* 0x0000007306005986 */ /* 0x0103e4000c101922 */
[----:B-1----:R-:W-:-:S05]  /*108e80*/  IMAD.WIDE R6, R249, 0x4, R18 ;  /* 0x00000004f9067825 */ /* 0x002fca00078e0212 */
[----:B------:R1:W-:Y:S04]  /*108e90*/  @P6 STG.E desc[UR34][R6.64], R70 ;  /* 0x0000004606006986 */ /* 0x0003e8000c101922 */
[----:B-1----:R-:W3:Y:S01]  /*108ea0*/  LDL.LU R70, [R1+0x17a8] ;  /* 0x0017a80001467983 */ /* 0x002ee20000300800 */
[----:B------:R-:W-:-:S03]  /*108eb0*/  IMAD.WIDE R6, R249, 0x4, R16 ;  /* 0x00000004f9067825 */ /* 0x000fc600078e0210 */
[----:B------:R-:W4:Y:S04]  /*108ec0*/  LDL.LU R248, [R1+0x18ac] ;  /* 0x0018ac0001f87983 */ /* 0x000f280000300800 */
[----:B------:R1:W-:Y:S04]  /*108ed0*/  @P0 STG.E desc[UR34][R6.64], R71 ;  /* 0x0000004706000986 */ /* 0x0003e8000c101922 */
[----:B-1----:R-:W2:Y:S04]  /*108ee0*/  LDL.LU R71, [R1+0x189c] ;  /* 0x00189c0001477983 */ /* 0x002ea80000300800 */
[----:B------:R-:W2:Y:S04]  /*108ef0*/  LDL.LU R236, [R1+0x188c] ;  /* 0x00188c0001ec7983 */ /* 0x000ea80000300800 */
[----:B------:R-:W2:Y:S04]  /*108f00*/  LDL.LU R114, [R1+0x3844] ;  /* 0x0038440001727983 */ /* 0x000ea80000300800 */
[----:B------:R-:W4:Y:S04]  /*108f10*/  LDL.LU R232, [R1+0x187c] ;  /* 0x00187c0001e87983 */ /* 0x000f280000300800 */
[----:B------:R-:W4:Y:S01]  /*108f20*/  LDL.LU R115, [R1+0x186c] ;  /* 0x00186c0001737983 */ /* 0x000f220000300800 */
[----:B------:R-:W-:-:S03]  /*108f30*/  LOP3.LUT P2, RZ, R35, 0x80000, RZ, 0xc0, !PT ;  /* 0x0008000023ff7812 */ /* 0x000fc6000784c0ff */
[----:B------:R-:W4:Y:S01]  /*108f40*/  LDL.LU R244, [R1+0x184c] ;  /* 0x00184c0001f47983 */ /* 0x000f220000300800 */
[----:B------:R-:W-:Y:S01]  /*108f50*/  IMAD.WIDE R6, R249, 0x4, R14 ;  /* 0x00000004f9067825 */ /* 0x000fe200078e020e */
[C---:B------:R-:W-:Y:S02]  /*108f60*/  LOP3.LUT P4, RZ, R35.reuse, 0x100000, RZ, 0xc0, !PT ;  /* 0x0010000023ff7812 */ /* 0x040fe4000788c0ff */
[C---:B------:R-:W-:Y:S02]  /*108f70*/  LOP3.LUT P3, RZ, R35.reuse, 0x200000, RZ, 0xc0, !PT ;  /* 0x0020000023ff7812 */ /* 0x040fe4000786c0ff */
[C---:B------:R-:W-:Y:S02]  /*108f80*/  LOP3.LUT P6, RZ, R35.reuse, 0x400000, RZ, 0xc0, !PT ;  /* 0x0040000023ff7812 */ /* 0x040fe400078cc0ff */
[----:B------:R-:W-:Y:S02]  /*108f90*/  LOP3.LUT P5, RZ, R35, 0x2000000, RZ, 0xc0, !PT ;  /* 0x0200000023ff7812 */ /* 0x000fe400078ac0ff */
[----:B------:R-:W-:-:S02]  /*108fa0*/  LOP3.LUT R3, R3, 0xfffffbff, RZ, 0xc0, !PT ;  /* 0xfffffbff03037812 */ /* 0x000fc400078ec0ff */
[----:B------:R-:W-:-:S09]  /*108fb0*/  LOP3.LUT P0, RZ, R35, 0x80000000, RZ, 0xc0, !PT ;  /* 0x8000000023ff7812 */ /* 0x000fd2000780c0ff */
[----:B------:R-:W-:Y:S02]  /*108fc0*/  @P5 LOP3.LUT R3, R3, 0x400, RZ, 0xfc, !PT ;  /* 0x0000040003035812 */ /* 0x000fe400078efcff */
[----:B------:R-:W-:Y:S02]  /*108fd0*/  LOP3.LUT P5, RZ, R35, 0x1000000, RZ, 0xc0, !PT ;  /* 0x0100000023ff7812 */ /* 0x000fe400078ac0ff */
[----:B------:R-:W-:-:S11]  /*108fe0*/  LOP3.LUT R3, R3, 0xfffff7ff, RZ, 0xc0, !PT ;  /* 0xfffff7ff03037812 */ /* 0x000fd600078ec0ff */
[----:B------:R-:W-:-:S04]  /*108ff0*/  @P5 LOP3.LUT R3, R3, 0x800, RZ, 0xfc, !PT ;  /* 0x0000080003035812 */ /* 0x000fc800078efcff */
[----:B------:R-:W-:-:S04]  /*109000*/  LOP3.LUT R3, R3, 0xffffffdf, RZ, 0xc0, !PT ;  /* 0xffffffdf03037812 */ /* 0x000fc800078ec0ff */
[----:B------:R-:W-:Y:S02]  /*109010*/  @P0 LOP3.LUT R3, R3, 0x20, RZ, 0xfc, !PT ;  /* 0x0000002003030812 */ /* 0x000fe400078efcff */
[----:B------:R-:W-:Y:S02]  /*109020*/  LOP3.LUT P0, RZ, R35, 0x40000000, RZ, 0xc0, !PT ;  /* 0x4000000023ff7812 */ /* 0x000fe4000780c0ff */
[----:B------:R-:W-:-:S11]  /*109030*/  LOP3.LUT R3, R3, 0xffffffbf, RZ, 0xc0, !PT ;  /* 0xffffffbf03037812 */ /* 0x000fd600078ec0ff */
[----:B------:R-:W-:Y:S01]  /*109040*/  @P0 LOP3.LUT R3, R3, 0x40, RZ, 0xfc, !PT ;  /* 0x0000004003030812 */ /* 0x000fe200078efcff */
[----:B---3--:R1:W-:Y:S04]  /*109050*/  @P2 STG.E desc[UR34][R6.64], R70 ;  /* 0x0000004606002986 */ /* 0x0083e8000c101922 */
[----:B-1----:R-:W3:Y:S01]  /*109060*/  LDL.LU R70, [R1+0x180c] ;  /* 0x00180c0001467983 */ /* 0x002ee20000300800 */
[----:B--2---:R-:W-:-:S05]  /*109070*/  IMAD.WIDE R6, R114, 0x4, R20 ;  /* 0x0000000472067825 */ /* 0x004fca00078e0214 */
[----:B----4-:R1:W-:Y:S04]  /*109080*/  @P4 STG.E desc[UR34][R6.64], R248 ;  /* 0x000000f806004986 */ /* 0x0103e8000c101922 */
[----:B-1----:R-:W2:Y:S01]  /*109090*/  LDL.LU R248, [R1+0x17ac] ;  /* 0x0017ac0001f87983 */ /* 0x002ea20000300800 */
[----:B------:R-:W-:-:S05]  /*1090a0*/  IMAD.WIDE R6, R114, 0x4, R18 ;  /* 0x0000000472067825 */ /* 0x000fca00078e0212 */
[----:B------:R1:W-:Y:S02]  /*1090b0*/  @P3 STG.E desc[UR34][R6.64], R71 ;  /* 0x0000004706003986 */ /* 0x0003e4000c101922 */
[C---:B-1----:R-:W-:Y:S02]  /*1090c0*/  IMAD.WIDE R6, R114.reuse, 0x4, R16 ;  /* 0x0000000472067825 */ /* 0x042fe400078e0210 */
[----:B------:R-:W4:Y:S04]  /*1090d0*/  LDL.LU R71, [R1+0x384c] ;  /* 0x00384c0001477983 */ /* 0x000f280000300800 */
[----:B------:R1:W-:Y:S04]  /*1090e0*/  @P6 STG.E desc[UR34][R6.64], R236 ;  /* 0x000000ec06006986 */ /* 0x0003e8000c101922 */
[----:B-1----:R-:W4:Y:S01]  /*1090f0*/  LDL.LU R236, [R1+0x1920] ;  /* 0x0019200001ec7983 */ /* 0x002f220000300800 */
[----:B------:R-:W-:-:S03]  /*109100*/  IMAD.WIDE R6, R114, 0x4, R14 ;  /* 0x0000000472067825 */ /* 0x000fc600078e020e */
[----:B------:R-:W4:Y:S04]  /*109110*/  LDL R114, [R1+0xac] ;  /* 0x0000ac0001727983 */ /* 0x000f280000100800 */
[----:B------:R-:W4:Y:S04]  /*109120*/  LDL.LU R237, [R1+0x1900] ;  /* 0x0019000001ed7983 */ /* 0x000f280000300800 */
[----:B------:R-:W4:Y:S04]  /*109130*/  LDL.LU R241, [R1+0x1910] ;  /* 0x0019100001f17983 */ /* 0x000f280000300800 */
[----:B------:R-:W4:Y:S01]  /*109140*/  LDL.LU R249, [R1+0x18e0] ;  /* 0x0018e00001f97983 */ /* 0x000f220000300800 */
[----:B------:R-:W-:-:S02]  /*109150*/  LOP3.LUT P0, RZ, R35, 0x20000000, RZ, 0xc0, !PT ;  /* 0x2000000023ff7812 */ /* 0x000fc4000780c0ff */
[----:B------:R-:W-:-:S11]  /*109160*/  LOP3.LUT R3, R3, 0xffffff7f, RZ, 0xc0, !PT ;  /* 0xffffff7f03037812 */ /* 0x000fd600078ec0ff */
[----:B------:R-:W-:Y:S02]  /*109170*/  @P0 LOP3.LUT R3, R3, 0x80, RZ, 0xfc, !PT ;  /* 0x0000008003030812 */ /* 0x000fe400078efcff */
[----:B------:R-:W-:Y:S02]  /*109180*/  LOP3.LUT P0, RZ, R35, 0x10000000, RZ, 0xc0, !PT ;  /* 0x1000000023ff7812 */ /* 0x000fe4000780c0ff */
[----:B------:R-:W-:Y:S02]  /*109190*/  LOP3.LUT R3, R3, 0xfffffeff, RZ, 0xc0, !PT ;  /* 0xfffffeff03037812 */ /* 0x000fe400078ec0ff */
[----:B------:R-:W-:-:S09]  /*1091a0*/  LOP3.LUT P5, RZ, R35, 0x800000, RZ, 0xc0, !PT ;  /* 0x0080000023ff7812 */ /* 0x000fd200078ac0ff */
[----:B------:R-:W-:Y:S02]  /*1091b0*/  @P0 LOP3.LUT R3, R3, 0x100, RZ, 0xfc, !PT ;  /* 0x0000010003030812 */ /* 0x000fe400078efcff */
[----:B------:R-:W-:Y:S02]  /*1091c0*/  LOP3.LUT P0, RZ, R35, 0x8000000, RZ, 0xc0, !PT ;  /* 0x0800000023ff7812 */ /* 0x000fe4000780c0ff */
[----:B------:R-:W-:Y:S01]  /*1091d0*/  LOP3.LUT R3, R3, 0xfffffdff, RZ, 0xc0, !PT ;  /* 0xfffffdff03037812 */ /* 0x000fe200078ec0ff */
[----:B------:R1:W-:Y:S10]  /*1091e0*/  @P5 STG.E desc[UR34][R6.64], R232 ;  /* 0x000000e806005986 */ /* 0x0003f4000c101922 */
[----:B------:R-:W-:-:S04]  /*1091f0*/  @P0 LOP3.LUT R3, R3, 0x200, RZ, 0xfc, !PT ;  /* 0x0000020003030812 */ /* 0x000fc800078efcff */
[----:B------:R-:W-:Y:S01]  /*109200*/  LOP3.LUT P5, RZ, R3, 0x800, RZ, 0xc0, !PT ;  /* 0x0000080003ff7812 */ /* 0x000fe200078ac0ff */
[----:B-1----:R-:W-:Y:S01]  /*109210*/  IMAD.WIDE R6, R240, 0x4, R20 ;  /* 0x00000004f0067825 */ /* 0x002fe200078e0214 */
[----:B------:R-:W-:-:S11]  /*109220*/  LOP3.LUT P0, RZ, R35, 0x4000000, RZ, 0xc0, !PT ;  /* 0x0400000023ff7812 */ /* 0x000fd6000780c0ff */
[----:B------:R1:W-:Y:S01]  /*109230*/  @P5 STG.E desc[UR34][R6.64], R115 ;  /* 0x0000007306005986 */ /* 0x0003e2000c101922 */
[----:B------:R-:W-:Y:S02]  /*109240*/  LOP3.LUT P5, RZ, R3, 0x400, RZ, 0xc0, !PT ;  /* 0x0000040003ff7812 */ /* 0x000fe400078ac0ff */
[----:B------:R-:W-:Y:S01]  /*109250*/  LOP3.LUT P6, RZ, R4, 0x2, RZ, 0xc0, !PT ;  /* 0x0000000204ff7812 */ /* 0x000fe200078cc0ff */
[----:B-1----:R-:W-:Y:S01]  /*109260*/  IMAD.WIDE R6, R240, 0x4, R18 ;  /* 0x00000004f0067825 */ /* 0x002fe200078e0212 */
[----:B------:R-:W4:Y:S09]  /*109270*/  LDL R115, [R1+0x1444] ;  /* 0x0014440001737983 */ /* 0x000f320000100800 */
[----:B------:R1:W-:Y:S01]  /*109280*/  @P5 STG.E desc[UR34][R6.64], R244 ;  /* 0x000000f406005986 */ /* 0x0003e2000c101922 */
[----:B------:R-:W-:Y:S01]  /*109290*/  LOP3.LUT P5, RZ, R4, 0x4000, RZ, 0xc0, !PT ;  /* 0x0000400004ff7812 */ /* 0x000fe200078ac0ff */
[----:B------:R-:W-:-:S02]  /*1092a0*/  IMAD.WIDE R4, R240, 0x4, R16 ;  /* 0x00000004f0047825 */ /* 0x000fc400078e0210 */
[----:B-1----:R-:W4:Y:S04]  /*1092b0*/  LDL.LU R244, [R1+0x3850] ;  /* 0x0038500001f47983 */ /* 0x002f280000300800 */
[----:B------:R-:W4:Y:S04]  /*1092c0*/  LDL.LU R250, [R1+0x18f0] ;  /* 0x0018f00001fa7983 */ /* 0x000f280000300800 */
[----:B------:R-:W4:Y:S04]  /*1092d0*/  LDL.LU R8, [R1+0x46a8] ;  /* 0x0046a80001087983 */ /* 0x000f280000300800 */
[----:B---3--:R1:W-:Y:S01]  /*1092e0*/  @P0 STG.E desc[UR34][R4.64], R70 ;  /* 0x0000004604000986 */ /* 0x0083e2000c101922 */
[----:B------:R-:W-:Y:S01]  /*1092f0*/  LOP3.LUT P0, RZ, R3, 0x200, RZ, 0xc0, !PT ;  /* 0x0000020003ff7812 */ /* 0x000fe2000780c0ff */
[----:B-1----:R-:W-:-:S02]  /*109300*/  IMAD.WIDE R4, R240, 0x4, R14 ;  /* 0x00000004f0047825 */ /* 0x002fc400078e020e */
[----:B------:R-:W3:Y:S04]  /*109310*/  LDL.LU R70, [R1+0x3854] ;  /* 0x0038540001467983 */ /* 0x000ee80000300800 */
[----:B------:R-:W3:Y:S04]  /*109320*/  LDL.LU R232, [R1+0x18c0] ;  /* 0x0018c00001e87983 */ /* 0x000ee80000300800 */
[----:B------:R-:W3:Y:S04]  /*109330*/  LDL.LU R2, [R1+0x4ce8] ;  /* 0x004ce80001027983 */ /* 0x000ee80000300800 */
[----:B------:R-:W3:Y:S04]  /*109340*/  LDL R240, [R1+0xa4] ;  /* 0x0000a40001f07983 */ /* 0x000ee80000100800 */
[----:B--2---:R1:W-:Y:S01]  /*109350*/  @P0 STG.E desc[UR34][R4.64], R248 ;  /* 0x000000f804000986 */ /* 0x0043e2000c101922 */
[----:B------:R-:W-:-:S03]  /*109360*/  LOP3.LUT P0, RZ, R3, 0x100, RZ, 0xc0, !PT ;  /* 0x0000010003ff7812 */ /* 0x000fc6000780c0ff */
[----:B-1----:R-:W2:Y:S04]  /*109370*/  LDL R248, [R1+0xa8] ;  /* 0x0000a80001f87983 */ /* 0x002ea80000100800 */
[----:B------:R-:W2:Y:S04]  /*109380*/  LDL.LU R233, [R1+0x18b0] ;  /* 0x0018b00001e97983 */ /* 0x000ea80000300800 */
[----:B------:R-:W2:Y:S01]  /*109390*/  LDL.LU R245, [R1+0x1850] ;  /* 0x0018500001f57983 */ /* 0x000ea20000300800 */
[----:B----4-:R-:W-:-:S05]  /*1093a0*/  IMAD.WIDE R4, R71, 0x4, R20 ;  /* 0x0000000447047825 */ /* 0x010fca00078e0214 */
[----:B------:R1:W-:Y:S01]  /*1093b0*/  @P0 STG.E desc[UR34][R4.64], R236 ;  /* 0x000000ec04000986 */ /* 0x0003e2000c101922 */
[----:B------:R-:W-:Y:S01]  /*1093c0*/  LOP3.LUT P0, RZ, R3, 0x80, RZ, 0xc0, !PT ;  /* 0x0000008003ff7812 */ /* 0x000fe2000780c0ff */
[----:B-1----:R-:W-:Y:S02]  /*1093d0*/  IMAD.WIDE R4, R71, 0x4, R18 ;  /* 0x0000000447047825 */ /* 0x002fe400078e0212 */
[----:B------:R-:W4:Y:S10]  /*1093e0*/  LDL.LU R236, [R1+0x1924] ;  /* 0x0019240001ec7983 */ /* 0x000f340000300800 */
        /* <DEDUP_REMOVED lines=8> */
[----:B-1----:R-:W4:Y:S04]  /*109470*/  LDL.LU R249, [R1+0x1904] ;  /* 0x0019040001f97983 */ /* 0x002f280000300800 */
[----:B------:R-:W4:Y:S04]  /*109480*/  LDL.LU R10, [R1+0x4ce4] ;  /* 0x004ce400010a7983 */ /* 0x000f280000300800 */
[----:B------:R-:W4:Y:S04]  /*109490*/  LDL.LU R237, [R1+0x1914] ;  /* 0x0019140001ed7983 */ /* 0x000f280000300800 */
[----:B------:R-:W4:Y:S01]  /*1094a0*/  LDL.LU R241, [R1+0x18e4] ;  /* 0x0018e40001f17983 */ /* 0x000f220000300800 */
[----:B------:R-:W-:-:S02]  /*1094b0*/  LOP3.LUT P1, RZ, R3, 0x1, RZ, 0xc0, !PT ;  /* 0x0000000103ff7812 */ /* 0x000fc4000782c0ff */
[C---:B------:R-:W-:Y:S02]  /*1094c0*/  LOP3.LUT P4, RZ, R3.reuse, 0x2, RZ, 0xc0, !PT ;  /* 0x0000000203ff7812 */ /* 0x040fe4000788c0ff */
[C---:B------:R-:W-:Y:S02]  /*1094d0*/  LOP3.LUT P2, RZ, R3.reuse, 0x4, RZ, 0xc0, !PT ;  /* 0x0000000403ff7812 */ /* 0x040fe4000784c0ff */
[C---:B------:R-:W-:Y:S02]  /*1094e0*/  LOP3.LUT P3, RZ, R3.reuse, 0x8, RZ, 0xc0, !PT ;  /* 0x0000000803ff7812 */ /* 0x040fe4000786c0ff */
[----:B------:R-:W-:Y:S01]  /*1094f0*/  LOP3.LUT P0, RZ, R3, 0x10, RZ, 0xc0, !PT ;  /* 0x0000001003ff7812 */ /* 0x000fe2000780c0ff */
[----:B------:R-:W-:-:S04]  /*109500*/  IMAD.WIDE R4, R244, 0x4, R20 ;  /* 0x00000004f4047825 */ /* 0x000fc800078e0214 */
[----:B------:R-:W-:Y:S01]  /*109510*/  IMAD.WIDE R6, R244, 0x4, R18 ;  /* 0x00000004f4067825 */ /* 0x000fe200078e0212 */
[----:B------:R1:W-:Y:S01]  /*109520*/  @P1 STG.E desc[UR34][R4.64], R250 ;  /* 0x000000fa04001986 */ /* 0x0003e2000c101922 */
[----:B------:R-:W-:Y:S02]  /*109530*/  ISETP.LT.AND P1, PT, R114, R8, !P0 ;  /* 0x000000087200720c */ /* 0x000fe40004721270 */
[----:B-1----:R-:W-:Y:S01]  /*109540*/  IMAD.WIDE R4, R244, 0x4, R16 ;  /* 0x00000004f4047825 */ /* 0x002fe200078e0210 */
[----:B------:R-:W-:Y:S01]  /*109550*/  ISETP.LT.AND P0, PT, R115, UR4, !P0 ;  /* 0x0000000473007c0c */ /* 0x000fe2000c701270 */
[----:B---3--:R1:W-:Y:S01]  /*109560*/  @P4 STG.E desc[UR34][R6.64], R232 ;  /* 0x000000e806004986 */ /* 0x0083e2000c101922 */
[----:B------:R-:W-:-:S03]  /*109570*/  ISETP.GE.AND P4, PT, R2, UR5, PT ;  /* 0x0000000502007c0c */ /* 0x000fc6000bf86270 */
[----:B------:R-:W3:Y:S04]  /*109580*/  LDL.LU R2, [R1+0x4cf0] ;  /* 0x004cf00001027983 */ /* 0x000ee80000300800 */
[----:B------:R-:W3:Y:S04]  /*109590*/  LDL.LU R246, [R1+0x18f4] ;  /* 0x0018f40001f67983 */ /* 0x000ee80000300800 */
[----:B------:R-:W3:Y:S01]  /*1095a0*/  LDL.LU R250, [R1+0x18c4] ;  /* 0x0018c40001fa7983 */ /* 0x000ee20000300800 */
[----:B------:R-:W-:-:S04]  /*1095b0*/  IMAD.WIDE R8, R70, 0x4, R20 ;  /* 0x0000000446087825 */ /* 0x000fc800078e0214 */
[----:B-1----:R-:W-:Y:S01]  /*1095c0*/  IMAD.WIDE R6, R244, 0x4, R14 ;  /* 0x00000004f4067825 */ /* 0x002fe200078e020e */
[----:B------:R-:W3:Y:S04]  /*1095d0*/  LDL.LU R232, [R1+0x18b4] ;  /* 0x0018b40001e87983 */ /* 0x000ee80000300800 */
[----:B------:R-:W3:Y:S04]  /*1095e0*/  LDL.LU R244, [R1+0x385c] ;  /* 0x00385c0001f47983 */ /* 0x000ee80000300800 */
[----:B--2---:R-:W-:Y:S04]  /*1095f0*/  @P2 STG.E desc[UR34][R4.64], R233 ;  /* 0x000000e904002986 */ /* 0x004fe8000c101922 */
[----:B------:R1:W-:Y:S04]  /*109600*/  @P3 STG.E desc[UR34][R6.64], R245 ;  /* 0x000000f506003986 */ /* 0x0003e8000c101922 */
[----:B-1----:R-:W2:Y:S01]  /*109610*/  LDL.LU R245, [R1+0x1854] ;  /* 0x0018540001f57983 */ /* 0x002ea20000300800 */
[----:B------:R-:W-:-:S04]  /*109620*/  IMAD.WIDE R4, R70, 0x4, R18 ;  /* 0x0000000446047825 */ /* 0x000fc800078e0212 */
[C---:B------:R-:W-:Y:S01]  /*109630*/  IMAD.WIDE R6, R70.reuse, 0x4, R16 ;  /* 0x0000000446067825 */ /* 0x040fe200078e0210 */
[----:B----4-:R1:W-:Y:S04]  /*109640*/  @P6 STG.E desc[UR34][R8.64], R236 ;  /* 0x000000ec08006986 */ /* 0x0103e8000c101922 */
[----:B-1----:R-:W4:Y:S01]  /*109650*/  LDL.LU R236, [R1+0x1928] ;  /* 0x0019280001ec7983 */ /* 0x002f220000300800 */
[----:B------:R-:W-:-:S03]  /*109660*/  IMAD.WIDE R8, R70, 0x4, R14 ;  /* 0x0000000446087825 */ /* 0x000fc600078e020e */
[----:B------:R-:W4:Y:S04]  /*109670*/  LDL.LU R70, [R1+0x3860] ;  /* 0x0038600001467983 */ /* 0x000f280000300800 */
[----:B------:R1:W-:Y:S04]  /*109680*/  @P5 STG.E desc[UR34][R4.64], R249 ;  /* 0x000000f904005986 */ /* 0x0003e8000c101922 */
[----:B------:R1:W-:Y:S04]  /*109690*/  @P1 STG.E desc[UR34][R6.64], R237 ;  /* 0x000000ed06001986 */ /* 0x0003e8000c101922 */
[----:B------:R1:W-:Y:S04]  /*1096a0*/  @P0 STG.E desc[UR34][R8.64], R241 ;  /* 0x000000f108000986 */ /* 0x0003e8000c101922 */
[----:B-1----:R-:W4:Y:S04]  /*1096b0*/  LDL.LU R249, [R1+0x18f8] ;  /* 0x0018f80001f97983 */ /* 0x002f280000300800 */
[----:B------:R-:W4:Y:S04]  /*1096c0*/  LDL.LU R13, [R1+0x4d04] ;  /* 0x004d0400010d7983 */ /* 0x000f280000300800 */
[----:B------:R-:W4:Y:S04]  /*1096d0*/  LDL.LU R233, [R1+0x1908] ;  /* 0x0019080001e97983 */ /* 0x000f280000300800 */
[----:B------:R-:W4:Y:S04]  /*1096e0*/  LDL.LU R237, [R1+0x1918] ;  /* 0x0019180001ed7983 */ /* 0x000f280000300800 */
[----:B------:R-:W4:Y:S01]  /*1096f0*/  LDL.LU R241, [R1+0x18e8] ;  /* 0x0018e80001f17983 */ /* 0x000f220000300800 */
[----:B------:R-:W-:-:S02]  /*109700*/  ISETP.LT.AND P2, PT, R240, UR4, !P4 ;  /* 0x00000004f0007c0c */ /* 0x000fc4000e741270 */
[----:B------:R-:W-:Y:S02]  /*109710*/  ISETP.LT.AND P3, PT, R248, UR4, !P4 ;  /* 0x00000004f8007c0c */ /* 0x000fe4000e761270 */
[----:B------:R-:W-:Y:S02]  /*109720*/  ISETP.LT.AND P6, PT, R114, UR4, !P4 ;  /* 0x0000000472007c0c */ /* 0x000fe4000e7c1270 */
[----:B------:R-:W-:Y:S02]  /*109730*/  ISETP.GE.AND P5, PT, R10, UR5, PT ;  /* 0x000000050a007c0c */ /* 0x000fe4000bfa6270 */
[----:B------:R-:W-:Y:S01]  /*109740*/  ISETP.LT.AND P1, PT, R115, UR4, !P4 ;  /* 0x0000000473007c0c */ /* 0x000fe2000e721270 */
[----:B------:R-:W-:-:S04]  /*109750*/  IMAD.WIDE R4, R71, 0x4, R20 ;  /* 0x0000000447047825 */ /* 0x000fc800078e0214 */
[----:B------:R-:W-:Y:S01]  /*109760*/  IMAD.WIDE R6, R71, 0x4, R18 ;  /* 0x0000000447067825 */ /* 0x000fe200078e0212 */
[----:B------:R-:W-:-:S03]  /*109770*/  ISETP.LT.AND P4, PT, R240, UR4, !P5 ;  /* 0x00000004f0007c0c */ /* 0x000fc6000ef81270 */
[----:B------:R-:W-:Y:S01]  /*109780*/  IMAD.WIDE R8, R71, 0x4, R16 ;  /* 0x0000000447087825 */ /* 0x000fe200078e0210 */
[----:B------:R-:W4:Y:S04]  /*109790*/  LDL.LU R12, [R1+0x4cf8] ;  /* 0x004cf800010c7983 */ /* 0x000f280000300800 */
[----:B---3--:R1:W-:Y:S04]  /*1097a0*/  @P2 STG.E desc[UR34][R4.64], R246 ;  /* 0x000000f604002986 */ /* 0x0083e8000c101922 */
[----:B------:R3:W-:Y:S01]  /*1097b0*/  @P3 STG.E desc[UR34][R6.64], R250 ;  /* 0x000000fa06003986 */ /* 0x0007e2000c101922 */
[----:B------:R-:W-:-:S03]  /*1097c0*/  ISETP.GE.AND P0, PT, R2, UR5, PT ;  /* 0x0000000502007c0c */ /* 0x000fc6000bf06270 */
[----:B------:R3:W-:Y:S01]  /*1097d0*/  @P6 STG.E desc[UR34][R8.64], R232 ;  /* 0x000000e808006986 */ /* 0x0007e2000c101922 */
[----:B-1----:R-:W-:-:S04]  /*1097e0*/  IMAD.WIDE R4, R71, 0x4, R14 ;  /* 0x0000000447047825 */ /* 0x002fc800078e020e */
[----:B---3--:R-:W-:Y:S01]  /*1097f0*/  IMAD.WIDE R6, R244, 0x4, R20 ;  /* 0x00000004f4067825 */ /* 0x008fe200078e0214 */
[----:B------:R-:W-:Y:S01]  /*109800*/  ISETP.LT.AND P2, PT, R248, UR4, !P5 ;  /* 0x00000004f8007c0c */ /* 0x000fe2000ef41270 */
[----:B------:R-:W3:Y:S04]  /*109810*/  LDL.LU R232, [R1+0x18c8] ;  /* 0x0018c80001e87983 */ /* 0x000ee80000300800 */
[----:B------:R-:W3:Y:S01]  /*109820*/  LDL.LU R71, [R1+0x3864] ;  /* 0x0038640001477983 */ /* 0x000ee20000300800 */
[----:B------:R-:W-:Y:S01]  /*109830*/  IMAD.WIDE R8, R244, 0x4, R14 ;  /* 0x00000004f4087825 */ /* 0x000fe200078e020e */
[----:B------:R-:W-:Y:S02]  /*109840*/  ISETP.LT.AND P3, PT, R114, UR4, !P5 ;  /* 0x0000000472007c0c */ /* 0x000fe4000ef61270 */
[----:B------:R-:W-:Y:S01]  /*109850*/  ISETP.LT.AND P5, PT, R115, UR4, !P5 ;  /* 0x0000000473007c0c */ /* 0x000fe2000efa1270 */
[----:B--2---:R1:W-:Y:S01]  /*109860*/  @P1 STG.E desc[UR34][R4.64], R245 ;  /* 0x000000f504001986 */ /* 0x0043e2000c101922 */
[----:B------:R-:W-:Y:S01]  /*109870*/  ISETP.LT.AND P6, PT, R240, UR4, !P0 ;  /* 0x00000004f0007c0c */ /* 0x000fe2000c7c1270 */
[----:B-1----:R-:W-:-:S02]  /*109880*/  IMAD.WIDE R4, R244, 0x4, R18 ;  /* 0x00000004f4047825 */ /* 0x002fc400078e0212 */
[----:B----4-:R1:W-:Y:S04]  /*109890*/  @P4 STG.E desc[UR34][R6.64], R236 ;  /* 0x000000ec06004986 */ /* 0x0103e8000c101922 */
[----:B-1----:R-:W2:Y:S04]  /*1098a0*/  LDL.LU R236, [R1+0x18b8] ;  /* 0x0018b80001ec7983 */ /* 0x002ea80000300800 */
[----:B------:R-:W4:Y:S01]  /*1098b0*/  LDL.LU R2, [R1+0x4cfc] ;  /* 0x004cfc0001027983 */ /* 0x000f220000300800 */
[----:B------:R-:W-:-:S03]  /*1098c0*/  IMAD.WIDE R6, R244, 0x4, R16 ;  /* 0x00000004f4067825 */ /* 0x000fc600078e0210 */
[----:B------:R-:W4:Y:S04]  /*1098d0*/  LDL.LU R250, [R1+0x1858] ;  /* 0x0018580001fa7983 */ /* 0x000f280000300800 */
[----:B------:R-:W4:Y:S04]  /*1098e0*/  LDL.LU R244, [R1+0x192c] ;  /* 0x00192c0001f47983 */ /* 0x000f280000300800 */
[----:B------:R-:W4:Y:S01]  /*1098f0*/  LDL.LU R245, [R1+0x190c] ;  /* 0x00190c0001f57983 */ /* 0x000f220000300800 */
[----:B------:R-:W-:-:S03]  /*109900*/  IMAD.WIDE R10, R70, 0x4, R20 ;  /* 0x00000004460a7825 */ /* 0x000fc600078e0214 */
[----:B------:R1:W-:Y:S04]  /*109910*/  @P2 STG.E desc[UR34][R4.64], R233 ;  /* 0x000000e904002986 */ /* 0x0003e8000c101922 */
[----:B------:R1:W-:Y:S04]  /*109920*/  @P3 STG.E desc[UR34][R6.64], R237 ;  /* 0x000000ed06003986 */ /* 0x0003e8000c101922 */
[----:B------:R-:W-:Y:S04]  /*109930*/  @P5 STG.E desc[UR34][R8.64], R241 ;  /* 0x000000f108005986 */ /* 0x000fe8000c101922 */
[----:B------:R1:W-:Y:S04]  /*109940*/  @P6 STG.E desc[UR34][R10.64], R249 ;  /* 0x000000f90a006986 */ /* 0x0003e8000c101922 */
[----:B-1----:R-:W4:Y:S04]  /*109950*/  LDL.LU R233, [R1+0x191c] ;  /* 0x00191c0001e97983 */ /* 0x002f280000300800 */
[----:B------:R-:W4:Y:S04]  /*109960*/  LDL.LU R237, [R1+0x18ec] ;  /* 0x0018ec0001ed7983 */ /* 0x000f280000300800 */
[----:B------:R-:W4:Y:S01]  /*109970*/  LDL.LU R249, [R1+0x3868] ;  /* 0x0038680001f97983 */ /* 0x000f220000300800 */
[----:B------:R-:W-:-:S02]  /*109980*/  ISETP.LT.AND P1, PT, R248, UR4, !P0 ;  /* 0x00000004f8007c0c */ /* 0x000fc4000c721270 */
[----:B------:R-:W-:Y:S02]  /*109990*/  ISETP.GE.AND P4, PT, R13, UR5, PT ;  /* 0x000000050d007c0c */ /* 0x000fe4000bf86270 */
[----:B------:R-:W-:Y:S02]  /*1099a0*/  ISETP.LT.AND P2, PT, R114, UR4, !P0 ;  /* 0x0000000472007c0c */ /* 0x000fe4000c741270 */
[----:B------:R-:W-:Y:S01]  /*1099b0*/  ISETP.LT.AND P0, PT, R115, UR4, !P0 ;  /* 0x0000000473007c0c */ /* 0x000fe2000c701270 */
[----:B------:R-:W-:Y:S01]  /*1099c0*/  IMAD.WIDE R4, R70, 0x4, R18 ;  /* 0x0000000446047825 */ /* 0x000fe200078e0212 */
[----:B------:R-:W-:Y:S02]  /*1099d0*/  ISETP.LT.AND P3, PT, R240, UR4, !P4 ;  /* 0x00000004f0007c0c */ /* 0x000fe4000e761270 */
[----:B------:R-:W-:Y:S01]  /*1099e0*/  ISETP.LT.AND P5, PT, R248, UR4, !P4 ;  /* 0x00000004f8007c0c */ /* 0x000fe2000e7a1270 */
[----:B------:R-:W-:Y:S01]  /*1099f0*/  IMAD.WIDE R6, R70, 0x4, R14 ;  /* 0x0000000446067825 */ /* 0x000fe200078e020e */
[----:B------:R-:W-:Y:S01]  /*109a00*/  ISETP.GE.AND P6, PT, R12, UR5, PT ;  /* 0x000000050c007c0c */ /* 0x000fe2000bfc6270 */
[----:B---3--:R1:W-:Y:S02]  /*109a10*/  @P1 STG.E desc[UR34][R4.64], R232 ;  /* 0x000000e804001986 */ /* 0x0083e4000c101922 */
[----:B------:R-:W-:-:S04]  /*109a20*/  IMAD.WIDE R8, R71, 0x4, R20 ;  /* 0x0000000447087825 */ /* 0x000fc800078e0214 */
[----:B------:R-:W-:Y:S01]  /*109a30*/  IMAD.WIDE R10, R71, 0x4, R18 ;  /* 0x00000004470a7825 */ /* 0x000fe200078e0212 */
[----:B------:R-:W-:-:S03]  /*109a40*/  ISETP.LT.AND P1, PT, R114, UR4, !P4 ;  /* 0x0000000472007c0c */ /* 0x000fc6000e721270 */
[----:B-1----:R-:W-:Y:S02]  /*109a50*/  IMAD.WIDE R4, R70, 0x4, R16 ;  /* 0x0000000446047825 */ /* 0x002fe400078e0210 */
[----:B------:R-:W3:Y:S04]  /*109a60*/  LDL.LU R70, [R1+0x18fc] ;  /* 0x0018fc0001467983 */ /* 0x000ee80000300800 */
[----:B------:R-:W3:Y:S04]  /*109a70*/  LDL.LU R12, [R1+0x4d10] ;  /* 0x004d1000010c7983 */ /* 0x000ee80000300800 */
[----:B------:R-:W3:Y:S04]  /*109a80*/  LDL.LU R241, [R1+0x18cc] ;  /* 0x0018cc0001f17983 */ /* 0x000ee80000300800 */
[----:B------:R-:W3:Y:S01]  /*109a90*/  LDL.LU R232, [R1+0x18bc] ;  /* 0x0018bc0001e87983 */ /* 0x000ee20000300800 */
[----:B------:R-:W-:-:S03]  /*109aa0*/  ISETP.LT.AND P4, PT, R115, UR4, !P4 ;  /* 0x0000000473007c0c */ /* 0x000fc6000e781270 */
[----:B--2---:R1:W-:Y:S04]  /*109ab0*/  @P2 STG.E desc[UR34][R4.64], R236 ;  /* 0x000000ec04002986 */ /* 0x0043e8000c101922 */
[----:B----4-:R-:W-:Y:S04]  /*109ac0*/  @P0 STG.E desc[UR34][R6.64], R250 ;  /* 0x000000fa06000986 */ /* 0x010fe8000c101922 */
[----:B------:R2:W-:Y:S04]  /*109ad0*/  @P3 STG.E desc[UR34][R8.64], R244 ;  /* 0x000000f408003986 */ /* 0x0005e8000c101922 */
[----:B------:R4:W-:Y:S04]  /*109ae0*/  @P5 STG.E desc[UR34][R10.64], R245 ;  /* 0x000000f50a005986 */ /* 0x0009e8000c101922 */
[----:B-1----:R-:W3:Y:S04]  /*109af0*/  LDL.LU R236, [R1+0x185c] ;  /* 0x00185c0001ec7983 */ /* 0x002ee80000300800 */
[----:B--2---:R-:W2:Y:S04]  /*109b00*/  LDL.LU R244, [R1+0x386c] ;  /* 0x00386c0001f47983 */ /* 0x004ea80000300800 */
[----:B------:R-:W2:Y:S01]  /*109b10*/  LDL.LU R250, [R1+0x19a0] ;  /* 0x0019a00001fa7983 */ /* 0x000ea20000300800 */
[----:B------:R-:W-:-:S04]  /*109b20*/  IMAD.WIDE R4, R71, 0x4, R16 ;  /* 0x0000000447047825 */ /* 0x000fc800078e0210 */
[----:B------:R-:W-:Y:S01]  /*109b30*/  IMAD.WIDE R6, R71, 0x4, R14 ;  /* 0x0000000447067825 */ /* 0x000fe200078e020e */
[----:B----4-:R-:W4:Y:S01]  /*109b40*/  LDL.LU R245, [R1+0x1980] ;  /* 0x0019800001f57983 */ /* 0x010f220000300800 */
[----:B------:R-:W-:-:S03]  /*109b50*/  ISETP.GE.AND P2, PT, R2, UR5, PT ;  /* 0x0000000502007c0c */ /* 0x000fc6000bf46270 */
[----:B------:R-:W4:Y:S04]  /*109b60*/  LDL.LU R71, [R1+0x3870] ;  /* 0x0038700001477983 */ /* 0x000f280000300800 */
[----:B------:R-:W4:Y:S04]  /*109b70*/  LDL.LU R2, [R1+0x4d20] ;  /* 0x004d200001027983 */ /* 0x000f280000300800 */
[----:B------:R1:W-:Y:S04]  /*109b80*/  @P1 STG.E desc[UR34][R4.64], R233 ;  /* 0x000000e904001986 */ /* 0x0003e8000c101922 */
[----:B------:R1:W-:Y:S01]  /*109b90*/  @P4 STG.E desc[UR34][R6.64], R237 ;  /* 0x000000ed06004986 */ /* 0x0003e2000c101922 */
[----:B------:R-:W-:-:S04]  /*109ba0*/  IMAD.WIDE R8, R249, 0x4, R16 ;  /* 0x00000004f9087825 */ /* 0x000fc800078e0210 */
[C---:B------:R-:W-:Y:S01]  /*109bb0*/  IMAD.WIDE R10, R249.reuse, 0x4, R14 ;  /* 0x00000004f90a7825 */ /* 0x040fe200078e020e */
[----:B-1----:R-:W4:Y:S03]  /*109bc0*/  LDL.LU R233, [R1+0x1970] ;  /* 0x0019700001e97983 */ /* 0x002f260000300800 */
[----:B------:R-:W-:-:S04]  /*109bd0*/  IMAD.WIDE R4, R249, 0x4, R20 ;  /* 0x00000004f9047825 */ /* 0x000fc800078e0214 */
[----:B------:R-:W-:Y:S01]  /*109be0*/  IMAD.WIDE R6, R249, 0x4, R18 ;  /* 0x00000004f9067825 */ /* 0x000fe200078e0212 */
[----:B------:R-:W4:Y:S04]  /*109bf0*/  LDL.LU R237, [R1+0x1990] ;  /* 0x0019900001ed7983 */ /* 0x000f280000300800 */
[----:B------:R-:W4:Y:S01]  /*109c00*/  LDL.LU R249, [R1+0x1960] ;  /* 0x0019600001f97983 */ /* 0x000f220000300800 */
[----:B------:R-:W-:Y:S02]  /*109c10*/  ISETP.LT.AND P3, PT, R240, UR4, !P6 ;  /* 0x00000004f0007c0c */ /* 0x000fe4000f761270 */
[----:B------:R-:W-:Y:S02]  /*109c20*/  ISETP.LT.AND P0, PT, R248, UR4, !P6 ;  /* 0x00000004f8007c0c */ /* 0x000fe4000f701270 */
[----:B------:R-:W-:-:S02]  /*109c30*/  ISETP.LT.AND P5, PT, R114, UR4, !P6 ;  /* 0x0000000472007c0c */ /* 0x000fc4000f7a1270 */
[----:B------:R-:W-:Y:S02]  /*109c40*/  ISETP.LT.AND P6, PT, R115, UR4, !P6 ;  /* 0x0000000473007c0c */ /* 0x000fe4000f7c1270 */
[----:B------:R-:W-:Y:S02]  /*109c50*/  ISETP.LT.AND P1, PT, R240, UR4, !P2 ;  /* 0x00000004f0007c0c */ /* 0x000fe4000d721270 */
[----:B------:R-:W-:-:S03]  /*109c60*/  ISETP.LT.AND P4, PT, R248, UR4, !P2 ;  /* 0x00000004f8007c0c */ /* 0x000fc6000d781270 */
[----:B---3--:R1:W-:Y:S01]  /*109c70*/  @P3 STG.E desc[UR34][R4.64], R70 ;  /* 0x0000004604003986 */ /* 0x0083e2000c101922 */
[----:B------:R-:W-:-:S03]  /*109c80*/  ISETP.GE.AND P3, PT, R12, UR5, PT ;  /* 0x000000050c007c0c */ /* 0x000fc6000bf66270 */
[----:B------:R3:W-:Y:S04]  /*109c90*/  @P0 STG.E desc[UR34][R6.64], R241 ;  /* 0x000000f106000986 */ /* 0x0007e8000c101922 */
[----:B------:R-:W-:Y:S01]  /*109ca0*/  @P5 STG.E desc[UR34][R8.64], R232 ;  /* 0x000000e808005986 */ /* 0x000fe2000c101922 */
[----:B------:R-:W-:-:S03]  /*109cb0*/  ISETP.LT.AND P0, PT, R114, UR4, !P2 ;  /* 0x0000000472007c0c */ /* 0x000fc6000d701270 */
[----:B-1----:R-:W4:Y:S04]  /*109cc0*/  LDL.LU R70, [R1+0x1940] ;  /* 0x0019400001467983 */ /* 0x002f280000300800 */
[----:B------:R-:W4:Y:S04]  /*109cd0*/  LDL.LU R12, [R1+0x4d24] ;  /* 0x004d2400010c7983 */ /* 0x000f280000300800 */
[----:B---3--:R-:W3:Y:S01]  /*109ce0*/  LDL.LU R241, [R1+0x1930] ;  /* 0x0019300001f17983 */ /* 0x008ee20000300800 */
[----:B------:R-:W-:Y:S02]  /*109cf0*/  ISETP.LT.AND P2, PT, R115, UR4, !P2 ;  /* 0x0000000473007c0c */ /* 0x000fe4000d741270 */
[----:B------:R-:W-:Y:S01]  /*109d00*/  ISETP.LT.AND P5, PT, R240, UR4, !P3 ;  /* 0x00000004f0007c0c */ /* 0x000fe2000dfa1270 */
[----:B------:R1:W-:Y:S01]  /*109d10*/  @P6 STG.E desc[UR34][R10.64], R236 ;  /* 0x000000ec0a006986 */ /* 0x0003e2000c101922 */
[----:B--2---:R-:W-:-:S04]  /*109d20*/  IMAD.WIDE R4, R244, 0x4, R20 ;  /* 0x00000004f4047825 */ /* 0x004fc800078e0214 */
[----:B------:R-:W-:Y:S01]  /*109d30*/  IMAD.WIDE R6, R244, 0x4, R18 ;  /* 0x00000004f4067825 */ /* 0x000fe200078e0212 */
[----:B-1----:R-:W2:Y:S04]  /*109d40*/  LDL.LU R236, [R1+0x18d0] ;  /* 0x0018d00001ec7983 */ /* 0x002ea80000300800 */
[----:B------:R-:W2:Y:S04]  /*109d50*/  LDL.LU R232, [R1+0x3874] ;  /* 0x0038740001e87983 */ /* 0x000ea80000300800 */
[----:B------:R1:W-:Y:S04]  /*109d60*/  @P1 STG.E desc[UR34][R4.64], R250 ;  /* 0x000000fa04001986 */ /* 0x0003e8000c101922 */
[----:B----4-:R4:W-:Y:S01]  /*109d70*/  @P4 STG.E desc[UR34][R6.64], R245 ;  /* 0x000000f506004986 */ /* 0x0109e2000c101922 */
[----:B------:R-:W-:-:S03]  /*109d80*/  ISETP.GE.AND P4, PT, R2, UR5, PT ;  /* 0x0000000502007c0c */ /* 0x000fc6000bf86270 */
[----:B------:R-:W2:Y:S04]  /*109d90*/  LDL.LU R246, [R1+0x19a4] ;  /* 0x0019a40001f67983 */ /* 0x000ea80000300800 */
[----:B------:R-:W2:Y:S01]  /*109da0*/  LDL.LU R2, [R1+0x4d1c] ;  /* 0x004d1c0001027983 */ /* 0x000ea20000300800 */
[----:B------:R-:W-:-:S04]  /*109db0*/  IMAD.WIDE R8, R71, 0x4, R20 ;  /* 0x0000000447087825 */ /* 0x000fc800078e0214 */
[C---:B-1----:R-:W-:Y:S01]  /*109dc0*/  IMAD.WIDE R4, R244.reuse, 0x4, R16 ;  /* 0x00000004f4047825 */ /* 0x042fe200078e0210 */
[----:B------:R-:W2:Y:S03]  /*109dd0*/  LDL.LU R250, [R1+0x1984] ;  /* 0x0019840001fa7983 */ /* 0x000ea60000300800 */
[----:B----4-:R-:W-:Y:S01]  /*109de0*/  IMAD.WIDE R6, R244, 0x4, R14 ;  /* 0x00000004f4067825 */ /* 0x010fe200078e020e */
[----:B------:R-:W4:Y:S04]  /*109df0*/  LDL.LU R245, [R1+0x1974] ;  /* 0x0019740001f57983 */ /* 0x000f280000300800 */
[----:B------:R-:W4:Y:S04]  /*109e00*/  LDL.LU R244, [R1+0x3878] ;  /* 0x0038780001f47983 */ /* 0x000f280000300800 */
[----:B------:R1:W-:Y:S04]  /*109e10*/  @P0 STG.E desc[UR34][R4.64], R233 ;  /* 0x000000e904000986 */ /* 0x0003e8000c101922 */
[----:B------:R1:W-:Y:S04]  /*109e20*/  @P2 STG.E desc[UR34][R6.64], R237 ;  /* 0x000000ed06002986 */ /* 0x0003e8000c101922 */
[----:B------:R1:W-:Y:S04]  /*109e30*/  @P5 STG.E desc[UR34][R8.64], R249 ;  /* 0x000000f908005986 */ /* 0x0003e8000c101922 */
[----:B-1----:R-:W4:Y:S04]  /*109e40*/  LDL.LU R233, [R1+0x1994] ;  /* 0x0019940001e97983 */ /* 0x002f280000300800 */
[----:B------:R-:W4:Y:S04]  /*109e50*/  LDL.LU R237, [R1+0x1964] ;  /* 0x0019640001ed7983 */ /* 0x000f280000300800 */
[----:B------:R-:W4:Y:S01]  /*109e60*/  LDL.LU R249, [R1+0x1944] ;  /* 0x0019440001f97983 */ /* 0x000f220000300800 */
[----:B------:R-:W-:-:S02]  /*109e70*/  ISETP.LT.AND P6, PT, R248, UR4, !P3 ;  /* 0x00000004f8007c0c */ /* 0x000fc4000dfc1270 */
[----:B------:R-:W-:Y:S02]  /*109e80*/  ISETP.LT.AND P1, PT, R114, UR4, !P3 ;  /* 0x0000000472007c0c */ /* 0x000fe4000df21270 */
[----:B------:R-:W-:Y:S01]  /*109e90*/  ISETP.LT.AND P3, PT, R115, UR4, !P3 ;  /* 0x0000000473007c0c */ /* 0x000fe2000df61270 */
[----:B------:R-:W-:-:S04]  /*109ea0*/  IMAD.WIDE R10, R71, 0x4, R18 ;  /* 0x00000004470a7825 */ /* 0x000fc800078e0212 */
[----:B------:R-:W-:Y:S01]  /*109eb0*/  IMAD.WIDE R4, R71, 0x4, R16 ;  /* 0x0000000447047825 */ /* 0x000fe200078e0210 */
[----:B------:R-:W-:-:S03]  /*109ec0*/  ISETP.LT.AND P5, PT, R240, UR4, !P4 ;  /* 0x00000004f0007c0c */ /* 0x000fc6000e7a1270 */
[----:B------:R-:W-:Y:S01]  /*109ed0*/  IMAD.WIDE R6, R71, 0x4, R14 ;  /* 0x0000000447067825 */ /* 0x000fe200078e020e */
[----:B------:R-:W-:Y:S01]  /*109ee0*/  ISETP.LT.AND P0, PT, R248, UR4, !P4 ;  /* 0x00000004f8007c0c */ /* 0x000fe2000e701270 */
[----:B------:R1:W-:Y:S01]  /*109ef0*/  @P6 STG.E desc[UR34][R10.64], R70 ;  /* 0x000000460a006986 */ /* 0x0003e2000c101922 */
[----:B------:R-:W-:-:S03]  /*109f00*/  ISETP.LT.AND P6, PT, R114, UR4, !P4 ;  /* 0x0000000472007c0c */ /* 0x000fc6000e7c1270 */
[----:B---3--:R3:W-:Y:S01]  /*109f10*/  @P1 STG.E desc[UR34][R4.64], R241 ;  /* 0x000000f104001986 */ /* 0x0087e2000c101922 */
[----:B------:R-:W-:Y:S02]  /*109f20*/  ISETP.GE.AND P2, PT, R12, UR5, PT ;  /* 0x000000050c007c0c */ /* 0x000fe4000bf46270 */
[----:B------:R-:W-:Y:S01]  /*109f30*/  ISETP.LT.AND P1, PT, R115, UR4, !P4 ;  /* 0x0000000473007c0c */ /* 0x000fe2000e721270 */
[----:B-1----:R-:W4:Y:S04]  /*109f40*/  LDL.LU R70, [R1+0x19a8] ;  /* 0x0019a80001467983 */ /* 0x002f280000300800 */
[----:B------:R-:W4:Y:S04]  /*109f50*/  LDL.LU R71, [R1+0x387c] ;  /* 0x00387c0001477983 */ /* 0x000f280000300800 */
[----:B------:R-:W4:Y:S04]  /*109f60*/  LDL.LU R10, [R1+0x4d38] ;  /* 0x004d3800010a7983 */ /* 0x000f280000300800 */
[----:B---3--:R-:W3:Y:S01]  /*109f70*/  LDL.LU R241, [R1+0x1934] ;  /* 0x0019340001f17983 */ /* 0x008ee20000300800 */
[----:B------:R-:W-:-:S03]  /*109f80*/  ISETP.LT.AND P4, PT, R248, UR4, !P2 ;  /* 0x00000004f8007c0c */ /* 0x000fc6000d781270 */
[----:B--2---:R1:W-:Y:S01]  /*109f90*/  @P3 STG.E desc[UR34][R6.64], R236 ;  /* 0x000000ec06003986 */ /* 0x0043e2000c101922 */
[----:B------:R-:W-:Y:S01]  /*109fa0*/  IMAD.WIDE R4, R232, 0x4, R20 ;  /* 0x00000004e8047825 */ /* 0x000fe200078e0214 */
[----:B------:R-:W-:-:S03]  /*109fb0*/  ISETP.LT.AND P3, PT, R240, UR4, !P2 ;  /* 0x00000004f0007c0c */ /* 0x000fc6000d761270 */
[C---:B------:R-:W-:Y:S01]  /*109fc0*/  IMAD.WIDE R8, R232.reuse, 0x4, R16 ;  /* 0x00000004e8087825 */ /* 0x040fe200078e0210 */
[----:B-1----:R-:W2:Y:S03]  /*109fd0*/  LDL.LU R236, [R1+0x18d4] ;  /* 0x0018d40001ec7983 */ /* 0x002ea60000300800 */
[----:B------:R-:W-:Y:S01]  /*109fe0*/  IMAD.WIDE R6, R232, 0x4, R18 ;  /* 0x00000004e8067825 */ /* 0x000fe200078e0212 */
[----:B------:R1:W-:Y:S01]  /*109ff0*/  @P5 STG.E desc[UR34][R4.64], R246 ;  /* 0x000000f604005986 */ /* 0x0003e2000c101922 */
[----:B------:R-:W-:-:S03]  /*10a000*/  ISETP.GE.AND P5, PT, R2, UR5, PT ;  /* 0x0000000502007c0c */ /* 0x000fc6000bfa6270 */
[----:B------:R-:W2:Y:S04]  /*10a010*/  LDL.LU R2, [R1+0x4d34] ;  /* 0x004d340001027983 */ /* 0x000ea80000300800 */
[----:B------:R4:W-:Y:S04]  /*10a020*/  @P0 STG.E desc[UR34][R6.64], R250 ;  /* 0x000000fa06000986 */ /* 0x0009e8000c101922 */
[----:B----4-:R4:W-:Y:S04]  /*10a030*/  @P6 STG.E desc[UR34][R8.64], R245 ;  /* 0x000000f508006986 */ /* 0x0109e8000c101922 */
[----:B-1----:R-:W2:Y:S01]  /*10a040*/  LDL.LU R246, [R1+0x1988] ;  /* 0x0019880001f67983 */ /* 0x002ea20000300800 */
[----:B------:R-:W-:-:S04]  /*10a050*/  IMAD.WIDE R4, R232, 0x4, R14 ;  /* 0x00000004e8047825 */ /* 0x000fc800078e020e */
[C---:B------:R-:W-:Y:S01]  /*10a060*/  IMAD.WIDE R6, R244.reuse, 0x4, R20 ;  /* 0x00000004f4067825 */ /* 0x040fe200078e0214 */
[----:B------:R-:W2:Y:S04]  /*10a070*/  LDL.LU R250, [R1+0x1978] ;  /* 0x0019780001fa7983 */ /* 0x000ea80000300800 */
[----:B----4-:R-:W4:Y:S04]  /*10a080*/  LDL.LU R245, [R1+0x1998] ;  /* 0x0019980001f57983 */ /* 0x010f280000300800 */
[----:B------:R-:W4:Y:S01]  /*10a090*/  LDL.LU R232, [R1+0x3880] ;  /* 0x0038800001e87983 */ /* 0x000f220000300800 */
[----:B------:R-:W-:-:S03]  /*10a0a0*/  IMAD.WIDE R8, R244, 0x4, R18 ;  /* 0x00000004f4087825 */ /* 0x000fc600078e0212 */
[----:B------:R-:W-:Y:S04]  /*10a0b0*/  @P1 STG.E desc[UR34][R4.64], R233 ;  /* 0x000000e904001986 */ /* 0x000fe8000c101922 */
[----:B------:R1:W-:Y:S04]  /*10a0c0*/  @P3 STG.E desc[UR34][R6.64], R237 ;  /* 0x000000ed06003986 */ /* 0x0003e8000c101922 */
[----:B------:R1:W-:Y:S04]  /*10a0d0*/  @P4 STG.E desc[UR34][R8.64], R249 ;  /* 0x000000f908004986 */ /* 0x0003e8000c101922 */
[----:B-1----:R-:W4:Y:S04]  /*10a0e0*/  LDL.LU R237, [R1+0x1968] ;  /* 0x0019680001ed7983 */ /* 0x002f280000300800 */
[----:B------:R-:W4:Y:S01]  /*10a0f0*/  LDL.LU R249, [R1+0x1948] ;  /* 0x0019480001f97983 */ /* 0x000f220000300800 */
[----:B------:R-:W-:-:S02]  /*10a100*/  ISETP.LT.AND P0, PT, R114, UR4, !P2 ;  /* 0x0000000472007c0c */ /* 0x000fc4000d701270 */
[----:B------:R-:W-:Y:S02]  /*10a110*/  ISETP.LT.AND P2, PT, R115, UR4, !P2 ;  /* 0x0000000473007c0c */ /* 0x000fe4000d741270 */
[----:B------:R-:W-:Y:S01]  /*10a120*/  ISETP.LT.AND P6, PT, R240, UR4, !P5 ;  /* 0x00000004f0007c0c */ /* 0x000fe2000efc1270 */
[----:B------:R-:W-:-:S04]  /*10a130*/  IMAD.WIDE R4, R244, 0x4, R16 ;  /* 0x00000004f4047825 */ /* 0x000fc800078e0210 */
[----:B------:R-:W-:Y:S02]  /*10a140*/  IMAD.WIDE R6, R244, 0x4, R14 ;  /* 0x00000004f4067825 */ /* 0x000fe400078e020e */
[----:B------:R-:W4:Y:S04]  /*10a150*/  LDL.LU R244, [R1+0x3884] ;  /* 0x0038840001f47983 */ /* 0x000f280000300800 */
[----:B------:R-:W4:Y:S01]  /*10a160*/  LDL.LU R13, [R1+0x4d48] ;  /* 0x004d4800010d7983 */ /* 0x000f220000300800 */
[----:B------:R-:W-:-:S03]  /*10a170*/  ISETP.LT.AND P1, PT, R248, UR4, !P5 ;  /* 0x00000004f8007c0c */ /* 0x000fc6000ef21270 */
[----:B------:R-:W4:Y:S01]  /*10a180*/  LDL.LU R233, [R1+0x1938] ;  /* 0x0019380001e97983 */ /* 0x000f220000300800 */
[----:B------:R-:W-:Y:S02]  /*10a190*/  ISETP.LT.AND P4, PT, R114, UR4, !P5 ;  /* 0x0000000472007c0c */ /* 0x000fe4000ef81270 */
[----:B------:R-:W-:Y:S01]  /*10a1a0*/  ISETP.LT.AND P5, PT, R115, UR4, !P5 ;  /* 0x0000000473007c0c */ /* 0x000fe2000efa1270 */
[----:B------:R-:W-:Y:S01]  /*10a1b0*/  IMAD.WIDE R8, R71, 0x4, R20 ;  /* 0x0000000447087825 */ /* 0x000fe200078e0214 */
[----:B---3--:R1:W-:Y:S01]  /*10a1c0*/  @P0 STG.E desc[UR34][R4.64], R241 ;  /* 0x000000f104000986 */ /* 0x0083e2000c101922 */
[----:B------:R-:W-:-:S03]  /*10a1d0*/  ISETP.GE.AND P3, PT, R10, UR5, PT ;  /* 0x000000050a007c0c */ /* 0x000fc6000bf66270 */
[----:B-1----:R-:W3:Y:S01]  /*10a1e0*/  LDL.LU R241, [R1+0x18d8] ;  /* 0x0018d80001f17983 */ /* 0x002ee20000300800 */
[----:B------:R-:W-:-:S03]  /*10a1f0*/  IMAD.WIDE R4, R71, 0x4, R18 ;  /* 0x0000000447047825 */ /* 0x000fc600078e0212 */
[----:B--2---:R1:W-:Y:S04]  /*10a200*/  @P2 STG.E desc[UR34][R6.64], R236 ;  /* 0x000000ec06002986 */ /* 0x0043e8000c101922 */
[----:B------:R2:W-:Y:S01]  /*10a210*/  @P6 STG.E desc[UR34][R8.64], R70 ;  /* 0x0000004608006986 */ /* 0x0005e2000c101922 */
[----:B------:R-:W-:Y:S02]  /*10a220*/  ISETP.LT.AND P2, PT, R240, UR4, !P3 ;  /* 0x00000004f0007c0c */ /* 0x000fe4000df41270 */
[----:B------:R-:W-:Y:S01]  /*10a230*/  ISETP.LT.AND P6, PT, R248, UR4, !P3 ;  /* 0x00000004f8007c0c */ /* 0x000fe2000dfc1270 */
[----:B-1----:R-:W3:Y:S04]  /*10a240*/  LDL.LU R236, [R1+0x19ac] ;  /* 0x0019ac0001ec7983 */ /* 0x002ee80000300800 */
[----:B--2---:R-:W2:Y:S01]  /*10a250*/  LDL.LU R70, [R1+0x198c] ;  /* 0x00198c0001467983 */ /* 0x004ea20000300800 */
[----:B------:R-:W-:-:S04]  /*10a260*/  IMAD.WIDE R6, R71, 0x4, R16 ;  /* 0x0000000447067825 */ /* 0x000fc800078e0210 */
[----:B------:R-:W-:Y:S01]  /*10a270*/  IMAD.WIDE R8, R71, 0x4, R14 ;  /* 0x0000000447087825 */ /* 0x000fe200078e020e */
[----:B------:R1:W-:Y:S04]  /*10a280*/  @P1 STG.E desc[UR34][R4.64], R246 ;  /* 0x000000f604001986 */ /* 0x0003e8000c101922 */
[----:B------:R-:W2:Y:S04]  /*10a290*/  LDL.LU R71, [R1+0x3888] ;  /* 0x0038880001477983 */ /* 0x000ea80000300800 */
[----:B------:R4:W-:Y:S04]  /*10a2a0*/  @P4 STG.E desc[UR34][R6.64], R250 ;  /* 0x000000fa06004986 */ /* 0x0009e8000c101922 */
[----:B----4-:R4:W-:Y:S04]  /*10a2b0*/  @P5 STG.E desc[UR34][R8.64], R245 ;  /* 0x000000f508005986 */ /* 0x0109e8000c101922 */
[----:B------:R-:W2:Y:S01]  /*10a2c0*/  LDL.LU R12, [R1+0x4d4c] ;  /* 0x004d4c00010c7983 */ /* 0x000ea20000300800 */
[----:B-1----:R-:W-:-:S04]  /*10a2d0*/  IMAD.WIDE R4, R232, 0x4, R20 ;  /* 0x00000004e8047825 */ /* 0x002fc800078e0214 */
[C---:B------:R-:W-:Y:S01]  /*10a2e0*/  IMAD.WIDE R6, R232.reuse, 0x4, R18 ;  /* 0x00000004e8067825 */ /* 0x040fe200078e0212 */
[----:B----4-:R-:W4:Y:S04]  /*10a2f0*/  LDL.LU R245, [R1+0x197c] ;  /* 0x00197c0001f57983 */ /* 0x010f280000300800 */
[----:B------:R1:W-:Y:S04]  /*10a300*/  @P2 STG.E desc[UR34][R4.64], R237 ;  /* 0x000000ed04002986 */ /* 0x0003e8000c101922 */
[----:B------:R1:W-:Y:S02]  /*10a310*/  @P6 STG.E desc[UR34][R6.64], R249 ;  /* 0x000000f906006986 */ /* 0x0003e4000c101922 */
[----:B-1----:R-:W-:-:S04]  /*10a320*/  IMAD.WIDE R4, R232, 0x4, R16 ;  /* 0x00000004e8047825 */ /* 0x002fc800078e0210 */
[----:B------:R-:W-:Y:S02]  /*10a330*/  IMAD.WIDE R6, R232, 0x4, R14 ;  /* 0x00000004e8067825 */ /* 0x000fe400078e020e */
[----:B------:R-:W4:Y:S01]  /*10a340*/  LDL.LU R232, [R1+0x199c] ;  /* 0x00199c0001e87983 */ /* 0x000f220000300800 */
[----:B------:R-:W-:-:S03]  /*10a350*/  ISETP.GE.AND P0, PT, R2, UR5, PT ;  /* 0x0000000502007c0c */ /* 0x000fc6000bf06270 */
[----:B------:R-:W4:Y:S04]  /*10a360*/  LDL.LU R2, [R1+0x4d44] ;  /* 0x004d440001027983 */ /* 0x000f280000300800 */
[----:B------:R-:W4:Y:S04]  /*10a370*/  LDL.LU R246, [R1+0x196c] ;  /* 0x00196c0001f67983 */ /* 0x000f280000300800 */
[----:B------:R-:W4:Y:S04]  /*10a380*/  LDL.LU R237, [R1+0x194c] ;  /* 0x00194c0001ed7983 */ /* 0x000f280000300800 */
[----:B------:R-:W4:Y:S01]  /*10a390*/  LDL.LU R249, [R1+0x193c] ;  /* 0x00193c0001f97983 */ /* 0x000f220000300800 */
[----:B------:R-:W-:-:S02]  /*10a3a0*/  ISETP.LT.AND P1, PT, R114, UR4, !P3 ;  /* 0x0000000472007c0c */ /* 0x000fc4000df21270 */
[----:B------:R-:W-:Y:S02]  /*10a3b0*/  ISETP.LT.AND P3, PT, R115, UR4, !P3 ;  /* 0x0000000473007c0c */ /* 0x000fe4000df61270 */
[----:B------:R-:W-:Y:S02]  /*10a3c0*/  ISETP.LT.AND P4, PT, R240, UR4, !P0 ;  /* 0x00000004f0007c0c */ /* 0x000fe4000c781270 */
[----:B------:R-:W-:Y:S01]  /*10a3d0*/  ISETP.LT.AND P5, PT, R248, UR4, !P0 ;  /* 0x00000004f8007c0c */ /* 0x000fe2000c7a1270 */
[----:B------:R-:W-:-:S04]  /*10a3e0*/  IMAD.WIDE R8, R244, 0x4, R20 ;  /* 0x00000004f4087825 */ /* 0x000fc800078e0214 */
[----:B------:R-:W-:Y:S01]  /*10a3f0*/  IMAD.WIDE R10, R244, 0x4, R18 ;  /* 0x00000004f40a7825 */ /* 0x000fe200078e0212 */
[----:B------:R-:W-:Y:S01]  /*10a400*/  ISETP.LT.AND P2, PT, R114, UR4, !P0 ;  /* 0x0000000472007c0c */ /* 0x000fe2000c741270 */
[----:B------:R1:W-:Y:S01]  /*10a410*/  @P1 STG.E desc[UR34][R4.64], R233 ;  /* 0x000000e904001986 */ /* 0x0003e2000c101922 */
[----:B------:R-:W-:-:S03]  /*10a420*/  ISETP.LT.AND P0, PT, R115, UR4, !P0 ;  /* 0x0000000473007c0c */ /* 0x000fc6000c701270 */
[----:B-1----:R-:W4:Y:S01]  /*10a430*/  LDL.LU R233, [R1+0x18dc] ;  /* 0x0018dc0001e97983 */ /* 0x002f220000300800 */
[----:B------:R-:W-:Y:S01]  /*10a440*/  IMAD.WIDE R4, R244, 0x4, R16 ;  /* 0x00000004f4047825 */ /* 0x000fe200078e0210 */
[----:B------:R-:W-:-:S04]  /*10a450*/  ISETP.GE.AND P6, PT, R13, UR5, PT ;  /* 0x000000050d007c0c */ /* 0x000fc8000bfc6270 */
[----:B------:R-:W-:Y:S01]  /*10a460*/  ISETP.LT.AND P1, PT, R240, UR4, !P6 ;  /* 0x00000004f0007c0c */ /* 0x000fe2000f721270 */
[----:B---3--:R-:W-:Y:S01]  /*10a470*/  @P3 STG.E desc[UR34][R6.64], R241 ;  /* 0x000000f106003986 */ /* 0x008fe2000c101922 */
[----:B------:R-:W-:-:S03]  /*10a480*/  ISETP.LT.AND P3, PT, R248, UR4, !P6 ;  /* 0x00000004f8007c0c */ /* 0x000fc6000f761270 */
[----:B------:R-:W-:Y:S04]  /*10a490*/  @P4 STG.E desc[UR34][R8.64], R236 ;  /* 0x000000ec08004986 */ /* 0x000fe8000c101922 */
[----:B--2---:R1:W-:Y:S04]  /*10a4a0*/  @P5 STG.E desc[UR34][R10.64], R70 ;  /* 0x000000460a005986 */ /* 0x0043e8000c101922 */
[----:B-1----:R-:W2:Y:S04]  /*10a4b0*/  LDL.LU R70, [R1+0x1a10] ;  /* 0x001a100001467983 */ /* 0x002ea80000300800 */
[----:B------:R-:W3:Y:S04]  /*10a4c0*/  LDL.LU R241, [R1+0x388c] ;  /* 0x00388c0001f17983 */ /* 0x000ee80000300800 */
[----:B------:R-:W2:Y:S04]  /*10a4d0*/  LDL.LU R236, [R1+0x3890] ;  /* 0x0038900001ec7983 */ /* 0x000ea80000300800 */
[----:B----4-:R1:W-:Y:S02]  /*10a4e0*/  @P2 STG.E desc[UR34][R4.64], R245 ;  /* 0x000000f504002986 */ /* 0x0103e4000c101922 */
[----:B-1----:R-:W-:-:S02]  /*10a4f0*/  IMAD.WIDE R4, R244, 0x4, R14 ;  /* 0x00000004f4047825 */ /* 0x002fc400078e020e */
[----:B------:R-:W4:Y:S04]  /*10a500*/  LDL.LU R244, [R1+0x1a00] ;  /* 0x001a000001f47983 */ /* 0x000f280000300800 */
[----:B------:R-:W4:Y:S04]  /*10a510*/  LDL.LU R13, [R1+0x4d60] ;  /* 0x004d6000010d7983 */ /* 0x000f280000300800 */
[----:B------:R-:W4:Y:S04]  /*10a520*/  LDL.LU R250, [R1+0x1a20] ;  /* 0x001a200001fa7983 */ /* 0x000f280000300800 */
[----:B------:R-:W4:Y:S04]  /*10a530*/  LDL.LU R245, [R1+0x19f0] ;  /* 0x0019f00001f57983 */ /* 0x000f280000300800 */
[----:B------:R1:W-:Y:S04]  /*10a540*/  @P0 STG.E desc[UR34][R4.64], R232 ;  /* 0x000000e804000986 */ /* 0x0003e8000c101922 */
[----:B-1----:R-:W4:Y:S01]  /*10a550*/  LDL.LU R232, [R1+0x19d0] ;  /* 0x0019d00001e87983 */ /* 0x002f220000300800 */
[----:B------:R-:W-:Y:S01]  /*10a560*/  ISETP.LT.AND P5, PT, R114, UR4, !P6 ;  /* 0x0000000472007c0c */ /* 0x000fe2000f7a1270 */
[----:B------:R-:W-:-:S04]  /*10a570*/  IMAD.WIDE R6, R71, 0x4, R20 ;  /* 0x0000000447067825 */ /* 0x000fc800078e0214 */
[----:B------:R-:W-:Y:S01]  /*10a580*/  IMAD.WIDE R8, R71, 0x4, R18 ;  /* 0x0000000447087825 */ /* 0x000fe200078e0212 */
[----:B------:R-:W-:-:S03]  /*10a590*/  ISETP.GE.AND P4, PT, R12, UR5, PT ;  /* 0x000000050c007c0c */ /* 0x000fc6000bf86270 */
[----:B------:R-:W-:Y:S01]  /*10a5a0*/  IMAD.WIDE R10, R71, 0x4, R16 ;  /* 0x00000004470a7825 */ /* 0x000fe200078e0210 */
[----:B------:R-:W4:Y:S04]  /*10a5b0*/  LDL.LU R12, [R1+0x4d5c] ;  /* 0x004d5c00010c7983 */ /* 0x000f280000300800 */
[----:B------:R-:W-:Y:S04]  /*10a5c0*/  @P1 STG.E desc[UR34][R6.64], R246 ;  /* 0x000000f606001986 */ /* 0x000fe8000c101922 */
[----:B------:R1:W-:Y:S04]  /*10a5d0*/  @P3 STG.E desc[UR34][R8.64], R237 ;  /* 0x000000ed08003986 */ /* 0x0003e8000c101922 */
[----:B------:R1:W-:Y:S04]  /*10a5e0*/  @P5 STG.E desc[UR34][R10.64], R249 ;  /* 0x000000f90a005986 */ /* 0x0003e8000c101922 */
[----:B-1----:R-:W4:Y:S04]  /*10a5f0*/  LDL.LU R237, [R1+0x19c0] ;  /* 0x0019c00001ed7983 */ /* 0x002f280000300800 */
[----:B------:R-:W4:Y:S01]  /*10a600*/  LDL.LU R249, [R1+0x19b0] ;  /* 0x0019b00001f97983 */ /* 0x000f220000300800 */
[----:B------:R-:W-:-:S02]  /*10a610*/  ISETP.LT.AND P2, PT, R115, UR4, !P6 ;  /* 0x0000000473007c0c */ /* 0x000fc4000f741270 */
[----:B------:R-:W-:Y:S01]  /*10a620*/  ISETP.LT.AND P6, PT, R240, UR4, !P4 ;  /* 0x00000004f0007c0c */ /* 0x000fe2000e7c1270 */
[----:B------:R-:W-:Y:S01]  /*10a630*/  IMAD.WIDE R4, R71, 0x4, R14 ;  /* 0x0000000447047825 */ /* 0x000fe200078e020e */
[----:B------:R-:W-:Y:S02]  /*10a640*/  ISETP.LT.AND P3, PT, R248, UR4, !P4 ;  /* 0x00000004f8007c0c */ /* 0x000fe4000e761270 */
[----:B------:R-:W-:Y:S02]  /*10a650*/  ISETP.GE.AND P0, PT, R2, UR5, PT ;  /* 0x0000000502007c0c */ /* 0x000fe4000bf06270 */
[----:B------:R-:W-:Y:S02]  /*10a660*/  ISETP.LT.AND P1, PT, R114, UR4, !P4 ;  /* 0x0000000472007c0c */ /* 0x000fe4000e721270 */
[----:B------:R-:W-:Y:S01]  /*10a670*/  ISETP.LT.AND P4, PT, R115, UR4, !P4 ;  /* 0x0000000473007c0c */ /* 0x000fe2000e781270 */
[----:B------:R-:W4:Y:S01]  /*10a680*/  LDL.LU R71, [R1+0x3894] ;  /* 0x0038940001477983 */ /* 0x000f220000300800 */
[----:B------:R-:W-:-:S03]  /*10a690*/  ISETP.LT.AND P5, PT, R240, UR4, !P0 ;  /* 0x00000004f0007c0c */ /* 0x000fc6000c7a1270 */
[----:B------:R1:W-:Y:S01]  /*10a6a0*/  @P2 STG.E desc[UR34][R4.64], R233 ;  /* 0x000000e904002986 */ /* 0x0003e2000c101922 */
[----:B------:R-:W-:Y:S01]  /*10a6b0*/  ISETP.LT.AND P2, PT, R248, UR4, !P0 ;  /* 0x00000004f8007c0c */ /* 0x000fe2000c741270 */
[----:B---3--:R-:W-:-:S04]  /*10a6c0*/  IMAD.WIDE R6, R241, 0x4, R20 ;  /* 0x00000004f1067825 */ /* 0x008fc800078e0214 */
[C---:B-1----:R-:W-:Y:S01]  /*10a6d0*/  IMAD.WIDE R4, R241.reuse, 0x4, R18 ;  /* 0x00000004f1047825 */ /* 0x042fe200078e0212 */
[----:B--2---:R1:W-:Y:S03]  /*10a6e0*/  @P6 STG.E desc[UR34][R6.64], R70 ;  /* 0x0000004606006986 */ /* 0x0043e6000c101922 */
[----:B------:R-:W-:-:S04]  /*10a6f0*/  IMAD.WIDE R8, R241, 0x4, R14 ;  /* 0x00000004f1087825 */ /* 0x000fc800078e020e */
[----:B------:R-:W-:Y:S01]  /*10a700*/  IMAD.WIDE R10, R236, 0x4, R20 ;  /* 0x00000004ec0a7825 */ /* 0x000fe200078e0214 */
[----:B-1----:R-:W2:Y:S04]  /*10a710*/  LDL.LU R70, [R1+0x1950] ;  /* 0x0019500001467983 */ /* 0x002ea80000300800 */
[----:B------:R-:W3:Y:S01]  /*10a720*/  LDL.LU R2, [R1+0x4d64] ;  /* 0x004d640001027983 */ /* 0x000ee20000300800 */
[----:B------:R-:W-:-:S03]  /*10a730*/  IMAD.WIDE R6, R241, 0x4, R16 ;  /* 0x00000004f1067825 */ /* 0x000fc600078e0210 */
[----:B------:R-:W3:Y:S04]  /*10a740*/  LDL.LU R233, [R1+0x1a14] ;  /* 0x001a140001e97983 */ /* 0x000ee80000300800 */
[----:B----4-:R1:W-:Y:S04]  /*10a750*/  @P3 STG.E desc[UR34][R4.64], R244 ;  /* 0x000000f404003986 */ /* 0x0103e8000c101922 */
[----:B------:R-:W4:Y:S04]  /*10a760*/  LDL.LU R241, [R1+0x1a04] ;  /* 0x001a040001f17983 */ /* 0x000f280000300800 */
[----:B------:R1:W-:Y:S04]  /*10a770*/  @P1 STG.E desc[UR34][R6.64], R250 ;  /* 0x000000fa06001986 */ /* 0x0003e8000c101922 */
[----:B------:R1:W-:Y:S04]  /*10a780*/  @P4 STG.E desc[UR34][R8.64], R245 ;  /* 0x000000f508004986 */ /* 0x0003e8000c101922 */
[----:B-1----:R-:W4:Y:S04]  /*10a790*/  LDL.LU R244, [R1+0x3898] ;  /* 0x0038980001f47983 */ /* 0x002f280000300800 */
[----:B------:R-:W4:Y:S04]  /*10a7a0*/  LDL.LU R250, [R1+0x1a24] ;  /* 0x001a240001fa7983 */ /* 0x000f280000300800 */
[----:B------:R-:W4:Y:S04]  /*10a7b0*/  LDL.LU R245, [R1+0x19f4] ;  /* 0x0019f40001f57983 */ /* 0x000f280000300800 */
[----:B------:R1:W-:Y:S04]  /*10a7c0*/  @P5 STG.E desc[UR34][R10.64], R232 ;  /* 0x000000e80a005986 */ /* 0x0003e8000c101922 */
[----:B-1----:R-:W4:Y:S01]  /*10a7d0*/  LDL.LU R232, [R1+0x19d4] ;  /* 0x0019d40001e87983 */ /* 0x002f220000300800 */
[----:B------:R-:W-:Y:S01]  /*10a7e0*/  ISETP.LT.AND P6, PT, R114, UR4, !P0 ;  /* 0x0000000472007c0c */ /* 0x000fe2000c7c1270 */
[----:B------:R-:W-:-:S04]  /*10a7f0*/  IMAD.WIDE R4, R236, 0x4, R18 ;  /* 0x00000004ec047825 */ /* 0x000fc800078e0212 */
[C---:B------:R-:W-:Y:S01]  /*10a800*/  IMAD.WIDE R6, R236.reuse, 0x4, R16 ;  /* 0x00000004ec067825 */ /* 0x040fe200078e0210 */
[----:B------:R1:W-:Y:S07]  /*10a810*/  @P2 STG.E desc[UR34][R4.64], R237 ;  /* 0x000000ed04002986 */ /* 0x0003ee000c101922 */
[----:B------:R1:W-:Y:S02]  /*10a820*/  @P6 STG.E desc[UR34][R6.64], R249 ;  /* 0x000000f906006986 */ /* 0x0003e4000c101922 */
[----:B-1----:R-:W-:-:S02]  /*10a830*/  IMAD.WIDE R4, R236, 0x4, R14 ;  /* 0x00000004ec047825 */ /* 0x002fc400078e020e */
[----:B------:R-:W4:Y:S04]  /*10a840*/  LDL.LU R236, [R1+0x19c4] ;  /* 0x0019c40001ec7983 */ /* 0x000f280000300800 */
[----:B------:R-:W4:Y:S04]  /*10a850*/  LDL.LU R10, [R1+0x4d74] ;  /* 0x004d7400010a7983 */ /* 0x000f280000300800 */
[----:B------:R-:W4:Y:S04]  /*10a860*/  LDL.LU R237, [R1+0x19b4] ;  /* 0x0019b40001ed7983 */ /* 0x000f280000300800 */
[----:B------:R-:W4:Y:S01]  /*10a870*/  LDL.LU R249, [R1+0x1954] ;  /* 0x0019540001f97983 */ /* 0x000f220000300800 */
[----:B------:R-:W-:-:S02]  /*10a880*/  ISETP.LT.AND P0, PT, R115, UR4, !P0 ;  /* 0x0000000473007c0c */ /* 0x000fc4000c701270 */
[----:B------:R-:W-:Y:S02]  /*10a890*/  ISETP.GE.AND P3, PT, R13, UR5, PT ;  /* 0x000000050d007c0c */ /* 0x000fe4000bf66270 */
[----:B------:R-:W-:Y:S02]  /*10a8a0*/  ISETP.GE.AND P4, PT, R12, UR5, PT ;  /* 0x000000050c007c0c */ /* 0x000fe4000bf86270 */
[----:B------:R-:W-:Y:S02]  /*10a8b0*/  ISETP.LT.AND P1, PT, R240, UR4, !P3 ;  /* 0x00000004f0007c0c */ /* 0x000fe4000df21270 */
[----:B------:R-:W-:Y:S02]  /*10a8c0*/  ISETP.LT.AND P5, PT, R248, UR4, !P3 ;  /* 0x00000004f8007c0c */ /* 0x000fe4000dfa1270 */
[----:B------:R-:W-:Y:S02]  /*10a8d0*/  ISETP.LT.AND P2, PT, R114, UR4, !P3 ;  /* 0x0000000472007c0c */ /* 0x000fe4000df41270 */
[----:B------:R-:W-:-:S02]  /*10a8e0*/  ISETP.LT.AND P3, PT, R115, UR4, !P3 ;  /* 0x0000000473007c0c */ /* 0x000fc4000df61270 */
[----:B------:R-:W-:Y:S01]  /*10a8f0*/  ISETP.LT.AND P6, PT, R240, UR4, !P4 ;  /* 0x00000004f0007c0c */ /* 0x000fe2000e7c1270 */
[----:B------:R-:W-:-:S04]  /*10a900*/  IMAD.WIDE R6, R71, 0x4, R20 ;  /* 0x0000000447067825 */ /* 0x000fc800078e0214 */
[----:B------:R-:W-:Y:S01]  /*10a910*/  IMAD.WIDE R8, R71, 0x4, R18 ;  /* 0x0000000447087825 */ /* 0x000fe200078e0212 */
[----:B--2---:R1:W-:Y:S01]  /*10a920*/  @P0 STG.E desc[UR34][R4.64], R70 ;  /* 0x0000004604000986 */ /* 0x0043e2000c101922 */
[----:B---3--:R-:W-:-:S03]  /*10a930*/  ISETP.GE.AND P0, PT, R2, UR5, PT ;  /* 0x0000000502007c0c */ /* 0x008fc6000bf06270 */
[----:B------:R2:W-:Y:S04]  /*10a940*/  @P1 STG.E desc[UR34][R6.64], R233 ;  /* 0x000000e906001986 */ /* 0x0005e8000c101922 */
[----:B----4-:R3:W-:Y:S04]  /*10a950*/  @P5 STG.E desc[UR34][R8.64], R241 ;  /* 0x000000f108005986 */ /* 0x0107e8000c101922 */
[----:B-1----:R-:W4:Y:S04]  /*10a960*/  LDL.LU R70, [R1+0x389c] ;  /* 0x00389c0001467983 */ /* 0x002f280000300800 */
[----:B------:R-:W4:Y:S01]  /*10a970*/  LDL.LU R2, [R1+0x4d70] ;  /* 0x004d700001027983 */ /* 0x000f220000300800 */
[----:B------:R-:W-:-:S03]  /*10a980*/  IMAD.WIDE R4, R71, 0x4, R16 ;  /* 0x0000000447047825 */ /* 0x000fc600078e0210 */
[----:B------:R-:W4:Y:S01]  /*10a990*/  LDL.LU R246, [R1+0x1a18] ;  /* 0x001a180001f67983 */ /* 0x000f220000300800 */
[----:B--2---:R-:W-:-:S03]  /*10a9a0*/  IMAD.WIDE R6, R71, 0x4, R14 ;  /* 0x0000000447067825 */ /* 0x004fc600078e020e */
[----:B------:R-:W2:Y:S04]  /*10a9b0*/  LDL.LU R233, [R1+0x1a08] ;  /* 0x001a080001e97983 */ /* 0x000ea80000300800 */
[----:B---3--:R-:W3:Y:S01]  /*10a9c0*/  LDL.LU R241, [R1+0x1a28] ;  /* 0x001a280001f17983 */ /* 0x008ee20000300800 */
[----:B------:R-:W-:-:S03]  /*10a9d0*/  IMAD.WIDE R8, R244, 0x4, R20 ;  /* 0x00000004f4087825 */ /* 0x000fc600078e0214 */
[----:B------:R-:W3:Y:S04]  /*10a9e0*/  LDL.LU R71, [R1+0x38a0] ;  /* 0x0038a00001477983 */ /* 0x000ee80000300800 */
[----:B------:R-:W-:Y:S04]  /*10a9f0*/  @P2 STG.E desc[UR34][R4.64], R250 ;  /* 0x000000fa04002986 */ /* 0x000fe8000c101922 */
[----:B------:R1:W-:Y:S04]  /*10aa00*/  @P3 STG.E desc[UR34][R6.64], R245 ;  /* 0x000000f506003986 */ /* 0x0003e8000c101922 */
[----:B-1----:R-:W3:Y:S04]  /*10aa10*/  LDL.LU R245, [R1+0x19f8] ;  /* 0x0019f80001f57983 */ /* 0x002ee80000300800 */
[----:B------:R1:W-:Y:S04]  /*10aa20*/  @P6 STG.E desc[UR34][R8.64], R232 ;  /* 0x000000e808006986 */ /* 0x0003e8000c101922 */
[----:B-1----:R-:W3:Y:S01]  /*10aa30*/  LDL.LU R232, [R1+0x19d8] ;  /* 0x0019d80001e87983 */ /* 0x002ee20000300800 */
[----:B------:R-:W-:-:S02]  /*10aa40*/  ISETP.LT.AND P5, PT, R248, UR4, !P4 ;  /* 0x00000004f8007c0c */ /* 0x000fc4000e7a1270 */
[----:B------:R-:W-:Y:S02]  /*10aa50*/  ISETP.LT.AND P1, PT, R114, UR4, !P4 ;  /* 0x0000000472007c0c */ /* 0x000fe4000e721270 */
[----:B------:R-:W-:Y:S01]  /*10aa60*/  ISETP.LT.AND P4, PT, R115, UR4, !P4 ;  /* 0x0000000473007c0c */ /* 0x000fe2000e781270 */
[----:B------:R-:W-:-:S04]  /*10aa70*/  IMAD.WIDE R4, R244, 0x4, R18 ;  /* 0x00000004f4047825 */ /* 0x000fc800078e0212 */
[----:B------:R-:W-:-:S04]  /*10aa80*/  IMAD.WIDE R6, R244, 0x4, R16 ;  /* 0x00000004f4067825 */ /* 0x000fc800078e0210 */
[----:B------:R-:W-:Y:S02]  /*10aa90*/  IMAD.WIDE R8, R244, 0x4, R14 ;  /* 0x00000004f4087825 */ /* 0x000fe400078e020e */
[----:B------:R-:W3:Y:S04]  /*10aaa0*/  LDL.LU R244, [R1+0x38a4] ;  /* 0x0038a40001f47983 */ /* 0x000ee80000300800 */
[----:B------:R1:W-:Y:S04]  /*10aab0*/  @P5 STG.E desc[UR34][R4.64], R236 ;  /* 0x000000ec04005986 */ /* 0x0003e8000c101922 */
[----:B------:R1:W-:Y:S04]  /*10aac0*/  @P1 STG.E desc[UR34][R6.64], R237 ;  /* 0x000000ed06001986 */ /* 0x0003e8000c101922 */
[----:B------:R1:W-:Y:S04]  /*10aad0*/  @P4 STG.E desc[UR34][R8.64], R249 ;  /* 0x000000f908004986 */ /* 0x0003e8000c101922 */
[----:B-1----:R-:W3:Y:S04]  /*10aae0*/  LDL.LU R236, [R1+0x1a1c] ;  /* 0x001a1c0001ec7983 */ /* 0x002ee80000300800 */
[----:B------:R-:W3:Y:S04]  /*10aaf0*/  LDL.LU R13, [R1+0x4d88] ;  /* 0x004d8800010d7983 */ /* 0x000ee80000300800 */
[----:B------:R-:W3:Y:S04]  /*10ab00*/  LDL.LU R250, [R1+0x19c8] ;  /* 0x0019c80001fa7983 */ /* 0x000ee80000300800 */
[----:B------:R-:W3:Y:S04]  /*10ab10*/  LDL.LU R237, [R1+0x19b8] ;  /* 0x0019b80001ed7983 */ /* 0x000ee80000300800 */
[----:B------:R-:W3:Y:S01]  /*10ab20*/  LDL.LU R249, [R1+0x1958] ;  /* 0x0019580001f97983 */ /* 0x000ee20000300800 */
[----:B------:R-:W-:-:S02]  /*10ab30*/  ISETP.LT.AND P2, PT, R240, UR4, !P0 ;  /* 0x00000004f0007c0c */ /* 0x000fc4000c741270 */
[----:B------:R-:W-:Y:S02]  /*10ab40*/  ISETP.LT.AND P3, PT, R248, UR4, !P0 ;  /* 0x00000004f8007c0c */ /* 0x000fe4000c761270 */
[----:B------:R-:W-:Y:S02]  /*10ab50*/  ISETP.GE.AND P5, PT, R10, UR5, PT ;  /* 0x000000050a007c0c */ /* 0x000fe4000bfa6270 */
[----:B------:R-:W-:Y:S02]  /*10ab60*/  ISETP.LT.AND P6, PT, R114, UR4, !P0 ;  /* 0x0000000472007c0c */ /* 0x000fe4000c7c1270 */
[----:B------:R-:W-:Y:S01]  /*10ab70*/  ISETP.LT.AND P0, PT, R115, UR4, !P0 ;  /* 0x0000000473007c0c */ /* 0x000fe2000c701270 */
[----:B------:R-:W3:Y:S01]  /*10ab80*/  LDL.LU R12, [R1+0x4d78] ;  /* 0x004d7800010c7983 */ /* 0x000ee20000300800 */
[----:B------:R-:W-:Y:S01]  /*10ab90*/  ISETP.LT.AND P4, PT, R240, UR4, !P5 ;  /* 0x00000004f0007c0c */ /* 0x000fe2000ef81270 */
[----:B----4-:R-:W-:-:S04]  /*10aba0*/  IMAD.WIDE R4, R70, 0x4, R20 ;  /* 0x0000000446047825 */ /* 0x010fc800078e0214 */
[----:B------:R-:W-:-:S04]  /*10abb0*/  IMAD.WIDE R6, R70, 0x4, R18 ;  /* 0x0000000446067825 */ /* 0x000fc800078e0212 */
[----:B------:R-:W-:Y:S01]  /*10abc0*/  IMAD.WIDE R8, R70, 0x4, R16 ;  /* 0x0000000446087825 */ /* 0x000fe200078e0210 */
[----:B------:R1:W-:Y:S04]  /*10abd0*/  @P2 STG.E desc[UR34][R4.64], R246 ;  /* 0x000000f604002986 */ /* 0x0003e8000c101922 */
[----:B--2---:R2:W-:Y:S04]  /*10abe0*/  @P3 STG.E desc[UR34][R6.64], R233 ;  /* 0x000000e906003986 */ /* 0x0045e8000c101922 */
[----:B---3--:R3:W-:Y:S01]  /*10abf0*/  @P6 STG.E desc[UR34][R8.64], R241 ;  /* 0x000000f108006986 */ /* 0x0087e2000c101922 */
[----:B------:R-:W-:Y:S01]  /*10ac00*/  ISETP.GE.AND P1, PT, R2, UR5, PT ;  /* 0x0000000502007c0c */ /* 0x000fe2000bf26270 */
[----:B-1----:R-:W-:-:S02]  /*10ac10*/  IMAD.WIDE R4, R70, 0x4, R14 ;  /* 0x0000000446047825 */ /* 0x002fc400078e020e */
[----:B--2---:R-:W2:Y:S02]  /*10ac20*/  LDL.LU R233, [R1+0x1a0c] ;  /* 0x001a0c0001e97983 */ /* 0x004ea40000300800 */
[C---:B------:R-:W-:Y:S02]  /*10ac30*/  IMAD.WIDE R6, R71.reuse, 0x4, R20 ;  /* 0x0000000447067825 */ /* 0x040fe400078e0214 */
[----:B------:R-:W4:Y:S04]  /*10ac40*/  LDL.LU R70, [R1+0x38a8] ;  /* 0x0038a80001467983 */ /* 0x000f280000300800 */
[----:B---3--:R-:W3:Y:S04]  /*10ac50*/  LDL.LU R241, [R1+0x1a2c] ;  /* 0x001a2c0001f17983 */ /* 0x008ee80000300800 */
[----:B------:R-:W-:Y:S04]  /*10ac60*/  @P0 STG.E desc[UR34][R4.64], R245 ;  /* 0x000000f504000986 */ /* 0x000fe8000c101922 */
[----:B------:R-:W3:Y:S01]  /*10ac70*/  LDL.LU R2, [R1+0x4d8c] ;  /* 0x004d8c0001027983 */ /* 0x000ee20000300800 */
[----:B------:R-:W-:Y:S01]  /*10ac80*/  IMAD.WIDE R8, R71, 0x4, R14 ;  /* 0x0000000447087825 */ /* 0x000fe200078e020e */
[----:B------:R-:W-:-:S02]  /*10ac90*/  ISETP.LT.AND P2, PT, R248, UR4, !P5 ;  /* 0x00000004f8007c0c */ /* 0x000fc4000ef41270 */
[----:B------:R1:W-:Y:S04]  /*10aca0*/  @P4 STG.E desc[UR34][R6.64], R232 ;  /* 0x000000e806004986 */ /* 0x0003e8000c101922 */
[----:B-1----:R-:W4:Y:S01]  /*10acb0*/  LDL.LU R232, [R1+0x19fc] ;  /* 0x0019fc0001e87983 */ /* 0x002f220000300800 */
[----:B------:R-:W-:-:S04]  /*10acc0*/  IMAD.WIDE R4, R71, 0x4, R18 ;  /* 0x0000000447047825 */ /* 0x000fc800078e0212 */
[----:B------:R-:W-:Y:S02]  /*10acd0*/  IMAD.WIDE R6, R71, 0x4, R16 ;  /* 0x0000000447067825 */ /* 0x000fe400078e0210 */
[----:B------:R-:W4:Y:S01]  /*10ace0*/  LDL.LU R71, [R1+0x19dc] ;  /* 0x0019dc0001477983 */ /* 0x000f220000300800 */
[----:B------:R-:W-:Y:S02]  /*10acf0*/  ISETP.LT.AND P3, PT, R114, UR4, !P5 ;  /* 0x0000000472007c0c */ /* 0x000fe4000ef61270 */
[----:B------:R-:W-:Y:S01]  /*10ad00*/  ISETP.LT.AND P5, PT, R115, UR4, !P5 ;  /* 0x0000000473007c0c */ /* 0x000fe2000efa1270 */
[----:B------:R-:W4:Y:S04]  /*10ad10*/  LDL.LU R245, [R1+0x19cc] ;  /* 0x0019cc0001f57983 */ /* 0x000f280000300800 */
[----:B------:R-:W-:Y:S06]  /*10ad20*/  @P2 STG.E desc[UR34][R4.64], R250 ;  /* 0x000000fa04002986 */ /* 0x000fec000c101922 */
        /* <DEDUP_REMOVED lines=8> */
[----:B------:R-:W-:Y:S01]  /*10adb0*/  ISETP.LT.AND P1, PT, R115, UR4, !P1 ;  /* 0x0000000473007c0c */ /* 0x000fe2000cf21270 */
[----:B------:R-:W-:-:S04]  /*10adc0*/  IMAD.WIDE R4, R244, 0x4, R18 ;  /* 0x00000004f4047825 */ /* 0x000fc800078e0212 */
[----:B------:R-:W-:Y:S02]  /*10add0*/  IMAD.WIDE R6, R244, 0x4, R14 ;  /* 0x00000004f4067825 */ /* 0x000fe400078e020e */
[----:B------:R1:W-:Y:S01]  /*10ade0*/  @P6 STG.E desc[UR34][R10.64], R236 ;  /* 0x000000ec0a006986 */ /* 0x0003e2000c101922 */
[----:B------:R-:W-:-:S03]  /*10adf0*/  ISETP.GE.AND P6, PT, R12, UR5, PT ;  /* 0x000000050c007c0c */ /* 0x000fc6000bfc6270 */
[----:B-1----:R-:W4:Y:S01]  /*10ae00*/  LDL.LU R236, [R1+0x38ac] ;  /* 0x0038ac0001ec7983 */ /* 0x002f220000300800 */
[----:B------:R-:W-:-:S04]  /*10ae10*/  ISETP.GE.AND P4, PT, R13, UR5, PT ;  /* 0x000000050d007c0c */ /* 0x000fc8000bf86270 */
[----:B------:R-:W-:Y:S02]  /*10ae20*/  ISETP.LT.AND P3, PT, R240, UR4, !P4 ;  /* 0x00000004f0007c0c */ /* 0x000fe4000e761270 */
[----:B------:R-:W-:Y:S01]  /*10ae30*/  ISETP.LT.AND P5, PT, R248, UR4, !P4 ;  /* 0x00000004f8007c0c */ /* 0x000fe2000e7a1270 */
[----:B--2---:R1:W-:Y:S02]  /*10ae40*/  @P0 STG.E desc[UR34][R4.64], R233 ;  /* 0x000000e904000986 */ /* 0x0043e4000c101922 */
[----:B-1----:R-:W-:Y:S02]  /*10ae50*/  IMAD.WIDE R4, R244, 0x4, R16 ;  /* 0x00000004f4047825 */ /* 0x002fe400078e0210 */
[----:B------:R-:W2:Y:S04]  /*10ae60*/  LDL.LU R244, [R1+0x1a90] ;  /* 0x001a900001f47983 */ /* 0x000ea80000300800 */
[----:B------:R-:W2:Y:S04]  /*10ae70*/  LDL.LU R12, [R1+0x4d98] ;  /* 0x004d9800010c7983 */ /* 0x000ea80000300800 */
[----:B---3--:R1:W-:Y:S04]  /*10ae80*/  @P2 STG.E desc[UR34][R4.64], R241 ;  /* 0x000000f104002986 */ /* 0x0083e8000c101922 */
[----:B------:R-:W3:Y:S04]  /*10ae90*/  LDL.LU R246, [R1+0x1a80] ;  /* 0x001a800001f67983 */ /* 0x000ee80000300800 */
[----:B-1----:R-:W3:Y:S04]  /*10aea0*/  LDL.LU R241, [R1+0x1aa0] ;  /* 0x001aa00001f17983 */ /* 0x002ee80000300800 */
[----:B----4-:R1:W-:Y:S04]  /*10aeb0*/  @P1 STG.E desc[UR34][R6.64], R232 ;  /* 0x000000e806001986 */ /* 0x0103e8000c101922 */
[----:B-1----:R-:W4:Y:S01]  /*10aec0*/  LDL.LU R232, [R1+0x1a70] ;  /* 0x001a700001e87983 */ /* 0x002f220000300800 */
[----:B------:R-:W-:-:S04]  /*10aed0*/  IMAD.WIDE R8, R70, 0x4, R20 ;  /* 0x0000000446087825 */ /* 0x000fc800078e0214 */
[----:B------:R-:W-:Y:S01]  /*10aee0*/  IMAD.WIDE R10, R70, 0x4, R18 ;  /* 0x00000004460a7825 */ /* 0x000fe200078e0212 */
[----:B------:R-:W-:Y:S01]  /*10aef0*/  ISETP.LT.AND P0, PT, R114, UR4, !P4 ;  /* 0x0000000472007c0c */ /* 0x000fe2000e701270 */
[----:B------:R1:W-:Y:S01]  /*10af00*/  @P3 STG.E desc[UR34][R8.64], R71 ;  /* 0x0000004708003986 */ /* 0x0003e2000c101922 */
[----:B------:R-:W-:-:S03]  /*10af10*/  ISETP.LT.AND P4, PT, R115, UR4, !P4 ;  /* 0x0000000473007c0c */ /* 0x000fc6000e781270 */
[----:B------:R1:W-:Y:S01]  /*10af20*/  @P5 STG.E desc[UR34][R10.64], R245 ;  /* 0x000000f50a005986 */ /* 0x0003e2000c101922 */
[----:B------:R-:W-:-:S04]  /*10af30*/  IMAD.WIDE R4, R70, 0x4, R16 ;  /* 0x0000000446047825 */ /* 0x000fc800078e0210 */
[----:B------:R-:W-:Y:S01]  /*10af40*/  IMAD.WIDE R6, R70, 0x4, R14 ;  /* 0x0000000446067825 */ /* 0x000fe200078e020e */
[----:B------:R-:W-:Y:S01]  /*10af50*/  ISETP.GE.AND P2, PT, R2, UR5, PT ;  /* 0x0000000502007c0c */ /* 0x000fe2000bf46270 */
[----:B-1----:R-:W4:Y:S04]  /*10af60*/  LDL.LU R71, [R1+0x38b0] ;  /* 0x0038b00001477983 */ /* 0x002f280000300800 */
[----:B------:R-:W4:Y:S04]  /*10af70*/  LDL.LU R250, [R1+0x1a60] ;  /* 0x001a600001fa7983 */ /* 0x000f280000300800 */
[----:B------:R-:W4:Y:S04]  /*10af80*/  LDL.LU R245, [R1+0x1a40] ;  /* 0x001a400001f57983 */ /* 0x000f280000300800 */
[----:B------:R-:W4:Y:S04]  /*10af90*/  LDL.LU R70, [R1+0x38b4] ;  /* 0x0038b40001467983 */ /* 0x000f280000300800 */
[----:B------:R-:W4:Y:S04]  /*10afa0*/  LDL.LU R2, [R1+0x4dac] ;  /* 0x004dac0001027983 */ /* 0x000f280000300800 */
[----:B------:R1:W-:Y:S04]  /*10afb0*/  @P0 STG.E desc[UR34][R4.64], R237 ;  /* 0x000000ed04000986 */ /* 0x0003e8000c101922 */
[----:B------:R-:W4:Y:S04]  /*10afc0*/  LDL.LU R233, [R1+0x1a30] ;  /* 0x001a300001e97983 */ /* 0x000f280000300800 */
[----:B------:R1:W-:Y:S04]  /*10afd0*/  @P4 STG.E desc[UR34][R6.64], R249 ;  /* 0x000000f906004986 */ /* 0x0003e8000c101922 */
[----:B-1----:R-:W4:Y:S04]  /*10afe0*/  LDL.LU R237, [R1+0x1a50] ;  /* 0x001a500001ed7983 */ /* 0x002f280000300800 */
[----:B------:R-:W4:Y:S01]  /*10aff0*/  LDL.LU R249, [R1+0x1a94] ;  /* 0x001a940001f97983 */ /* 0x000f220000300800 */
[----:B------:R-:W-:-:S02]  /*10b000*/  ISETP.LT.AND P3, PT, R240, UR4, !P6 ;  /* 0x00000004f0007c0c */ /* 0x000fc4000f761270 */
[----:B------:R-:W-:Y:S02]  /*10b010*/  ISETP.LT.AND P1, PT, R248, UR4, !P6 ;  /* 0x00000004f8007c0c */ /* 0x000fe4000f721270 */
[----:B------:R-:W-:Y:S02]  /*10b020*/  ISETP.LT.AND P5, PT, R114, UR4, !P6 ;  /* 0x0000000472007c0c */ /* 0x000fe4000f7a1270 */
[----:B------:R-:W-:Y:S01]  /*10b030*/  ISETP.LT.AND P6, PT, R115, UR4, !P6 ;  /* 0x0000000473007c0c */ /* 0x000fe2000f7c1270 */
[----:B------:R-:W-:-:S04]  /*10b040*/  IMAD.WIDE R4, R236, 0x4, R20 ;  /* 0x00000004ec047825 */ /* 0x000fc800078e0214 */
[----:B------:R-:W-:-:S04]  /*10b050*/  IMAD.WIDE R6, R236, 0x4, R18 ;  /* 0x00000004ec067825 */ /* 0x000fc800078e0212 */
[----:B------:R-:W-:-:S04]  /*10b060*/  IMAD.WIDE R8, R236, 0x4, R16 ;  /* 0x00000004ec087825 */ /* 0x000fc800078e0210 */
[----:B------:R-:W-:Y:S01]  /*10b070*/  IMAD.WIDE R10, R236, 0x4, R14 ;  /* 0x00000004ec0a7825 */ /* 0x000fe200078e020e */
[----:B------:R-:W-:Y:S02]  /*10b080*/  ISETP.LT.AND P0, PT, R240, UR4, !P2 ;  /* 0x00000004f0007c0c */ /* 0x000fe4000d701270 */
[----:B------:R-:W-:Y:S01]  /*10b090*/  ISETP.LT.AND P4, PT, R248, UR4, !P2 ;  /* 0x00000004f8007c0c */ /* 0x000fe2000d781270 */
[----:B--2---:R1:W-:Y:S01]  /*10b0a0*/  @P3 STG.E desc[UR34][R4.64], R244 ;  /* 0x000000f404003986 */ /* 0x0043e2000c101922 */
[----:B------:R-:W-:-:S03]  /*10b0b0*/  ISETP.GE.AND P3, PT, R12, UR5, PT ;  /* 0x000000050c007c0c */ /* 0x000fc6000bf66270 */
[----:B---3--:R-:W-:Y:S04]  /*10b0c0*/  @P1 STG.E desc[UR34][R6.64], R246 ;  /* 0x000000f606001986 */ /* 0x008fe8000c101922 */
[----:B-1----:R-:W2:Y:S04]  /*10b0d0*/  LDL.LU R244, [R1+0x1a84] ;  /* 0x001a840001f47983 */ /* 0x002ea80000300800 */
[----:B------:R-:W3:Y:S04]  /*10b0e0*/  LDL.LU R236, [R1+0x38b8] ;  /* 0x0038b80001ec7983 */ /* 0x000ee80000300800 */
[----:B------:R1:W-:Y:S04]  /*10b0f0*/  @P5 STG.E desc[UR34][R8.64], R241 ;  /* 0x000000f108005986 */ /* 0x0003e8000c101922 */
[----:B------:R-:W3:Y:S04]  /*10b100*/  LDL.LU R12, [R1+0x4db0] ;  /* 0x004db000010c7983 */ /* 0x000ee80000300800 */
[----:B-1----:R-:W3:Y:S04]  /*10b110*/  LDL.LU R241, [R1+0x1aa4] ;  /* 0x001aa40001f17983 */ /* 0x002ee80000300800 */
[----:B----4-:R1:W-:Y:S04]  /*10b120*/  @P6 STG.E desc[UR34][R10.64], R232 ;  /* 0x000000e80a006986 */ /* 0x0103e8000c101922 */
[----:B-1----:R-:W4:Y:S01]  /*10b130*/  LDL.LU R232, [R1+0x1a74] ;  /* 0x001a740001e87983 */ /* 0x002f220000300800 */
[----:B------:R-:W-:-:S02]  /*10b140*/  ISETP.LT.AND P1, PT, R114, UR4, !P2 ;  /* 0x0000000472007c0c */ /* 0x000fc4000d721270 */
[----:B------:R-:W-:Y:S01]  /*10b150*/  ISETP.LT.AND P2, PT, R115, UR4, !P2 ;  /* 0x0000000473007c0c */ /* 0x000fe2000d741270 */
[----:B------:R-:W-:-:S04]  /*10b160*/  IMAD.WIDE R4, R71, 0x4, R20 ;  /* 0x0000000447047825 */ /* 0x000fc800078e0214 */
[----:B------:R-:W-:Y:S01]  /*10b170*/  IMAD.WIDE R6, R71, 0x4, R18 ;  /* 0x0000000447067825 */ /* 0x000fe200078e0212 */
[----:B------:R-:W-:Y:S01]  /*10b180*/  ISETP.LT.AND P5, PT, R240, UR4, !P3 ;  /* 0x00000004f0007c0c */ /* 0x000fe2000dfa1270 */
[----:B------:R-:W4:Y:S04]  /*10b190*/  LDL.LU R246, [R1+0x1a64] ;  /* 0x001a640001f67983 */ /* 0x000f280000300800 */
[----:B------:R1:W-:Y:S04]  /*10b1a0*/  @P0 STG.E desc[UR34][R4.64], R250 ;  /* 0x000000fa04000986 */ /* 0x0003e8000c101922 */
[----:B------:R1:W-:Y:S01]  /*10b1b0*/  @P4 STG.E desc[UR34][R6.64], R245 ;  /* 0x000000f506004986 */ /* 0x0003e2000c101922 */
[----:B------:R-:W-:-:S03]  /*10b1c0*/  ISETP.GE.AND P4, PT, R2, UR5, PT ;  /* 0x0000000502007c0c */ /* 0x000fc6000bf86270 */
[----:B------:R-:W4:Y:S01]  /*10b1d0*/  LDL.LU R2, [R1+0x4da8] ;  /* 0x004da80001027983 */ /* 0x000f220000300800 */
[----:B------:R-:W-:-:S04]  /*10b1e0*/  IMAD.WIDE R8, R70, 0x4, R20 ;  /* 0x0000000446087825 */ /* 0x000fc800078e0214 */
[C---:B-1----:R-:W-:Y:S01]  /*10b1f0*/  IMAD.WIDE R4, R71.reuse, 0x4, R16 ;  /* 0x0000000447047825 */ /* 0x042fe200078e0210 */
[----:B------:R-:W4:Y:S03]  /*10b200*/  LDL.LU R250, [R1+0x1a44] ;  /* 0x001a440001fa7983 */ /* 0x000f260000300800 */
[----:B------:R-:W-:Y:S01]  /*10b210*/  IMAD.WIDE R6, R71, 0x4, R14 ;  /* 0x0000000447067825 */ /* 0x000fe200078e020e */
        /* <DEDUP_REMOVED lines=12> */
[----:B------:R-:W-:-:S04]  /*10b2e0*/  IMAD.WIDE R4, R70, 0x4, R16 ;  /* 0x0000000446047825 */ /* 0x000fc800078e0210 */
[----:B------:R-:W-:Y:S01]  /*10b2f0*/  IMAD.WIDE R6, R70, 0x4, R14 ;  /* 0x0000000446067825 */ /* 0x000fe200078e020e */
[----:B------:R-:W-:Y:S02]  /*10b300*/  ISETP.LT.AND P5, PT, R240, UR4, !P4 ;  /* 0x00000004f0007c0c */ /* 0x000fe4000e7a1270 */
[----:B------:R-:W-:Y:S01]  /*10b310*/  ISETP.LT.AND P1, PT, R248, UR4, !P4 ;  /* 0x00000004f8007c0c */ /* 0x000fe2000e721270 */
[----:B--2---:R1:W-:Y:S04]  /*10b320*/  @P6 STG.E desc[UR34][R10.64], R244 ;  /* 0x000000f40a006986 */ /* 0x0043e8000c101922 */
[----:B-1----:R-:W2:Y:S04]  /*10b330*/  LDL.LU R244, [R1+0x1a68] ;  /* 0x001a680001f47983 */ /* 0x002ea80000300800 */
[----:B------:R-:W2:Y:S04]  /*10b340*/  LDL.LU R70, [R1+0x38c0] ;  /* 0x0038c00001467983 */ /* 0x000ea80000300800 */
[----:B---3--:R1:W-:Y:S04]  /*10b350*/  @P0 STG.E desc[UR34][R4.64], R241 ;  /* 0x000000f104000986 */ /* 0x0083e8000c101922 */
[----:B------:R-:W3:Y:S04]  /*10b360*/  LDL.LU R10, [R1+0x4dbc] ;  /* 0x004dbc00010a7983 */ /* 0x000ee80000300800 */
[----:B-1----:R-:W3:Y:S04]  /*10b370*/  LDL.LU R241, [R1+0x1aa8] ;  /* 0x001aa80001f17983 */ /* 0x002ee80000300800 */
[----:B----4-:R1:W-:Y:S04]  /*10b380*/  @P3 STG.E desc[UR34][R6.64], R232 ;  /* 0x000000e806003986 */ /* 0x0103e8000c101922 */
[----:B-1----:R-:W4:Y:S01]  /*10b390*/  LDL.LU R232, [R1+0x1a78] ;  /* 0x001a780001e87983 */ /* 0x002f220000300800 */
[----:B------:R-:W-:-:S02]  /*10b3a0*/  ISETP.LT.AND P6, PT, R114, UR4, !P4 ;  /* 0x0000000472007c0c */ /* 0x000fc4000e7c1270 */
[----:B------:R-:W-:Y:S01]  /*10b3b0*/  ISETP.GE.AND P2, PT, R12, UR5, PT ;  /* 0x000000050c007c0c */ /* 0x000fe2000bf46270 */
[----:B------:R-:W-:Y:S01]  /*10b3c0*/  IMAD.WIDE R4, R236, 0x4, R20 ;  /* 0x00000004ec047825 */ /* 0x000fe200078e0214 */
[----:B------:R-:W-:-:S03]  /*10b3d0*/  ISETP.LT.AND P0, PT, R115, UR4, !P4 ;  /* 0x0000000473007c0c */ /* 0x000fc6000e701270 */
[----:B------:R-:W-:Y:S01]  /*10b3e0*/  IMAD.WIDE R6, R236, 0x4, R18 ;  /* 0x00000004ec067825 */ /* 0x000fe200078e0212 */
[----:B------:R-:W-:Y:S02]  /*10b3f0*/  ISETP.LT.AND P3, PT, R240, UR4, !P2 ;  /* 0x00000004f0007c0c */ /* 0x000fe4000d761270 */
[----:B------:R-:W-:Y:S01]  /*10b400*/  ISETP.LT.AND P4, PT, R248, UR4, !P2 ;  /* 0x00000004f8007c0c */ /* 0x000fe2000d781270 */
[----:B------:R-:W-:Y:S01]  /*10b410*/  IMAD.WIDE R8, R236, 0x4, R16 ;  /* 0x00000004ec087825 */ /* 0x000fe200078e0210 */
[----:B------:R1:W-:Y:S01]  /*10b420*/  @P5 STG.E desc[UR34][R4.64], R246 ;  /* 0x000000f604005986 */ /* 0x0003e2000c101922 */
[----:B------:R-:W-:-:S03]  /*10b430*/  ISETP.GE.AND P5, PT, R2, UR5, PT ;  /* 0x0000000502007c0c */ /* 0x000fc6000bfa6270 */
[----:B------:R-:W4:Y:S04]  /*10b440*/  LDL.LU R2, [R1+0x4dc0] ;  /* 0x004dc00001027983 */ /* 0x000f280000300800 */
[----:B------:R1:W-:Y:S04]  /*10b450*/  @P1 STG.E desc[UR34][R6.64], R250 ;  /* 0x000000fa06001986 */ /* 0x0003e8000c101922 */
[----:B------:R1:W-:Y:S04]  /*10b460*/  @P6 STG.E desc[UR34][R8.64], R245 ;  /* 0x000000f508006986 */ /* 0x0003e8000c101922 */
[----:B-1----:R-:W4:Y:S01]  /*10b470*/  LDL.LU R246, [R1+0x1a48] ;  /* 0x001a480001f67983 */ /* 0x002f220000300800 */
[----:B------:R-:W-:-:S03]  /*10b480*/  IMAD.WIDE R4, R236, 0x4, R14 ;  /* 0x00000004ec047825 */ /* 0x000fc600078e020e */
[----:B------:R-:W4:Y:S01]  /*10b490*/  LDL.LU R250, [R1+0x1a38] ;  /* 0x001a380001fa7983 */ /* 0x000f220000300800 */
[----:B------:R-:W-:-:S04]  /*10b4a0*/  IMAD.WIDE R6, R71, 0x4, R20 ;  /* 0x0000000447067825 */ /* 0x000fc800078e0214 */
[----:B------:R-:W-:Y:S01]  /*10b4b0*/  IMAD.WIDE R8, R71, 0x4, R18 ;  /* 0x0000000447087825 */ /* 0x000fe200078e0212 */
[----:B------:R-:W4:Y:S04]  /*10b4c0*/  LDL.LU R245, [R1+0x1a58] ;  /* 0x001a580001f57983 */ /* 0x000f280000300800 */
[----:B------:R-:W4:Y:S04]  /*10b4d0*/  LDL.LU R236, [R1+0x38c4] ;  /* 0x0038c40001ec7983 */ /* 0x000f280000300800 */
[----:B------:R1:W-:Y:S04]  /*10b4e0*/  @P0 STG.E desc[UR34][R4.64], R233 ;  /* 0x000000e904000986 */ /* 0x0003e8000c101922 */
[----:B------:R-:W-:Y:S04]  /*10b4f0*/  @P3 STG.E desc[UR34][R6.64], R237 ;  /* 0x000000ed06003986 */ /* 0x000fe8000c101922 */
        /* <DEDUP_REMOVED lines=9> */
[----:B------:R-:W4:Y:S04]  /*10b590*/  LDL.LU R13, [R1+0x4dd8] ;  /* 0x004dd800010d7983 */ /* 0x000f280000300800 */
[----:B------:R-:W4:Y:S01]  /*10b5a0*/  LDL.LU R237, [R1+0x1aac] ;  /* 0x001aac0001ed7983 */ /* 0x000f220000300800 */
[----:B------:R-:W-:-:S02]  /*10b5b0*/  ISETP.LT.AND P0, PT, R248, UR4, !P5 ;  /* 0x00000004f8007c0c */ /* 0x000fc4000ef01270 */
[----:B------:R-:W-:Y:S02]  /*10b5c0*/  ISETP.LT.AND P4, PT, R114, UR4, !P5 ;  /* 0x0000000472007c0c */ /* 0x000fe4000ef81270 */
[----:B------:R-:W-:Y:S01]  /*10b5d0*/  ISETP.LT.AND P5, PT, R115, UR4, !P5 ;  /* 0x0000000473007c0c */ /* 0x000fe2000efa1270 */
[C---:B--2---:R-:W-:Y:S01]  /*10b5e0*/  IMAD.WIDE R8, R70.reuse, 0x4, R20 ;  /* 0x0000000446087825 */ /* 0x044fe200078e0214 */
[----:B---3--:R1:W-:Y:S04]  /*10b5f0*/  @P1 STG.E desc[UR34][R4.64], R241 ;  /* 0x000000f104001986 */ /* 0x0083e8000c101922 */
[----:B-1----:R-:W2:Y:S01]  /*10b600*/  LDL.LU R241, [R1+0x1a7c] ;  /* 0x001a7c0001f17983 */ /* 0x002ea20000300800 */
[----:B------:R-:W-:-:S03]  /*10b610*/  IMAD.WIDE R4, R70, 0x4, R18 ;  /* 0x0000000446047825 */ /* 0x000fc600078e0212 */
[----:B----4-:R1:W-:Y:S04]  /*10b620*/  @P2 STG.E desc[UR34][R6.64], R232 ;  /* 0x000000e806002986 */ /* 0x0103e8000c101922 */
[----:B------:R3:W-:Y:S01]  /*10b630*/  @P6 STG.E desc[UR34][R8.64], R244 ;  /* 0x000000f408006986 */ /* 0x0007e2000c101922 */
[----:B-1----:R-:W-:-:S04]  /*10b640*/  IMAD.WIDE R6, R70, 0x4, R16 ;  /* 0x0000000446067825 */ /* 0x002fc800078e0210 */
[----:B---3--:R-:W-:Y:S01]  /*10b650*/  IMAD.WIDE R8, R70, 0x4, R14 ;  /* 0x0000000446087825 */ /* 0x008fe200078e020e */
[----:B------:R-:W3:Y:S04]  /*10b660*/  LDL.LU R244, [R1+0x1a6c] ;  /* 0x001a6c0001f47983 */ /* 0x000ee80000300800 */
[----:B------:R-:W4:Y:S01]  /*10b670*/  LDL.LU R70, [R1+0x1a4c] ;  /* 0x001a4c0001467983 */ /* 0x000f220000300800 */
[----:B------:R-:W-:-:S03]  /*10b680*/  ISETP.GE.AND P3, PT, R10, UR5, PT ;  /* 0x000000050a007c0c */ /* 0x000fc6000bf66270 */
[----:B------:R-:W4:Y:S04]  /*10b690*/  LDL.LU R232, [R1+0x38d0] ;  /* 0x0038d00001e87983 */ /* 0x000f280000300800 */
[----:B------:R-:W4:Y:S01]  /*10b6a0*/  LDL.LU R12, [R1+0x4dd4] ;  /* 0x004dd400010c7983 */ /* 0x000f220000300800 */
[----:B------:R-:W-:Y:S02]  /*10b6b0*/  ISETP.LT.AND P2, PT, R240, UR4, !P3 ;  /* 0x00000004f0007c0c */ /* 0x000fe4000df41270 */
[----:B------:R-:W-:Y:S01]  /*10b6c0*/  ISETP.LT.AND P6, PT, R248, UR4, !P3 ;  /* 0x00000004f8007c0c */ /* 0x000fe2000dfc1270 */
[----:B------:R1:W-:Y:S04]  /*10b6d0*/  @P0 STG.E desc[UR34][R4.64], R246 ;  /* 0x000000f604000986 */ /* 0x0003e8000c101922 */
[----:B------:R1:W-:Y:S04]  /*10b6e0*/  @P4 STG.E desc[UR34][R6.64], R250 ;  /* 0x000000fa06004986 */ /* 0x0003e8000c101922 */
[----:B------:R1:W-:Y:S02]  /*10b6f0*/  @P5 STG.E desc[UR34][R8.64], R245 ;  /* 0x000000f508005986 */ /* 0x0003e4000c101922 */
[----:B-1----:R-:W-:-:S04]  /*10b700*/  IMAD.WIDE R4, R236, 0x4, R20 ;  /* 0x00000004ec047825 */ /* 0x002fc800078e0214 */
[C---:B------:R-:W-:Y:S01]  /*10b710*/  IMAD.WIDE R6, R236.reuse, 0x4, R18 ;  /* 0x00000004ec067825 */ /* 0x040fe200078e0212 */
[----:B------:R-:W4:Y:S04]  /*10b720*/  LDL.LU R245, [R1+0x1a3c] ;  /* 0x001a3c0001f57983 */ /* 0x000f280000300800 */
[----:B------:R1:W-:Y:S04]  /*10b730*/  @P2 STG.E desc[UR34][R4.64], R233 ;  /* 0x000000e904002986 */ /* 0x0003e8000c101922 */
[----:B------:R1:W-:Y:S02]  /*10b740*/  @P6 STG.E desc[UR34][R6.64], R249 ;  /* 0x000000f906006986 */ /* 0x0003e4000c101922 */
[----:B-1----:R-:W-:-:S04]  /*10b750*/  IMAD.WIDE R4, R236, 0x4, R16 ;  /* 0x00000004ec047825 */ /* 0x002fc800078e0210 */
[----:B------:R-:W-:Y:S02]  /*10b760*/  IMAD.WIDE R6, R236, 0x4, R14 ;  /* 0x00000004ec067825 */ /* 0x000fe400078e020e */
[----:B------:R-:W4:Y:S01]  /*10b770*/  LDL.LU R236, [R1+0x1a5c] ;  /* 0x001a5c0001ec7983 */ /* 0x000f220000300800 */
[----:B------:R-:W-:Y:S02]  /*10b780*/  ISETP.GE.AND P1, PT, R2, UR5, PT ;  /* 0x0000000502007c0c */ /* 0x000fe4000bf26270 */
[----:B------:R-:W-:Y:S02]  /*10b790*/  ISETP.LT.AND P0, PT, R114, UR4, !P3 ;  /* 0x0000000472007c0c */ /* 0x000fe4000df01270 */
[----:B------:R-:W-:Y:S01]  /*10b7a0*/  ISETP.LT.AND P3, PT, R115, UR4, !P3 ;  /* 0x0000000473007c0c */ /* 0x000fe2000df61270 */
[C---:B------:R-:W-:Y:S01]  /*10b7b0*/  IMAD.WIDE R8, R71.reuse, 0x4, R20 ;  /* 0x0000000447087825 */ /* 0x040fe200078e0214 */
[----:B------:R-:W-:Y:S02]  /*10b7c0*/  ISETP.LT.AND P4, PT, R240, UR4, !P1 ;  /* 0x00000004f0007c0c */ /* 0x000fe4000cf81270 */
[----:B------:R-:W-:Y:S01]  /*10b7d0*/  ISETP.LT.AND P5, PT, R248, UR4, !P1 ;  /* 0x00000004f8007c0c */ /* 0x000fe2000cfa1270 */
[----:B------:R-:W-:Y:S01]  /*10b7e0*/  IMAD.WIDE R10, R71, 0x4, R18 ;  /* 0x00000004470a7825 */ /* 0x000fe200078e0212 */
[----:B------:R-:W4:Y:S04]  /*10b7f0*/  LDL.LU R2, [R1+0x4dd0] ;  /* 0x004dd00001027983 */ /* 0x000f280000300800 */
[----:B------:R-:W4:Y:S04]  /*10b800*/  LDL.LU R246, [R1+0x1b00] ;  /* 0x001b000001f67983 */ /* 0x000f280000300800 */
[----:B------:R-:W4:Y:S04]  /*10b810*/  LDL.LU R233, [R1+0x1b20] ;  /* 0x001b200001e97983 */ /* 0x000f280000300800 */
[----:B------:R-:W4:Y:S04]  /*10b820*/  LDL.LU R249, [R1+0x1b10] ;  /* 0x001b100001f97983 */ /* 0x000f280000300800 */
[----:B------:R1:W-:Y:S04]  /*10b830*/  @P0 STG.E desc[UR34][R4.64], R237 ;  /* 0x000000ed04000986 */ /* 0x0003e8000c101922 */
[----:B-1----:R-:W4:Y:S01]  /*10b840*/  LDL.LU R237, [R1+0x1af0] ;  /* 0x001af00001ed7983 */ /* 0x002f220000300800 */
[----:B------:R-:W-:-:S02]  /*10b850*/  ISETP.LT.AND P2, PT, R114, UR4, !P1 ;  /* 0x0000000472007c0c */ /* 0x000fc4000cf41270 */
[----:B------:R-:W-:Y:S01]  /*10b860*/  ISETP.LT.AND P1, PT, R115, UR4, !P1 ;  /* 0x0000000473007c0c */ /* 0x000fe2000cf21270 */
[----:B------:R-:W-:Y:S01]  /*10b870*/  IMAD.WIDE R4, R71, 0x4, R16 ;  /* 0x0000000447047825 */ /* 0x000fe200078e0210 */
[----:B------:R-:W-:Y:S01]  /*10b880*/  ISETP.GE.AND P6, PT, R13, UR5, PT ;  /* 0x000000050d007c0c */ /* 0x000fe2000bfc6270 */
[----:B--2---:R-:W-:Y:S04]  /*10b890*/  @P3 STG.E desc[UR34][R6.64], R241 ;  /* 0x000000f106003986 */ /* 0x004fe8000c101922 */
[----:B---3--:R-:W-:Y:S04]  /*10b8a0*/  @P4 STG.E desc[UR34][R8.64], R244 ;  /* 0x000000f408004986 */ /* 0x008fe8000c101922 */
[----:B----4-:R1:W-:Y:S04]  /*10b8b0*/  @P5 STG.E desc[UR34][R10.64], R70 ;  /* 0x000000460a005986 */ /* 0x0103e8000c101922 */
[----:B-1----:R-:W2:Y:S04]  /*10b8c0*/  LDL.LU R70, [R1+0x1ae0] ;  /* 0x001ae00001467983 */ /* 0x002ea80000300800 */
[----:B------:R-:W3:Y:S04]  /*10b8d0*/  LDL.LU R241, [R1+0x38d4] ;  /* 0x0038d40001f17983 */ /* 0x000ee80000300800 */
[----:B------:R-:W4:Y:S04]  /*10b8e0*/  LDL.LU R244, [R1+0x38d8] ;  /* 0x0038d80001f47983 */ /* 0x000f280000300800 */
[----:B------:R1:W-:Y:S02]  /*10b8f0*/  @P2 STG.E desc[UR34][R4.64], R245 ;  /* 0x000000f504002986 */ /* 0x0003e4000c101922 */
[----:B-1----:R-:W-:-:S02]  /*10b900*/  IMAD.WIDE R4, R71, 0x4, R14 ;  /* 0x0000000447047825 */ /* 0x002fc400078e020e */
[----:B------:R-:W4:Y:S04]  /*10b910*/  LDL.LU R71, [R1+0x1ac0] ;  /* 0x001ac00001477983 */ /* 0x000f280000300800 */
[----:B------:R-:W4:Y:S04]  /*10b920*/  LDL.LU R13, [R1+0x4de8] ;  /* 0x004de800010d7983 */ /* 0x000f280000300800 */
[----:B------:R-:W4:Y:S04]  /*10b930*/  LDL.LU R250, [R1+0x1ad0] ;  /* 0x001ad00001fa7983 */ /* 0x000f280000300800 */
[----:B------:R1:W-:Y:S04]  /*10b940*/  @P1 STG.E desc[UR34][R4.64], R236 ;  /* 0x000000ec04001986 */ /* 0x0003e8000c101922 */
[----:B------:R-:W4:Y:S04]  /*10b950*/  LDL.LU R245, [R1+0x1ab0] ;  /* 0x001ab00001f57983 */ /* 0x000f280000300800 */
[----:B-1----:R-:W4:Y:S01]  /*10b960*/  LDL.LU R236, [R1+0x1b04] ;  /* 0x001b040001ec7983 */ /* 0x002f220000300800 */
[----:B------:R-:W-:-:S02]  /*10b970*/  ISETP.LT.AND P0, PT, R240, UR4, !P6 ;  /* 0x00000004f0007c0c */ /* 0x000fc4000f701270 */
[----:B------:R-:W-:Y:S02]  /*10b980*/  ISETP.LT.AND P4, PT, R248, UR4, !P6 ;  /* 0x00000004f8007c0c */ /* 0x000fe4000f781270 */
[----:B------:R-:W-:Y:S02]  /*10b990*/  ISETP.GE.AND P3, PT, R12, UR5, PT ;  /* 0x000000050c007c0c */ /* 0x000fe4000bf66270 */
[----:B------:R-:W-:Y:S02]  /*10b9a0*/  ISETP.LT.AND P5, PT, R114, UR4, !P6 ;  /* 0x0000000472007c0c */ /* 0x000fe4000f7a1270 */
[----:B------:R-:W-:Y:S01]  /*10b9b0*/  ISETP.LT.AND P2, PT, R115, UR4, !P6 ;  /* 0x0000000473007c0c */ /* 0x000fe2000f741270 */
[----:B------:R-:W-:Y:S01]  /*10b9c0*/  IMAD.WIDE R6, R232, 0x4, R20 ;  /* 0x00000004e8067825 */ /* 0x000fe200078e0214 */
[----:B------:R-:W-:-:S03]  /*10b9d0*/  ISETP.LT.AND P6, PT, R240, UR4, !P3 ;  /* 0x00000004f0007c0c */ /* 0x000fc6000dfc1270 */
[----:B------:R-:W-:-:S04]  /*10b9e0*/  IMAD.WIDE R8, R232, 0x4, R18 ;  /* 0x00000004e8087825 */ /* 0x000fc800078e0212 */
[----:B------:R-:W-:-:S04]  /*10b9f0*/  IMAD.WIDE R10, R232, 0x4, R16 ;  /* 0x00000004e80a7825 */ /* 0x000fc800078e0210 */
[----:B------:R-:W-:Y:S01]  /*10ba00*/  IMAD.WIDE R4, R232, 0x4, R14 ;  /* 0x00000004e8047825 */ /* 0x000fe200078e020e */
[----:B------:R-:W4:Y:S04]  /*10ba10*/  LDL.LU R12, [R1+0x4dec] ;  /* 0x004dec00010c7983 */ /* 0x000f280000300800 */
[----:B------:R-:W-:Y:S04]  /*10ba20*/  @P0 STG.E desc[UR34][R6.64], R246 ;  /* 0x000000f606000986 */ /* 0x000fe8000c101922 */
[----:B------:R1:W-:Y:S04]  /*10ba30*/  @P4 STG.E desc[UR34][R8.64], R233 ;  /* 0x000000e908004986 */ /* 0x0003e8000c101922 */
[----:B------:R1:W-:Y:S04]  /*10ba40*/  @P5 STG.E desc[UR34][R10.64], R249 ;  /* 0x000000f90a005986 */ /* 0x0003e8000c101922 */
[----:B------:R2:W-:Y:S04]  /*10ba50*/  @P2 STG.E desc[UR34][R4.64], R237 ;  /* 0x000000ed04002986 */ /* 0x0005e8000c101922 */
[----:B-1----:R-:W4:Y:S04]  /*10ba60*/  LDL.LU R233, [R1+0x1b24] ;  /* 0x001b240001e97983 */ /* 0x002f280000300800 */
[----:B------:R-:W4:Y:S04]  /*10ba70*/  LDL.LU R249, [R1+0x1b14] ;  /* 0x001b140001f97983 */ /* 0x000f280000300800 */
[----:B------:R-:W4:Y:S01]  /*10ba80*/  LDL.LU R232, [R1+0x38dc] ;  /* 0x0038dc0001e87983 */ /* 0x000f220000300800 */
[----:B------:R-:W-:-:S02]  /*10ba90*/  ISETP.GE.AND P1, PT, R2, UR5, PT ;  /* 0x0000000502007c0c */ /* 0x000fc4000bf26270 */
[----:B------:R-:W-:Y:S02]  /*10baa0*/  ISETP.LT.AND P4, PT, R248, UR4, !P3 ;  /* 0x00000004f8007c0c */ /* 0x000fe4000df81270 */
[----:B------:R-:W-:Y:S02]  /*10bab0*/  ISETP.LT.AND P0, PT, R114, UR4, !P3 ;  /* 0x0000000472007c0c */ /* 0x000fe4000df01270 */
[----:B------:R-:W-:Y:S02]  /*10bac0*/  ISETP.LT.AND P3, PT, R115, UR4, !P3 ;  /* 0x0000000473007c0c */ /* 0x000fe4000df61270 */
[----:B------:R-:W-:Y:S01]  /*10bad0*/  ISETP.LT.AND P5, PT, R240, UR4, !P1 ;  /* 0x00000004f0007c0c */ /* 0x000fe2000cfa1270 */
[----:B---3--:R-:W-:-:S05]  /*10bae0*/  IMAD.WIDE R6, R241, 0x4, R20 ;  /* 0x00000004f1067825 */ /* 0x008fca00078e0214 */
[----:B--2---:R1:W-:Y:S01]  /*10baf0*/  @P6 STG.E desc[UR34][R6.64], R70 ;  /* 0x0000004606006986 */ /* 0x0043e2000c101922 */
[----:B------:R-:W-:-:S03]  /*10bb00*/  IMAD.WIDE R4, R241, 0x4, R18 ;  /* 0x00000004f1047825 */ /* 0x000fc600078e0212 */
[----:B-1----:R-:W2:Y:S04]  /*10bb10*/  LDL.LU R70, [R1+0x1af4] ;  /* 0x001af40001467983 */ /* 0x002ea80000300800 */
[----:B------:R-:W3:Y:S04]  /*10bb20*/  LDL.LU R2, [R1+0x4de4] ;  /* 0x004de40001027983 */ /* 0x000ee80000300800 */
[----:B------:R-:W3:Y:S01]  /*10bb30*/  LDL.LU R237, [R1+0x1ae4] ;  /* 0x001ae40001ed7983 */ /* 0x000ee20000300800 */
[----:B------:R-:W-:-:S04]  /*10bb40*/  IMAD.WIDE R6, R241, 0x4, R16 ;  /* 0x00000004f1067825 */ /* 0x000fc800078e0210 */
[----:B------:R-:W-:Y:S02]  /*10bb50*/  IMAD.WIDE R8, R241, 0x4, R14 ;  /* 0x00000004f1087825 */ /* 0x000fe400078e020e */
[----:B------:R-:W3:Y:S02]  /*10bb60*/  LDL.LU R241, [R1+0x1ac4] ;  /* 0x001ac40001f17983 */ /* 0x000ee40000300800 */
[----:B----4-:R-:W-:Y:S02]  /*10bb70*/  IMAD.WIDE R10, R244, 0x4, R20 ;  /* 0x00000004f40a7825 */ /* 0x010fe400078e0214 */
[----:B------:R1:W-:Y:S04]  /*10bb80*/  @P4 STG.E desc[UR34][R4.64], R71 ;  /* 0x0000004704004986 */ /* 0x0003e8000c101922 */
[----:B------:R4:W-:Y:S04]  /*10bb90*/  @P0 STG.E desc[UR34][R6.64], R250 ;  /* 0x000000fa06000986 */ /* 0x0009e8000c101922 */
[----:B------:R4:W-:Y:S04]  /*10bba0*/  @P3 STG.E desc[UR34][R8.64], R245 ;  /* 0x000000f508003986 */ /* 0x0009e8000c101922 */
[----:B-1----:R-:W3:Y:S04]  /*10bbb0*/  LDL.LU R71, [R1+0x38e0] ;  /* 0x0038e00001477983 */ /* 0x002ee80000300800 */
[----:B----4-:R-:W4:Y:S04]  /*10bbc0*/  LDL.LU R250, [R1+0x1ad4] ;  /* 0x001ad40001fa7983 */ /* 0x010f280000300800 */
[----:B------:R1:W-:Y:S04]  /*10bbd0*/  @P5 STG.E desc[UR34][R10.64], R236 ;  /* 0x000000ec0a005986 */ /* 0x0003e8000c101922 */
[----:B------:R-:W4:Y:S04]  /*10bbe0*/  LDL.LU R245, [R1+0x1ab4] ;  /* 0x001ab40001f57983 */ /* 0x000f280000300800 */
[----:B-1----:R-:W4:Y:S01]  /*10bbf0*/  LDL.LU R236, [R1+0x1b08] ;  /* 0x001b080001ec7983 */ /* 0x002f220000300800 */
[----:B------:R-:W-:-:S02]  /*10bc00*/  ISETP.LT.AND P2, PT, R248, UR4, !P1 ;  /* 0x00000004f8007c0c */ /* 0x000fc4000cf41270 */
[----:B------:R-:W-:Y:S02]  /*10bc10*/  ISETP.LT.AND P6, PT, R114, UR4, !P1 ;  /* 0x0000000472007c0c */ /* 0x000fe4000cfc1270 */
[----:B------:R-:W-:Y:S02]  /*10bc20*/  ISETP.LT.AND P1, PT, R115, UR4, !P1 ;  /* 0x0000000473007c0c */ /* 0x000fe4000cf21270 */
[----:B------:R-:W-:Y:S01]  /*10bc30*/  ISETP.GE.AND P4, PT, R13, UR5, PT ;  /* 0x000000050d007c0c */ /* 0x000fe2000bf86270 */
[----:B------:R-:W-:-:S04]  /*10bc40*/  IMAD.WIDE R4, R244, 0x4, R18 ;  /* 0x00000004f4047825 */ /* 0x000fc800078e0212 */
[----:B------:R-:W-:Y:S01]  /*10bc50*/  IMAD.WIDE R6, R244, 0x4, R16 ;  /* 0x00000004f4067825 */ /* 0x000fe200078e0210 */
[----:B------:R-:W-:Y:S02]  /*10bc60*/  ISETP.LT.AND P0, PT, R240, UR4, !P4 ;  /* 0x00000004f0007c0c */ /* 0x000fe4000e701270 */
[----:B------:R-:W-:Y:S01]  /*10bc70*/  ISETP.LT.AND P5, PT, R248, UR4, !P4 ;  /* 0x00000004f8007c0c */ /* 0x000fe2000e7a1270 */
[----:B------:R1:W-:Y:S04]  /*10bc80*/  @P2 STG.E desc[UR34][R4.64], R233 ;  /* 0x000000e904002986 */ /* 0x0003e8000c101922 */
[----:B------:R1:W-:Y:S02]  /*10bc90*/  @P6 STG.E desc[UR34][R6.64], R249 ;  /* 0x000000f906006986 */ /* 0x0003e4000c101922 */
[----:B-1----:R-:W-:-:S02]  /*10bca0*/  IMAD.WIDE R4, R244, 0x4, R14 ;  /* 0x00000004f4047825 */ /* 0x002fc400078e020e */
[----:B------:R-:W4:Y:S04]  /*10bcb0*/  LDL.LU R244, [R1+0x1b28] ;  /* 0x001b280001f47983 */ /* 0x000f280000300800 */
[----:B------:R-:W4:Y:S04]  /*10bcc0*/  LDL.LU R10, [R1+0x4e00] ;  /* 0x004e0000010a7983 */ /* 0x000f280000300800 */
[----:B------:R-:W4:Y:S04]  /*10bcd0*/  LDL.LU R233, [R1+0x1b18] ;  /* 0x001b180001e97983 */ /* 0x000f280000300800 */
[----:B------:R-:W4:Y:S01]  /*10bce0*/  LDL.LU R249, [R1+0x1af8] ;  /* 0x001af80001f97983 */ /* 0x000f220000300800 */
[----:B------:R-:W-:-:S04]  /*10bcf0*/  IMAD.WIDE R6, R232, 0x4, R20 ;  /* 0x00000004e8067825 */ /* 0x000fc800078e0214 */
[----:B------:R-:W-:Y:S01]  /*10bd00*/  IMAD.WIDE R8, R232, 0x4, R18 ;  /* 0x00000004e8087825 */ /* 0x000fe200078e0212 */
[----:B------:R-:W-:Y:S02]  /*10bd10*/  ISETP.GE.AND P3, PT, R12, UR5, PT ;  /* 0x000000050c007c0c */ /* 0x000fe4000bf66270 */
[----:B------:R-:W-:Y:S02]  /*10bd20*/  ISETP.LT.AND P2, PT, R114, UR4, !P4 ;  /* 0x0000000472007c0c */ /* 0x000fe4000e741270 */
[----:B------:R-:W-:Y:S02]  /*10bd30*/  ISETP.LT.AND P4, PT, R115, UR4, !P4 ;  /* 0x0000000473007c0c */ /* 0x000fe4000e781270 */
[----:B------:R-:W-:Y:S01]  /*10bd40*/  ISETP.LT.AND P6, PT, R240, UR4, !P3 ;  /* 0x00000004f0007c0c */ /* 0x000fe2000dfc1270 */
[----:B--2---:R1:W-:Y:S01]  /*10bd50*/  @P1 STG.E desc[UR34][R4.64], R70 ;  /* 0x0000004604001986 */ /* 0x0043e2000c101922 */
[----:B---3--:R-:W-:-:S03]  /*10bd60*/  ISETP.GE.AND P1, PT, R2, UR5, PT ;  /* 0x0000000502007c0c */ /* 0x008fc6000bf26270 */
[----:B------:R2:W-:Y:S04]  /*10bd70*/  @P0 STG.E desc[UR34][R6.64], R237 ;  /* 0x000000ed06000986 */ /* 0x0005e8000c101922 */
[----:B-1----:R-:W3:Y:S04]  /*10bd80*/  LDL.LU R70, [R1+0x38e4] ;  /* 0x0038e40001467983 */ /* 0x002ee80000300800 */
[----:B------:R-:W3:Y:S04]  /*10bd90*/  LDL.LU R2, [R1+0x4dfc] ;  /* 0x004dfc0001027983 */ /* 0x000ee80000300800 */
[----:B------:R-:W3:Y:S04]  /*10bda0*/  LDL.LU R246, [R1+0x1ae8] ;  /* 0x001ae80001f67983 */ /* 0x000ee80000300800 */
[----:B--2---:R-:W2:Y:S04]  /*10bdb0*/  LDL.LU R237, [R1+0x1ac8] ;  /* 0x001ac80001ed7983 */ /* 0x004ea80000300800 */
[----:B------:R1:W-:Y:S01]  /*10bdc0*/  @P5 STG.E desc[UR34][R8.64], R241 ;  /* 0x000000f108005986 */ /* 0x0003e2000c101922 */
[----:B------:R-:W-:-:S04]  /*10bdd0*/  IMAD.WIDE R4, R232, 0x4, R16 ;  /* 0x00000004e8047825 */ /* 0x000fc800078e0210 */
[----:B------:R-:W-:Y:S01]  /*10bde0*/  IMAD.WIDE R6, R232, 0x4, R14 ;  /* 0x00000004e8067825 */ /* 0x000fe200078e020e */
[----:B-1----:R-:W2:Y:S03]  /*10bdf0*/  LDL.LU R241, [R1+0x1ad8] ;  /* 0x001ad80001f17983 */ /* 0x002ea60000300800 */
[----:B------:R-:W-:Y:S01]  /*10be00*/  IMAD.WIDE R8, R71, 0x4, R20 ;  /* 0x0000000447087825 */ /* 0x000fe200078e0214 */
[----:B------:R-:W2:Y:S04]  /*10be10*/  LDL.LU R232, [R1+0x38e8] ;  /* 0x0038e80001e87983 */ /* 0x000ea80000300800 */
[----:B----4-:R-:W-:Y:S04]  /*10be20*/  @P2 STG.E desc[UR34][R4.64], R250 ;  /* 0x000000fa04002986 */ /* 0x010fe8000c101922 */
[----:B------:R1:W-:Y:S04]  /*10be30*/  @P4 STG.E desc[UR34][R6.64], R245 ;  /* 0x000000f506004986 */ /* 0x0003e8000c101922 */
[----:B------:R4:W-:Y:S04]  /*10be40*/  @P6 STG.E desc[UR34][R8.64], R236 ;  /* 0x000000ec08006986 */ /* 0x0009e8000c101922 */
[----:B-1----:R-:W2:Y:S04]  /*10be50*/  LDL.LU R245, [R1+0x1ab8] ;  /* 0x001ab80001f57983 */ /* 0x002ea80000300800 */
[----:B----4-:R-:W4:Y:S01]  /*10be60*/  LDL.LU R236, [R1+0x1b0c] ;  /* 0x001b0c0001ec7983 */ /* 0x010f220000300800 */
[----:B------:R-:W-:-:S02]  /*10be70*/  ISETP.LT.AND P5, PT, R248, UR4, !P3 ;  /* 0x00000004f8007c0c */ /* 0x000fc4000dfa1270 */
[----:B------:R-:W-:Y:S02]  /*10be80*/  ISETP.LT.AND P0, PT, R114, UR4, !P3 ;  /* 0x0000000472007c0c */ /* 0x000fe4000df01270 */
[----:B------:R-:W-:Y:S01]  /*10be90*/  ISETP.LT.AND P3, PT, R115, UR4, !P3 ;  /* 0x0000000473007c0c */ /* 0x000fe2000df61270 */
[----:B------:R-:W-:Y:S01]  /*10bea0*/  IMAD.WIDE R4, R71, 0x4, R18 ;  /* 0x0000000447047825 */ /* 0x000fe200078e0212 */
[----:B------:R-:W-:-:S03]  /*10beb0*/  ISETP.LT.AND P2, PT, R240, UR4, !P1 ;  /* 0x00000004f0007c0c */ /* 0x000fc6000cf41270 */
[----:B------:R-:W-:Y:S01]  /*10bec0*/  IMAD.WIDE R6, R71, 0x4, R16 ;  /* 0x0000000447067825 */ /* 0x000fe200078e0210 */
[----:B------:R-:W-:-:S03]  /*10bed0*/  ISETP.LT.AND P4, PT, R248, UR4, !P1 ;  /* 0x00000004f8007c0c */ /* 0x000fc6000cf81270 */
[----:B------:R-:W-:Y:S02]  /*10bee0*/  IMAD.WIDE R8, R71, 0x4, R14 ;  /* 0x0000000447087825 */ /* 0x000fe400078e020e */
[----:B------:R-:W4:Y:S01]  /*10bef0*/  LDL.LU R71, [R1+0x38ec] ;  /* 0x0038ec0001477983 */ /* 0x000f220000300800 */
[----:B------:R-:W-:-:S03]  /*10bf00*/  ISETP.LT.AND P6, PT, R114, UR4, !P1 ;  /* 0x0000000472007c0c */ /* 0x000fc6000cfc1270 */
[----:B------:R1:W-:Y:S04]  /*10bf10*/  @P5 STG.E desc[UR34][R4.64], R244 ;  /* 0x000000f404005986 */ /* 0x0003e8000c101922 */
[----:B------:R1:W-:Y:S04]  /*10bf20*/  @P0 STG.E desc[UR34][R6.64], R233 ;  /* 0x000000e906000986 */ /* 0x0003e8000c101922 */
[----:B------:R1:W-:Y:S04]  /*10bf30*/  @P3 STG.E desc[UR34][R8.64], R249 ;  /* 0x000000f908003986 */ /* 0x0003e8000c101922 */
[----:B-1----:R-:W4:Y:S04]  /*10bf40*/  LDL.LU R244, [R1+0x1aec] ;  /* 0x001aec0001f47983 */ /* 0x002f280000300800 */
[----:B------:R-:W4:Y:S04]  /*10bf50*/  LDL.LU R13, [R1+0x4e10] ;  /* 0x004e1000010d7983 */ /* 0x000f280000300800 */
[----:B------:R-:W4:Y:S04]  /*10bf60*/  LDL.LU R250, [R1+0x1b2c] ;  /* 0x001b2c0001fa7983 */ /* 0x000f280000300800 */
[----:B------:R-:W4:Y:S04]  /*10bf70*/  LDL.LU R233, [R1+0x1b1c] ;  /* 0x001b1c0001e97983 */ /* 0x000f280000300800 */
[----:B------:R-:W4:Y:S04]  /*10bf80*/  LDL.LU R249, [R1+0x1afc] ;  /* 0x001afc0001f97983 */ /* 0x000f280000300800 */
[----:B------:R-:W4:Y:S01]  /*10bf90*/  LDL.LU R12, [R1+0x4e14] ;  /* 0x004e1400010c7983 */ /* 0x000f220000300800 */
[----:B------:R-:W-:-:S02]  /*10bfa0*/  ISETP.GE.AND P5, PT, R10, UR5, PT ;  /* 0x000000050a007c0c */ /* 0x000fc4000bfa6270 */
[----:B------:R-:W-:Y:S02]  /*10bfb0*/  ISETP.LT.AND P1, PT, R115, UR4, !P1 ;  /* 0x0000000473007c0c */ /* 0x000fe4000cf21270 */
[----:B------:R-:W-:Y:S01]  /*10bfc0*/  ISETP.LT.AND P3, PT, R240, UR4, !P5 ;  /* 0x00000004f0007c0c */ /* 0x000fe2000ef61270 */
[----:B---3--:R-:W-:-:S04]  /*10bfd0*/  IMAD.WIDE R4, R70, 0x4, R20 ;  /* 0x0000000446047825 */ /* 0x008fc800078e0214 */
[----:B------:R-:W-:-:S04]  /*10bfe0*/  IMAD.WIDE R6, R70, 0x4, R18 ;  /* 0x0000000446067825 */ /* 0x000fc800078e0212 */
[C---:B------:R-:W-:Y:S01]  /*10bff0*/  IMAD.WIDE R8, R70.reuse, 0x4, R16 ;  /* 0x0000000446087825 */ /* 0x040fe200078e0210 */
[----:B------:R-:W-:Y:S04]  /*10c000*/  @P2 STG.E desc[UR34][R4.64], R246 ;  /* 0x000000f604002986 */ /* 0x000fe8000c101922 */
[----:B--2---:R1:W-:Y:S04]  /*10c010*/  @P4 STG.E desc[UR34][R6.64], R237 ;  /* 0x000000ed06004986 */ /* 0x0043e8000c101922 */
[----:B-1----:R-:W2:Y:S01]  /*10c020*/  LDL.LU R237, [R1+0x1acc] ;  /* 0x001acc0001ed7983 */ /* 0x002ea20000300800 */
[----:B------:R-:W-:-:S03]  /*10c030*/  IMAD.WIDE R4, R70, 0x4, R14 ;  /* 0x0000000446047825 */ /* 0x000fc600078e020e */
[----:B------:R1:W-:Y:S04]  /*10c040*/  @P6 STG.E desc[UR34][R8.64], R241 ;  /* 0x000000f108006986 */ /* 0x0003e8000c101922 */
[----:B------:R-:W3:Y:S04]  /*10c050*/  LDL.LU R70, [R1+0x38f0] ;  /* 0x0038f00001467983 */ /* 0x000ee80000300800 */
[----:B-1----:R-:W3:Y:S01]  /*10c060*/  LDL.LU R241, [R1+0x1adc] ;  /* 0x001adc0001f17983 */ /* 0x002ee20000300800 */
[----:B------:R-:W-:Y:S01]  /*10c070*/  IMAD.WIDE R6, R232, 0x4, R20 ;  /* 0x00000004e8067825 */ /* 0x000fe200078e0214 */
[----:B------:R-:W-:-:S02]  /*10c080*/  ISETP.GE.AND P0, PT, R2, UR5, PT ;  /* 0x0000000502007c0c */ /* 0x000fc4000bf06270 */
[----:B------:R-:W-:Y:S04]  /*10c090*/  @P1 STG.E desc[UR34][R4.64], R245 ;  /* 0x000000f504001986 */ /* 0x000fe8000c101922 */
[----:B----4-:R1:W-:Y:S04]  /*10c0a0*/  @P3 STG.E desc[UR34][R6.64], R236 ;  /* 0x000000ec06003986 */ /* 0x0103e8000c101922 */
[----:B------:R-:W4:Y:S01]  /*10c0b0*/  LDL.LU R2, [R1+0x4e0c] ;  /* 0x004e0c0001027983 */ /* 0x000f220000300800 */
[----:B------:R-:W-:-:S03]  /*10c0c0*/  IMAD.WIDE R8, R232, 0x4, R14 ;  /* 0x00000004e8087825 */ /* 0x000fc600078e020e */
[----:B-1----:R-:W4:Y:S01]  /*10c0d0*/  LDL.LU R236, [R1+0x1abc] ;  /* 0x001abc0001ec7983 */ /* 0x002f220000300800 */
        /* <DEDUP_REMOVED lines=8> */
[----:B------:R-:W-:Y:S01]  /*10c160*/  ISETP.LT.AND P1, PT, R248, UR4, !P0 ;  /* 0x00000004f8007c0c */ /* 0x000fe2000c721270 */
[----:B------:R-:W-:-:S04]  /*10c170*/  IMAD.WIDE R10, R71, 0x4, R20 ;  /* 0x00000004470a7825 */ /* 0x000fc800078e0214 */
[----:B------:R1:W-:Y:S04]  /*10c180*/  @P2 STG.E desc[UR34][R4.64], R250 ;  /* 0x000000fa04002986 */ /* 0x0003e8000c101922 */
[----:B------:R1:W-:Y:S01]  /*10c190*/  @P4 STG.E desc[UR34][R6.64], R233 ;  /* 0x000000e906004986 */ /* 0x0003e2000c101922 */
[----:B------:R-:W-:-:S03]  /*10c1a0*/  ISETP.LT.AND P4, PT, R114, UR4, !P0 ;  /* 0x0000000472007c0c */ /* 0x000fc6000c781270 */
[----:B------:R1:W-:Y:S04]  /*10c1b0*/  @P5 STG.E desc[UR34][R8.64], R249 ;  /* 0x000000f908005986 */ /* 0x0003e8000c101922 */
[----:B------:R1:W-:Y:S02]  /*10c1c0*/  @P6 STG.E desc[UR34][R10.64], R244 ;  /* 0x000000f40a006986 */ /* 0x0003e4000c101922 */
[C---:B-1----:R-:W-:Y:S02]  /*10c1d0*/  IMAD.WIDE R4, R71.reuse, 0x4, R18 ;  /* 0x0000000447047825 */ /* 0x042fe400078e0212 */
[----:B------:R-:W4:Y:S04]  /*10c1e0*/  LDL.LU R233, [R1+0x1b90] ;  /* 0x001b900001e97983 */ /* 0x000f280000300800 */
[----:B------:R-:W4:Y:S04]  /*10c1f0*/  LDL.LU R249, [R1+0x1b70] ;  /* 0x001b700001f97983 */ /* 0x000f280000300800 */
[----:B------:R-:W4:Y:S01]  /*10c200*/  LDL.LU R244, [R1+0x38f4] ;  /* 0x0038f40001f47983 */ /* 0x000f220000300800 */
[----:B------:R-:W-:Y:S01]  /*10c210*/  IMAD.WIDE R6, R71, 0x4, R14 ;  /* 0x0000000447067825 */ /* 0x000fe200078e020e */
[----:B------:R-:W-:-:S02]  /*10c220*/  ISETP.GE.AND P6, PT, R12, UR5, PT ;  /* 0x000000050c007c0c */ /* 0x000fc4000bfc6270 */
[----:B------:R-:W-:Y:S02]  /*10c230*/  ISETP.GE.AND P3, PT, R13, UR5, PT ;  /* 0x000000050d007c0c */ /* 0x000fe4000bf66270 */
[----:B------:R-:W-:Y:S02]  /*10c240*/  ISETP.LT.AND P0, PT, R115, UR4, !P0 ;  /* 0x0000000473007c0c */ /* 0x000fe4000c701270 */
[----:B------:R-:W-:Y:S02]  /*10c250*/  ISETP.LT.AND P2, PT, R240, UR4, !P3 ;  /* 0x00000004f0007c0c */ /* 0x000fe4000df41270 */
[----:B------:R-:W-:Y:S01]  /*10c260*/  ISETP.LT.AND P5, PT, R248, UR4, !P3 ;  /* 0x00000004f8007c0c */ /* 0x000fe2000dfa1270 */
[----:B--2---:R1:W-:Y:S02]  /*10c270*/  @P1 STG.E desc[UR34][R4.64], R237 ;  /* 0x000000ed04001986 */ /* 0x0043e4000c101922 */
[----:B-1----:R-:W-:Y:S02]  /*10c280*/  IMAD.WIDE R4, R71, 0x4, R16 ;  /* 0x0000000447047825 */ /* 0x002fe400078e0210 */
[----:B------:R-:W2:Y:S04]  /*10c290*/  LDL.LU R71, [R1+0x1b60] ;  /* 0x001b600001477983 */ /* 0x000ea80000300800 */
[----:B------:R-:W2:Y:S04]  /*10c2a0*/  LDL.LU R12, [R1+0x4e24] ;  /* 0x004e2400010c7983 */ /* 0x000ea80000300800 */
[----:B------:R-:W2:Y:S04]  /*10c2b0*/  LDL.LU R250, [R1+0x1b40] ;  /* 0x001b400001fa7983 */ /* 0x000ea80000300800 */
[----:B---3--:R1:W-:Y:S04]  /*10c2c0*/  @P4 STG.E desc[UR34][R4.64], R241 ;  /* 0x000000f104004986 */ /* 0x0083e8000c101922 */
[----:B------:R-:W3:Y:S04]  /*10c2d0*/  LDL.LU R237, [R1+0x1b50] ;  /* 0x001b500001ed7983 */ /* 0x000ee80000300800 */
[----:B-1----:R-:W3:Y:S01]  /*10c2e0*/  LDL.LU R241, [R1+0x1b30] ;  /* 0x001b300001f17983 */ /* 0x002ee20000300800 */
[----:B------:R-:W-:-:S04]  /*10c2f0*/  IMAD.WIDE R8, R70, 0x4, R20 ;  /* 0x0000000446087825 */ /* 0x000fc800078e0214 */
[C---:B------:R-:W-:Y:S01]  /*10c300*/  IMAD.WIDE R10, R70.reuse, 0x4, R18 ;  /* 0x00000004460a7825 */ /* 0x040fe200078e0212 */
[----:B----4-:R1:W-:Y:S04]  /*10c310*/  @P0 STG.E desc[UR34][R6.64], R236 ;  /* 0x000000ec06000986 */ /* 0x0103e8000c101922 */
[----:B------:R4:W-:Y:S01]  /*10c320*/  @P2 STG.E desc[UR34][R8.64], R245 ;  /* 0x000000f508002986 */ /* 0x0009e2000c101922 */
[----:B------:R-:W-:-:S03]  /*10c330*/  IMAD.WIDE R4, R70, 0x4, R16 ;  /* 0x0000000446047825 */ /* 0x000fc600078e0210 */
[----:B------:R4:W-:Y:S01]  /*10c340*/  @P5 STG.E desc[UR34][R10.64], R232 ;  /* 0x000000e80a005986 */ /* 0x0009e2000c101922 */
[----:B------:R-:W-:-:S03]  /*10c350*/  ISETP.GE.AND P4, PT, R2, UR5, PT ;  /* 0x0000000502007c0c */ /* 0x000fc6000bf86270 */
[----:B-1----:R-:W3:Y:S04]  /*10c360*/  LDL.LU R236, [R1+0x38f8] ;  /* 0x0038f80001ec7983 */ /* 0x002ee80000300800 */
[----:B----4-:R-:W4:Y:S01]  /*10c370*/  LDL.LU R245, [R1+0x1b84] ;  /* 0x001b840001f57983 */ /* 0x010f220000300800 */
[----:B------:R-:W-:-:S03]  /*10c380*/  IMAD.WIDE R6, R70, 0x4, R14 ;  /* 0x0000000446067825 */ /* 0x000fc600078e020e */
[----:B------:R-:W4:Y:S04]  /*10c390*/  LDL.LU R232, [R1+0x1ba4] ;  /* 0x001ba40001e87983 */ /* 0x000f280000300800 */
[----:B------:R-:W4:Y:S04]  /*10c3a0*/  LDL.LU R70, [R1+0x38fc] ;  /* 0x0038fc0001467983 */ /* 0x000f280000300800 */
[----:B------:R-:W4:Y:S01]  /*10c3b0*/  LDL.LU R2, [R1+0x4e28] ;  /* 0x004e280001027983 */ /* 0x000f220000300800 */
[----:B------:R-:W-:Y:S02]  /*10c3c0*/  ISETP.LT.AND P1, PT, R114, UR4, !P3 ;  /* 0x0000000472007c0c */ /* 0x000fe4000df21270 */
[----:B------:R-:W-:-:S02]  /*10c3d0*/  ISETP.LT.AND P3, PT, R115, UR4, !P3 ;  /* 0x0000000473007c0c */ /* 0x000fc4000df61270 */
[----:B------:R-:W-:Y:S02]  /*10c3e0*/  ISETP.LT.AND P2, PT, R240, UR4, !P6 ;  /* 0x00000004f0007c0c */ /* 0x000fe4000f741270 */
[----:B------:R-:W-:Y:S02]  /*10c3f0*/  ISETP.LT.AND P0, PT, R248, UR4, !P6 ;  /* 0x00000004f8007c0c */ /* 0x000fe4000f701270 */
[----:B------:R-:W-:Y:S02]  /*10c400*/  ISETP.LT.AND P5, PT, R114, UR4, !P6 ;  /* 0x0000000472007c0c */ /* 0x000fe4000f7a1270 */
[----:B------:R-:W-:Y:S01]  /*10c410*/  ISETP.LT.AND P6, PT, R115, UR4, !P6 ;  /* 0x0000000473007c0c */ /* 0x000fe2000f7c1270 */
[----:B------:R-:W4:Y:S04]  /*10c420*/  LDL.LU R246, [R1+0x1b94] ;  /* 0x001b940001f67983 */ /* 0x000f280000300800 */
[----:B------:R1:W-:Y:S04]  /*10c430*/  @P1 STG.E desc[UR34][R4.64], R233 ;  /* 0x000000e904001986 */ /* 0x0003e8000c101922 */
[----:B------:R1:W-:Y:S01]  /*10c440*/  @P3 STG.E desc[UR34][R6.64], R249 ;  /* 0x000000f906003986 */ /* 0x0003e2000c101922 */
[----:B------:R-:W-:-:S04]  /*10c450*/  IMAD.WIDE R8, R244, 0x4, R16 ;  /* 0x00000004f4087825 */ /* 0x000fc800078e0210 */
[----:B------:R-:W-:-:S04]  /*10c460*/  IMAD.WIDE R10, R244, 0x4, R14 ;  /* 0x00000004f40a7825 */ /* 0x000fc800078e020e */
[----:B-1----:R-:W-:-:S04]  /*10c470*/  IMAD.WIDE R4, R244, 0x4, R20 ;  /* 0x00000004f4047825 */ /* 0x002fc800078e0214 */
[----:B------:R-:W-:Y:S01]  /*10c480*/  IMAD.WIDE R6, R244, 0x4, R18 ;  /* 0x00000004f4067825 */ /* 0x000fe200078e0212 */
[----:B------:R-:W4:Y:S04]  /*10c490*/  LDL.LU R233, [R1+0x1b74] ;  /* 0x001b740001e97983 */ /* 0x000f280000300800 */
[----:B------:R-:W4:Y:S04]  /*10c4a0*/  LDL.LU R249, [R1+0x1b64] ;  /* 0x001b640001f97983 */ /* 0x000f280000300800 */
[----:B------:R-:W4:Y:S01]  /*10c4b0*/  LDL.LU R244, [R1+0x1b44] ;  /* 0x001b440001f47983 */ /* 0x000f220000300800 */
[----:B------:R-:W-:-:S02]  /*10c4c0*/  ISETP.LT.AND P1, PT, R240, UR4, !P4 ;  /* 0x00000004f0007c0c */ /* 0x000fc4000e721270 */
[----:B------:R-:W-:Y:S01]  /*10c4d0*/  ISETP.LT.AND P3, PT, R248, UR4, !P4 ;  /* 0x00000004f8007c0c */ /* 0x000fe2000e761270 */
[----:B--2---:R1:W-:Y:S01]  /*10c4e0*/  @P2 STG.E desc[UR34][R4.64], R71 ;  /* 0x0000004704002986 */ /* 0x0043e2000c101922 */
[----:B------:R-:W-:-:S03]  /*10c4f0*/  ISETP.GE.AND P2, PT, R12, UR5, PT ;  /* 0x000000050c007c0c */ /* 0x000fc6000bf46270 */
[----:B------:R-:W-:Y:S04]  /*10c500*/  @P0 STG.E desc[UR34][R6.64], R250 ;  /* 0x000000fa06000986 */ /* 0x000fe8000c101922 */
[----:B---3--:R2:W-:Y:S04]  /*10c510*/  @P5 STG.E desc[UR34][R8.64], R237 ;  /* 0x000000ed08005986 */ /* 0x0085e8000c101922 */
[----:B-1----:R-:W3:Y:S04]  /*10c520*/  LDL.LU R71, [R1+0x3900] ;  /* 0x0039000001477983 */ /* 0x002ee80000300800 */
[----:B------:R-:W3:Y:S04]  /*10c530*/  LDL.LU R12, [R1+0x4e34] ;  /* 0x004e3400010c7983 */ /* 0x000ee80000300800 */
[----:B------:R1:W-:Y:S04]  /*10c540*/  @P6 STG.E desc[UR34][R10.64], R241 ;  /* 0x000000f10a006986 */ /* 0x0003e8000c101922 */
[----:B--2---:R-:W2:Y:S04]  /*10c550*/  LDL.LU R237, [R1+0x1b54] ;  /* 0x001b540001ed7983 */ /* 0x004ea80000300800 */
[----:B-1----:R-:W3:Y:S04]  /*10c560*/  LDL.LU R241, [R1+0x1b34] ;  /* 0x001b340001f17983 */ /* 0x002ee80000300800 */
[----:B------:R-:W3:Y:S01]  /*10c570*/  LDL.LU R250, [R1+0x1b88] ;  /* 0x001b880001fa7983 */ /* 0x000ee20000300800 */
[----:B------:R-:W-:-:S04]  /*10c580*/  IMAD.WIDE R4, R236, 0x4, R20 ;  /* 0x00000004ec047825 */ /* 0x000fc800078e0214 */
[----:B------:R-:W-:Y:S01]  /*10c590*/  IMAD.WIDE R6, R236, 0x4, R18 ;  /* 0x00000004ec067825 */ /* 0x000fe200078e0212 */
[----:B----4-:R1:W-:Y:S04]  /*10c5a0*/  @P1 STG.E desc[UR34][R4.64], R245 ;  /* 0x000000f504001986 */ /* 0x0103e8000c101922 */
[----:B------:R4:W-:Y:S01]  /*10c5b0*/  @P3 STG.E desc[UR34][R6.64], R232 ;  /* 0x000000e806003986 */ /* 0x0009e2000c101922 */
[----:B------:R-:W-:-:S03]  /*10c5c0*/  ISETP.GE.AND P3, PT, R2, UR5, PT ;  /* 0x0000000502007c0c */ /* 0x000fc6000bf66270 */
[----:B------:R-:W3:Y:S04]  /*10c5d0*/  LDL.LU R2, [R1+0x4e38] ;  /* 0x004e380001027983 */ /* 0x000ee80000300800 */
[----:B-1----:R-:W3:Y:S01]  /*10c5e0*/  LDL.LU R245, [R1+0x1ba8] ;  /* 0x001ba80001f57983 */ /* 0x002ee20000300800 */
[----:B------:R-:W-:Y:S02]  /*10c5f0*/  ISETP.LT.AND P0, PT, R114, UR4, !P4 ;  /* 0x0000000472007c0c */ /* 0x000fe4000e701270 */
[----:B------:R-:W-:Y:S02]  /*10c600*/  ISETP.LT.AND P4, PT, R115, UR4, !P4 ;  /* 0x0000000473007c0c */ /* 0x000fe4000e781270 */
[----:B------:R-:W-:Y:S02]  /*10c610*/  ISETP.LT.AND P5, PT, R240, UR4, !P2 ;  /* 0x00000004f0007c0c */ /* 0x000fe4000d7a1270 */
[----:B------:R-:W-:-:S02]  /*10c620*/  ISETP.LT.AND P6, PT, R248, UR4, !P2 ;  /* 0x00000004f8007c0c */ /* 0x000fc4000d7c1270 */
[----:B------:R-:W-:Y:S01]  /*10c630*/  ISETP.LT.AND P1, PT, R114, UR4, !P2 ;  /* 0x0000000472007c0c */ /* 0x000fe2000d721270 */
[----:B------:R-:W-:Y:S01]  /*10c640*/  IMAD.WIDE R4, R236, 0x4, R16 ;  /* 0x00000004ec047825 */ /* 0x000fe200078e0210 */
[----:B------:R-:W-:-:S03]  /*10c650*/  ISETP.LT.AND P2, PT, R115, UR4, !P2 ;  /* 0x0000000473007c0c */ /* 0x000fc6000d741270 */
[----:B----4-:R-:W-:Y:S01]  /*10c660*/  IMAD.WIDE R6, R236, 0x4, R14 ;  /* 0x00000004ec067825 */ /* 0x010fe200078e020e */
[----:B------:R-:W4:Y:S03]  /*10c670*/  LDL.LU R232, [R1+0x1b98] ;  /* 0x001b980001e87983 */ /* 0x000f260000300800 */
[----:B------:R-:W-:-:S04]  /*10c680*/  IMAD.WIDE R8, R70, 0x4, R20 ;  /* 0x0000000446087825 */ /* 0x000fc800078e0214 */
[C---:B------:R-:W-:Y:S01]  /*10c690*/  IMAD.WIDE R10, R70.reuse, 0x4, R18 ;  /* 0x00000004460a7825 */ /* 0x040fe200078e0212 */
[----:B------:R-:W4:Y:S04]  /*10c6a0*/  LDL.LU R236, [R1+0x3904] ;  /* 0x0039040001ec7983 */ /* 0x000f280000300800 */
[----:B------:R1:W-:Y:S04]  /*10c6b0*/  @P0 STG.E desc[UR34][R4.64], R246 ;  /* 0x000000f604000986 */ /* 0x0003e8000c101922 */
[----:B------:R1:W-:Y:S04]  /*10c6c0*/  @P4 STG.E desc[UR34][R6.64], R233 ;  /* 0x000000e906004986 */ /* 0x0003e8000c101922 */
[----:B------:R1:W-:Y:S04]  /*10c6d0*/  @P5 STG.E desc[UR34][R8.64], R249 ;  /* 0x000000f908005986 */ /* 0x0003e8000c101922 */
[----:B------:R1:W-:Y:S04]  /*10c6e0*/  @P6 STG.E desc[UR34][R10.64], R244 ;  /* 0x000000f40a006986 */ /* 0x0003e8000c101922 */
[----:B-1----:R-:W4:Y:S01]  /*10c6f0*/  LDL.LU R246, [R1+0x1b78] ;  /* 0x001b780001f67983 */ /* 0x002f220000300800 */
[----:B------:R-:W-:-:S03]  /*10c700*/  IMAD.WIDE R4, R70, 0x4, R16 ;  /* 0x0000000446047825 */ /* 0x000fc600078e0210 */
[----:B------:R-:W4:Y:S01]  /*10c710*/  LDL.LU R233, [R1+0x1b68] ;  /* 0x001b680001e97983 */ /* 0x000f220000300800 */
[----:B------:R-:W-:-:S03]  /*10c720*/  IMAD.WIDE R6, R70, 0x4, R14 ;  /* 0x0000000446067825 */ /* 0x000fc600078e020e */
[----:B------:R-:W4:Y:S04]  /*10c730*/  LDL.LU R249, [R1+0x1b48] ;  /* 0x001b480001f97983 */ /* 0x000f280000300800 */
[----:B------:R-:W4:Y:S04]  /*10c740*/  LDL.LU R244, [R1+0x1b8c] ;  /* 0x001b8c0001f47983 */ /* 0x000f280000300800 */
[----:B------:R-:W4:Y:S04]  /*10c750*/  LDL.LU R70, [R1+0x3908] ;  /* 0x0039080001467983 */ /* 0x000f280000300800 */
[----:B------:R-:W4:Y:S01]  /*10c760*/  LDL.LU R10, [R1+0x4e3c] ;  /* 0x004e3c00010a7983 */ /* 0x000f220000300800 */
[----:B------:R-:W-:-:S02]  /*10c770*/  ISETP.LT.AND P4, PT, R240, UR4, !P3 ;  /* 0x00000004f0007c0c */ /* 0x000fc4000df81270 */
[----:B------:R-:W-:Y:S01]  /*10c780*/  ISETP.LT.AND P0, PT, R248, UR4, !P3 ;  /* 0x00000004f8007c0c */ /* 0x000fe2000df01270 */
[----:B--2---:R1:W-:Y:S04]  /*10c790*/  @P1 STG.E desc[UR34][R4.64], R237 ;  /* 0x000000ed04001986 */ /* 0x0043e8000c101922 */
[----:B---3--:R2:W-:Y:S04]  /*10c7a0*/  @P2 STG.E desc[UR34][R6.64], R241 ;  /* 0x000000f106002986 */ /* 0x0085e8000c101922 */
[----:B-1----:R-:W3:Y:S04]  /*10c7b0*/  LDL.LU R237, [R1+0x1b58] ;  /* 0x001b580001ed7983 */ /* 0x002ee80000300800 */
[----:B--2---:R-:W2:Y:S01]  /*10c7c0*/  LDL.LU R241, [R1+0x1b38] ;  /* 0x001b380001f17983 */ /* 0x004ea20000300800 */
[----:B------:R-:W-:-:S04]  /*10c7d0*/  IMAD.WIDE R4, R71, 0x4, R20 ;  /* 0x0000000447047825 */ /* 0x000fc800078e0214 */
[----:B------:R-:W-:Y:S01]  /*10c7e0*/  IMAD.WIDE R6, R71, 0x4, R18 ;  /* 0x0000000447067825 */ /* 0x000fe200078e0212 */
[----:B------:R1:W-:Y:S01]  /*10c7f0*/  @P4 STG.E desc[UR34][R4.64], R250 ;  /* 0x000000fa04004986 */ /* 0x0003e2000c101922 */
[----:B------:R-:W-:-:S03]  /*10c800*/  ISETP.GE.AND P4, PT, R2, UR5, PT ;  /* 0x0000000502007c0c */ /* 0x000fc6000bf86270 */
[----:B------:R-:W2:Y:S04]  /*10c810*/  LDL.LU R2, [R1+0x4e4c] ;  /* 0x004e4c0001027983 */ /* 0x000ea80000300800 */
[----:B------:R1:W-:Y:S04]  /*10c820*/  @P0 STG.E desc[UR34][R6.64], R245 ;  /* 0x000000f506000986 */ /* 0x0003e8000c101922 */
[----:B-1----:R-:W2:Y:S04]  /*10c830*/  LDL.LU R250, [R1+0x1bac] ;  /* 0x001bac0001fa7983 */ /* 0x002ea80000300800 */
[----:B------:R-:W2:Y:S01]  /*10c840*/  LDL.LU R245, [R1+0x1b9c] ;  /* 0x001b9c0001f57983 */ /* 0x000ea20000300800 */
[----:B------:R-:W-:-:S02]  /*10c850*/  ISETP.LT.AND P6, PT, R114, UR4, !P3 ;  /* 0x0000000472007c0c */ /* 0x000fc4000dfc1270 */
[----:B------:R-:W-:Y:S02]  /*10c860*/  ISETP.GE.AND P5, PT, R12, UR5, PT ;  /* 0x000000050c007c0c */ /* 0x000fe4000bfa6270 */
[----:B------:R-:W-:Y:S01]  /*10c870*/  ISETP.LT.AND P1, PT, R115, UR4, !P3 ;  /* 0x0000000473007c0c */ /* 0x000fe2000df21270 */
[----:B------:R-:W-:Y:S01]  /*10c880*/  IMAD.WIDE R8, R71, 0x4, R16 ;  /* 0x0000000447087825 */ /* 0x000fe200078e0210 */
[----:B------:R-:W-:Y:S02]  /*10c890*/  ISETP.LT.AND P2, PT, R240, UR4, !P5 ;  /* 0x00000004f0007c0c */ /* 0x000fe4000ef41270 */
[----:B------:R-:W-:Y:S02]  /*10c8a0*/  ISETP.LT.AND P3, PT, R248, UR4, !P5 ;  /* 0x00000004f8007c0c */ /* 0x000fe4000ef61270 */
[----:B------:R-:W-:Y:S02]  /*10c8b0*/  ISETP.LT.AND P0, PT, R114, UR4, !P5 ;  /* 0x0000000472007c0c */ /* 0x000fe4000ef01270 */
[----:B------:R-:W-:Y:S01]  /*10c8c0*/  ISETP.LT.AND P5, PT, R115, UR4, !P5 ;  /* 0x0000000473007c0c */ /* 0x000fe2000efa1270 */
[----:B------:R-:W-:-:S04]  /*10c8d0*/  IMAD.WIDE R4, R71, 0x4, R14 ;  /* 0x0000000447047825 */ /* 0x000fc800078e020e */
[----:B----4-:R-:W-:Y:S01]  /*10c8e0*/  IMAD.WIDE R6, R236, 0x4, R20 ;  /* 0x00000004ec067825 */ /* 0x010fe200078e0214 */
[----:B------:R-:W4:Y:S04]  /*10c8f0*/  LDL.LU R71, [R1+0x1b7c] ;  /* 0x001b7c0001477983 */ /* 0x000f280000300800 */
[----:B------:R1:W-:Y:S01]  /*10c900*/  @P6 STG.E desc[UR34][R8.64], R232 ;  /* 0x000000e808006986 */ /* 0x0003e2000c101922 */
[----:B------:R-:W-:-:S03]  /*10c910*/  ISETP.LT.AND P6, PT, R240, UR4, !P4 ;  /* 0x00000004f0007c0c */ /* 0x000fc6000e7c1270 */
[----:B------:R1:W-:Y:S04]  /*10c920*/  @P1 STG.E desc[UR34][R4.64], R246 ;  /* 0x000000f604001986 */ /* 0x0003e8000c101922 */
[----:B------:R1:W-:Y:S02]  /*10c930*/  @P2 STG.E desc[UR34][R6.64], R233 ;  /* 0x000000e906002986 */ /* 0x0003e4000c101922 */
[C---:B-1----:R-:W-:Y:S02]  /*10c940*/  IMAD.WIDE R8, R236.reuse, 0x4, R18 ;  /* 0x00000004ec087825 */ /* 0x042fe400078e0212 */
[----:B------:R-:W4:Y:S02]  /*10c950*/  LDL.LU R232, [R1+0x390c] ;  /* 0x00390c0001e87983 */ /* 0x000f240000300800 */
[----:B------:R-:W-:-:S02]  /*10c960*/  IMAD.WIDE R4, R236, 0x4, R16 ;  /* 0x00000004ec047825 */ /* 0x000fc400078e0210 */
[----:B------:R1:W-:Y:S02]  /*10c970*/  @P3 STG.E desc[UR34][R8.64], R249 ;  /* 0x000000f908003986 */ /* 0x0003e4000c101922 */
[----:B------:R-:W-:Y:S02]  /*10c980*/  IMAD.WIDE R6, R236, 0x4, R14 ;  /* 0x00000004ec067825 */ /* 0x000fe400078e020e */
[----:B------:R-:W4:Y:S02]  /*10c990*/  LDL.LU R233, [R1+0x1b6c] ;  /* 0x001b6c0001e97983 */ /* 0x000f240000300800 */
[----:B-1----:R-:W-:Y:S02]  /*10c9a0*/  IMAD.WIDE R8, R70, 0x4, R20 ;  /* 0x0000000446087825 */ /* 0x002fe400078e0214 */
[----:B------:R-:W4:Y:S04]  /*10c9b0*/  LDL.LU R249, [R1+0x1b4c] ;  /* 0x001b4c0001f97983 */ /* 0x000f280000300800 */
[----:B------:R-:W4:Y:S04]  /*10c9c0*/  LDL.LU R236, [R1+0x3910] ;  /* 0x0039100001ec7983 */ /* 0x000f280000300800 */
[----:B------:R-:W4:Y:S01]  /*10c9d0*/  LDL.LU R13, [R1+0x4e50] ;  /* 0x004e5000010d7983 */ /* 0x000f220000300800 */
[----:B------:R-:W-:-:S02]  /*10c9e0*/  ISETP.LT.AND P1, PT, R248, UR4, !P4 ;  /* 0x00000004f8007c0c */ /* 0x000fc4000e721270 */
[----:B------:R-:W-:Y:S01]  /*10c9f0*/  ISETP.LT.AND P3, PT, R114, UR4, !P4 ;  /* 0x0000000472007c0c */ /* 0x000fe2000e761270 */
[----:B---3--:R1:W-:Y:S04]  /*10ca00*/  @P0 STG.E desc[UR34][R4.64], R237 ;  /* 0x000000ed04000986 */ /* 0x0083e8000c101922 */
[----:B--2---:R2:W-:Y:S04]  /*10ca10*/  @P5 STG.E desc[UR34][R6.64], R241 ;  /* 0x000000f106005986 */ /* 0x0045e8000c101922 */
[----:B------:R3:W-:Y:S01]  /*10ca20*/  @P6 STG.E desc[UR34][R8.64], R244 ;  /* 0x000000f408006986 */ /* 0x0007e2000c101922 */
[----:B-1----:R-:W-:-:S04]  /*10ca30*/  IMAD.WIDE R4, R70, 0x4, R18 ;  /* 0x0000000446047825 */ /* 0x002fc800078e0212 */
[----:B--2---:R-:W-:-:S04]  /*10ca40*/  IMAD.WIDE R6, R70, 0x4, R16 ;  /* 0x0000000446067825 */ /* 0x004fc800078e0210 */
[----:B---3--:R-:W-:Y:S01]  /*10ca50*/  IMAD.WIDE R8, R70, 0x4, R14 ;  /* 0x0000000446087825 */ /* 0x008fe200078e020e */
[----:B------:R-:W2:Y:S04]  /*10ca60*/  LDL.LU R244, [R1+0x1b5c] ;  /* 0x001b5c0001f47983 */ /* 0x000ea80000300800 */
[----:B------:R-:W3:Y:S04]  /*10ca70*/  LDL.LU R70, [R1+0x1b3c] ;  /* 0x001b3c0001467983 */ /* 0x000ee80000300800 */
[----:B------:R-:W3:Y:S04]  /*10ca80*/  LDL.LU R237, [R1+0x1c60] ;  /* 0x001c600001ed7983 */ /* 0x000ee80000300800 */
[----:B------:R-:W3:Y:S04]  /*10ca90*/  LDL.LU R241, [R1+0x1c50] ;  /* 0x001c500001f17983 */ /* 0x000ee80000300800 */
[----:B------:R-:W-:Y:S04]  /*10caa0*/  @P1 STG.E desc[UR34][R4.64], R250 ;  /* 0x000000fa04001986 */ /* 0x000fe8000c101922 */
[----:B------:R1:W-:Y:S04]  /*10cab0*/  @P3 STG.E desc[UR34][R6.64], R245 ;  /* 0x000000f506003986 */ /* 0x0003e8000c101922 */
[----:B------:R-:W3:Y:S04]  /*10cac0*/  LDL.LU R12, [R1+0x4e58] ;  /* 0x004e5800010c7983 */ /* 0x000ee80000300800 */
[----:B-1----:R-:W3:Y:S01]  /*10cad0*/  LDL.LU R245, [R1+0x1c30] ;  /* 0x001c300001f57983 */ /* 0x002ee20000300800 */
[----:B------:R-:W-:-:S02]  /*10cae0*/  ISETP.GE.AND P2, PT, R10, UR5, PT ;  /* 0x000000050a007c0c */ /* 0x000fc4000bf46270 */
[C---:B------:R-:W-:Y:S02]  /*10caf0*/  ISETP.LT.AND P4, PT, R115.reuse, UR4, !P4 ;  /* 0x0000000473007c0c */ /* 0x040fe4000e781270 */
[----:B------:R-:W-:Y:S02]  /*10cb00*/  ISETP.LT.AND P0, PT, R240, UR4, !P2 ;  /* 0x00000004f0007c0c */ /* 0x000fe4000d701270 */
[----:B------:R-:W-:Y:S02]  /*10cb10*/  ISETP.LT.AND P5, PT, R248, UR4, !P2 ;  /* 0x00000004f8007c0c */ /* 0x000fe4000d7a1270 */
[----:B------:R-:W-:Y:S02]  /*10cb20*/  ISETP.LT.AND P1, PT, R114, UR4, !P2 ;  /* 0x0000000472007c0c */ /* 0x000fe4000d721270 */
[----:B------:R-:W-:Y:S02]  /*10cb30*/  ISETP.GE.AND P6, PT, R2, UR5, PT ;  /* 0x0000000502007c0c */ /* 0x000fe4000bfc6270 */
[----:B------:R-:W-:Y:S01]  /*10cb40*/  ISETP.LT.AND P2, PT, R115, UR4, !P2 ;  /* 0x0000000473007c0c */ /* 0x000fe2000d741270 */
[----:B----4-:R-:W-:-:S04]  /*10cb50*/  IMAD.WIDE R4, R232, 0x4, R20 ;  /* 0x00000004e8047825 */ /* 0x010fc800078e0214 */
[----:B------:R-:W-:Y:S01]  /*10cb60*/  IMAD.WIDE R6, R232, 0x4, R18 ;  /* 0x00000004e8067825 */ /* 0x000fe200078e0212 */
[----:B------:R1:W-:Y:S01]  /*10cb70*/  @P4 STG.E desc[UR34][R8.64], R71 ;  /* 0x0000004708004986 */ /* 0x0003e2000c101922 */
[----:B------:R-:W-:Y:S02]  /*10cb80*/  ISETP.LT.AND P3, PT, R240, UR4, !P6 ;  /* 0x00000004f0007c0c */ /* 0x000fe4000f761270 */
[----:B------:R-:W-:Y:S01]  /*10cb90*/  ISETP.LT.AND P4, PT, R248, UR4, !P6 ;  /* 0x00000004f8007c0c */ /* 0x000fe2000f781270 */
[----:B------:R4:W-:Y:S04]  /*10cba0*/  @P0 STG.E desc[UR34][R4.64], R233 ;  /* 0x000000e904000986 */ /* 0x0009e8000c101922 */
[----:B-1----:R-:W3:Y:S04]  /*10cbb0*/  LDL.LU R71, [R1+0x3914] ;  /* 0x0039140001477983 */ /* 0x002ee80000300800 */
[----:B------:R1:W-:Y:S01]  /*10cbc0*/  @P5 STG.E desc[UR34][R6.64], R249 ;  /* 0x000000f906005986 */ /* 0x0003e2000c101922 */
[----:B----4-:R-:W-:-:S04]  /*10cbd0*/  IMAD.WIDE R4, R232, 0x4, R16 ;  /* 0x00000004e8047825 */ /* 0x010fc800078e0210 */
[----:B------:R-:W-:-:S04]  /*10cbe0*/  IMAD.WIDE R8, R236, 0x4, R20 ;  /* 0x00000004ec087825 */ /* 0x000fc800078e0214 */
[----:B------:R-:W-:-:S04]  /*10cbf0*/  IMAD.WIDE R10, R236, 0x4, R18 ;  /* 0x00000004ec0a7825 */ /* 0x000fc800078e0212 */
[----:B-1----:R-:W-:Y:S01]  /*10cc00*/  IMAD.WIDE R6, R232, 0x4, R14 ;  /* 0x00000004e8067825 */ /* 0x002fe200078e020e */
[----:B------:R-:W4:Y:S04]  /*10cc10*/  LDL.LU R249, [R1+0x1c20] ;  /* 0x001c200001f97983 */ /* 0x000f280000300800 */
[----:B------:R-:W4:Y:S04]  /*10cc20*/  LDL.LU R2, [R1+0x4e60] ;  /* 0x004e600001027983 */ /* 0x000f280000300800 */
[----:B------:R-:W4:Y:S04]  /*10cc30*/  LDL.LU R246, [R1+0x1bf0] ;  /* 0x001bf00001f67983 */ /* 0x000f280000300800 */
[----:B------:R-:W4:Y:S04]  /*10cc40*/  LDL.LU R233, [R1+0x1c00] ;  /* 0x001c000001e97983 */ /* 0x000f280000300800 */
[----:B------:R-:W4:Y:S01]  /*10cc50*/  LDL.LU R232, [R1+0x1bd0] ;  /* 0x001bd00001e87983 */ /* 0x000f220000300800 */
[----:B------:R-:W-:-:S02]  /*10cc60*/  ISETP.LT.AND P0, PT, R114, UR4, !P6 ;  /* 0x0000000472007c0c */ /* 0x000fc4000f701270 */
[----:B------:R-:W-:Y:S01]  /*10cc70*/  ISETP.GE.AND P5, PT, R13, UR5, PT ;  /* 0x000000050d007c0c */ /* 0x000fe2000bfa6270 */
[----:B--2---:R-:W-:Y:S04]  /*10cc80*/  @P1 STG.E desc[UR34][R4.64], R244 ;  /* 0x000000f404001986 */ /* 0x004fe8000c101922 */
[----:B---3--:R1:W-:Y:S04]  /*10cc90*/  @P2 STG.E desc[UR34][R6.64], R70 ;  /* 0x0000004606002986 */ /* 0x0083e8000c101922 */
[----:B------:R2:W-:Y:S04]  /*10cca0*/  @P3 STG.E desc[UR34][R8.64], R237 ;  /* 0x000000ed08003986 */ /* 0x0005e8000c101922 */
[----:B------:R3:W-:Y:S04]  /*10ccb0*/  @P4 STG.E desc[UR34][R10.64], R241 ;  /* 0x000000f10a004986 */ /* 0x0007e8000c101922 */
[----:B-1----:R-:W4:Y:S04]  /*10ccc0*/  LDL.LU R70, [R1+0x3918] ;  /* 0x0039180001467983 */ /* 0x002f280000300800 */
[----:B------:R-:W4:Y:S04]  /*10ccd0*/  LDL.LU R244, [R1+0x391c] ;  /* 0x00391c0001f47983 */ /* 0x000f280000300800 */
[----:B--2---:R-:W2:Y:S04]  /*10cce0*/  LDL.LU R237, [R1+0x1bc0] ;  /* 0x001bc00001ed7983 */ /* 0x004ea80000300800 */
[----:B---3--:R-:W3:Y:S01]  /*10ccf0*/  LDL.LU R241, [R1+0x1c64] ;  /* 0x001c640001f17983 */ /* 0x008ee20000300800 */
[----:B------:R-:W-:-:S05]  /*10cd00*/  IMAD.WIDE R4, R236, 0x4, R16 ;  /* 0x00000004ec047825 */ /* 0x000fca00078e0210 */
[----:B------:R1:W-:Y:S02]  /*10cd10*/  @P0 STG.E desc[UR34][R4.64], R245 ;  /* 0x000000f504000986 */ /* 0x0003e4000c101922 */
[----:B-1----:R-:W-:Y:S02]  /*10cd20*/  IMAD.WIDE R4, R236, 0x4, R14 ;  /* 0x00000004ec047825 */ /* 0x002fe400078e020e */
[----:B------:R-:W3:Y:S04]  /*10cd30*/  LDL.LU R236, [R1+0x1c54] ;  /* 0x001c540001ec7983 */ /* 0x000ee80000300800 */
[----:B------:R-:W3:Y:S04]  /*10cd40*/  LDL.LU R13, [R1+0x4e68] ;  /* 0x004e6800010d7983 */ /* 0x000ee80000300800 */
[----:B------:R-:W3:Y:S04]  /*10cd50*/  LDL.LU R250, [R1+0x1c34] ;  /* 0x001c340001fa7983 */ /* 0x000ee80000300800 */
[----:B------:R-:W3:Y:S01]  /*10cd60*/  LDL.LU R245, [R1+0x1c24] ;  /* 0x001c240001f57983 */ /* 0x000ee20000300800 */
[----:B------:R-:W-:-:S02]  /*10cd70*/  ISETP.LT.AND P6, PT, R115, UR4, !P6 ;  /* 0x0000000473007c0c */ /* 0x000fc4000f7c1270 */
[----:B------:R-:W-:Y:S02]  /*10cd80*/  ISETP.LT.AND P1, PT, R240, UR4, !P5 ;  /* 0x00000004f0007c0c */ /* 0x000fe4000ef21270 */
[----:B------:R-:W-:Y:S02]  /*10cd90*/  ISETP.LT.AND P2, PT, R248, UR4, !P5 ;  /* 0x00000004f8007c0c */ /* 0x000fe4000ef41270 */
[----:B------:R-:W-:Y:S02]  /*10cda0*/  ISETP.LT.AND P4, PT, R114, UR4, !P5 ;  /* 0x0000000472007c0c */ /* 0x000fe4000ef81270 */
[----:B------:R-:W-:Y:S02]  /*10cdb0*/  ISETP.GE.AND P3, PT, R12, UR5, PT ;  /* 0x000000050c007c0c */ /* 0x000fe4000bf66270 */
[----:B------:R-:W-:Y:S01]  /*10cdc0*/  ISETP.LT.AND P0, PT, R115, UR4, !P5 ;  /* 0x0000000473007c0c */ /* 0x000fe2000ef01270 */
[----:B------:R-:W-:Y:S01]  /*10cdd0*/  IMAD.WIDE R6, R71, 0x4, R20 ;  /* 0x0000000447067825 */ /* 0x000fe200078e0214 */
[----:B------:R-:W-:-:S03]  /*10cde0*/  ISETP.LT.AND P5, PT, R240, UR4, !P3 ;  /* 0x00000004f0007c0c */ /* 0x000fc6000dfa1270 */
[----:B------:R-:W-:-:S04]  /*10cdf0*/  IMAD.WIDE R8, R71, 0x4, R18 ;  /* 0x0000000447087825 */ /* 0x000fc800078e0212 */
[C---:B------:R-:W-:Y:S01]  /*10ce00*/  IMAD.WIDE R10, R71.reuse, 0x4, R16 ;  /* 0x00000004470a7825 */ /* 0x040fe200078e0210 */
[----:B----4-:R1:W-:Y:S04]  /*10ce10*/  @P6 STG.E desc[UR34][R4.64], R249 ;  /* 0x000000f904006986 */ /* 0x0103e8000c101922 */
[----:B------:R-:W-:Y:S04]  /*10ce20*/  @P1 STG.E desc[UR34][R6.64], R246 ;  /* 0x000000f606001986 */ /* 0x000fe8000c101922 */
[----:B------:R4:W-:Y:S04]  /*10ce30*/  @P2 STG.E desc[UR34][R8.64], R233 ;  /* 0x000000e908002986 */ /* 0x0009e8000c101922 */
[----:B------:R4:W-:Y:S04]  /*10ce40*/  @P4 STG.E desc[UR34][R10.64], R232 ;  /* 0x000000e80a004986 */ /* 0x0009e8000c101922 */
[----:B-1----:R-:W3:Y:S01]  /*10ce50*/  LDL.LU R249, [R1+0x1bf4] ;  /* 0x001bf40001f97983 */ /* 0x002ee20000300800 */
[----:B------:R-:W-:-:S03]  /*10ce60*/  IMAD.WIDE R4, R71, 0x4, R14 ;  /* 0x0000000447047825 */ /* 0x000fc600078e020e */
[----:B------:R-:W3:Y:S04]  /*10ce70*/  LDL.LU R12, [R1+0x4e78] ;  /* 0x004e7800010c7983 */ /* 0x000ee80000300800 */
[----:B----4-:R-:W4:Y:S04]  /*10ce80*/  LDL.LU R233, [R1+0x1c04] ;  /* 0x001c040001e97983 */ /* 0x010f280000300800 */
[----:B------:R-:W4:Y:S04]  /*10ce90*/  LDL.LU R232, [R1+0x1bd4] ;  /* 0x001bd40001e87983 */ /* 0x000f280000300800 */
[----:B------:R-:W4:Y:S01]  /*10cea0*/  LDL.LU R71, [R1+0x3920] ;  /* 0x0039200001477983 */ /* 0x000f220000300800 */
[----:B------:R-:W-:-:S02]  /*10ceb0*/  ISETP.LT.AND P1, PT, R248, UR4, !P3 ;  /* 0x00000004f8007c0c */ /* 0x000fc4000df21270 */
[----:B------:R-:W-:Y:S02]  /*10cec0*/  ISETP.LT.AND P2, PT, R114, UR4, !P3 ;  /* 0x0000000472007c0c */ /* 0x000fe4000df41270 */
[----:B------:R-:W-:Y:S02]  /*10ced0*/  ISETP.LT.AND P3, PT, R115, UR4, !P3 ;  /* 0x0000000473007c0c */ /* 0x000fe4000df61270 */
[----:B------:R-:W-:Y:S01]  /*10cee0*/  ISETP.GE.AND P6, PT, R2, UR5, PT ;  /* 0x0000000502007c0c */ /* 0x000fe2000bfc6270 */
[C---:B------:R-:W-:Y:S01]  /*10cef0*/  IMAD.WIDE R6, R70.reuse, 0x4, R20 ;  /* 0x0000000446067825 */ /* 0x040fe200078e0214 */
[----:B--2---:R1:W-:Y:S04]  /*10cf00*/  @P0 STG.E desc[UR34][R4.64], R237 ;  /* 0x000000ed04000986 */ /* 0x0043e8000c101922 */
[----:B---3--:R2:W-:Y:S01]  /*10cf10*/  @P5 STG.E desc[UR34][R6.64], R241 ;  /* 0x000000f106005986 */ /* 0x0085e2000c101922 */
[----:B------:R-:W-:-:S04]  /*10cf20*/  IMAD.WIDE R8, R70, 0x4, R14 ;  /* 0x0000000446087825 */ /* 0x000fc800078e020e */
[----:B-1----:R-:W-:-:S04]  /*10cf30*/  IMAD.WIDE R4, R70, 0x4, R18 ;  /* 0x0000000446047825 */ /* 0x002fc800078e0212 */
[----:B--2---:R-:W-:Y:S02]  /*10cf40*/  IMAD.WIDE R6, R70, 0x4, R16 ;  /* 0x0000000446067825 */ /* 0x004fe400078e0210 */
[----:B------:R-:W2:Y:S04]  /*10cf50*/  LDL.LU R70, [R1+0x1bc4] ;  /* 0x001bc40001467983 */ /* 0x000ea80000300800 */
[----:B------:R-:W3:Y:S04]  /*10cf60*/  LDL.LU R2, [R1+0x4e64] ;  /* 0x004e640001027983 */ /* 0x000ee80000300800 */
[----:B------:R-:W3:Y:S04]  /*10cf70*/  LDL.LU R237, [R1+0x1c68] ;  /* 0x001c680001ed7983 */ /* 0x000ee80000300800 */
[----:B------:R-:W3:Y:S04]  /*10cf80*/  LDL.LU R241, [R1+0x1c58] ;  /* 0x001c580001f17983 */ /* 0x000ee80000300800 */
[----:B------:R1:W-:Y:S04]  /*10cf90*/  @P1 STG.E desc[UR34][R4.64], R236 ;  /* 0x000000ec04001986 */ /* 0x0003e8000c101922 */
[----:B------:R-:W-:Y:S04]  /*10cfa0*/  @P2 STG.E desc[UR34][R6.64], R250 ;  /* 0x000000fa06002986 */ /* 0x000fe8000c101922 */
[----:B------:R1:W-:Y:S04]  /*10cfb0*/  @P3 STG.E desc[UR34][R8.64], R245 ;  /* 0x000000f508003986 */ /* 0x0003e8000c101922 */
[----:B-1----:R-:W3:Y:S04]  /*10cfc0*/  LDL.LU R236, [R1+0x3924] ;  /* 0x0039240001ec7983 */ /* 0x002ee80000300800 */
[----:B------:R-:W3:Y:S04]  /*10cfd0*/  LDL.LU R246, [R1+0x1c38] ;  /* 0x001c380001f67983 */ /* 0x000ee80000300800 */
[----:B------:R-:W3:Y:S01]  /*10cfe0*/  LDL.LU R245, [R1+0x1c28] ;  /* 0x001c280001f57983 */ /* 0x000ee20000300800 */
[----:B------:R-:W-:-:S02]  /*10cff0*/  ISETP.LT.AND P4, PT, R240, UR4, !P6 ;  /* 0x00000004f0007c0c */ /* 0x000fc4000f781270 */
[----:B------:R-:W-:Y:S02]  /*10d000*/  ISETP.LT.AND P0, PT, R248, UR4, !P6 ;  /* 0x00000004f8007c0c */ /* 0x000fe4000f701270 */
[----:B------:R-:W-:Y:S01]  /*10d010*/  ISETP.LT.AND P5, PT, R114, UR4, !P6 ;  /* 0x0000000472007c0c */ /* 0x000fe2000f7a1270 */
[----:B------:R-:W-:Y:S01]  /*10d020*/  IMAD.WIDE R10, R244, 0x4, R20 ;  /* 0x00000004f40a7825 */ /* 0x000fe200078e0214 */
[----:B------:R-:W-:-:S03]  /*10d030*/  ISETP.LT.AND P6, PT, R115, UR4, !P6 ;  /* 0x0000000473007c0c */ /* 0x000fc6000f7c1270 */
[----:B------:R-:W-:-:S04]  /*10d040*/  IMAD.WIDE R4, R244, 0x4, R18 ;  /* 0x00000004f4047825 */ /* 0x000fc800078e0212 */
[C---:B------:R-:W-:Y:S01]  /*10d050*/  IMAD.WIDE R6, R244.reuse, 0x4, R16 ;  /* 0x00000004f4067825 */ /* 0x040fe200078e0210 */
[----:B------:R-:W-:Y:S01]  /*10d060*/  ISETP.GE.AND P1, PT, R13, UR5, PT ;  /* 0x000000050d007c0c */ /* 0x000fe2000bf26270 */
[----:B------:R1:W-:Y:S04]  /*10d070*/  @P4 STG.E desc[UR34][R10.64], R249 ;  /* 0x000000f90a004986 */ /* 0x0003e8000c101922 */
[----:B----4-:R4:W-:Y:S04]  /*10d080*/  @P0 STG.E desc[UR34][R4.64], R233 ;  /* 0x000000e904000986 */ /* 0x0109e8000c101922 */
[----:B------:R4:W-:Y:S04]  /*10d090*/  @P5 STG.E desc[UR34][R6.64], R232 ;  /* 0x000000e806005986 */ /* 0x0009e8000c101922 */
[----:B-1----:R-:W3:Y:S01]  /*10d0a0*/  LDL.LU R249, [R1+0x1bf8] ;  /* 0x001bf80001f97983 */ /* 0x002ee20000300800 */
[----:B----4-:R-:W-:-:S03]  /*10d0b0*/  IMAD.WIDE R4, R244, 0x4, R14 ;  /* 0x00000004f4047825 */ /* 0x010fc600078e020e */
        /* <DEDUP_REMOVED lines=10> */
[----:B--2---:R1:W-:Y:S04]  /*10d160*/  @P6 STG.E desc[UR34][R4.64], R70 ;  /* 0x0000004604006986 */ /* 0x0043e8000c101922 */
[----:B-1----:R-:W2:Y:S01]  /*10d170*/  LDL.LU R70, [R1+0x1bc8] ;  /* 0x001bc80001467983 */ /* 0x002ea20000300800 */
[----:B---3--:R-:W-:-:S03]  /*10d180*/  ISETP.GE.AND P6, PT, R2, UR5, PT ;  /* 0x0000000502007c0c */ /* 0x008fc6000bfc6270 */
[----:B------:R1:W-:Y:S01]  /*10d190*/  @P2 STG.E desc[UR34][R6.64], R237 ;  /* 0x000000ed06002986 */ /* 0x0003e2000c101922 */
[----:B------:R-:W-:-:S03]  /*10d1a0*/  IMAD.WIDE R4, R71, 0x4, R16 ;  /* 0x0000000447047825 */ /* 0x000fc600078e0210 */
[----:B------:R-:W3:Y:S04]  /*10d1b0*/  LDL.LU R2, [R1+0x4e90] ;  /* 0x004e900001027983 */ /* 0x000ee80000300800 */
[----:B------:R-:W3:Y:S04]  /*10d1c0*/  LDL.LU R233, [R1+0x1c6c] ;  /* 0x001c6c0001e97983 */ /* 0x000ee80000300800 */
[----:B------:R1:W-:Y:S04]  /*10d1d0*/  @P3 STG.E desc[UR34][R8.64], R241 ;  /* 0x000000f108003986 */ /* 0x0003e8000c101922 */
[----:B------:R-:W-:Y:S01]  /*10d1e0*/  @P0 STG.E desc[UR34][R4.64], R246 ;  /* 0x000000f604000986 */ /* 0x000fe2000c101922 */
[----:B-1----:R-:W-:-:S03]  /*10d1f0*/  IMAD.WIDE R6, R71, 0x4, R14 ;  /* 0x0000000447067825 */ /* 0x002fc600078e020e */
[----:B------:R-:W3:Y:S04]  /*10d200*/  LDL.LU R241, [R1+0x1c5c] ;  /* 0x001c5c0001f17983 */ /* 0x000ee80000300800 */
[----:B------:R-:W3:Y:S04]  /*10d210*/  LDL.LU R71, [R1+0x1c3c] ;  /* 0x001c3c0001477983 */ /* 0x000ee80000300800 */
[----:B------:R-:W3:Y:S04]  /*10d220*/  LDL.LU R237, [R1+0x392c] ;  /* 0x00392c0001ed7983 */ /* 0x000ee80000300800 */
[----:B------:R1:W-:Y:S04]  /*10d230*/  @P1 STG.E desc[UR34][R6.64], R245 ;  /* 0x000000f506001986 */ /* 0x0003e8000c101922 */
[----:B-1----:R-:W3:Y:S01]  /*10d240*/  LDL.LU R245, [R1+0x1c2c] ;  /* 0x001c2c0001f57983 */ /* 0x002ee20000300800 */
[----:B------:R-:W-:Y:S01]  /*10d250*/  ISETP.GE.AND P4, PT, R12, UR5, PT ;  /* 0x000000050c007c0c */ /* 0x000fe2000bf86270 */
[----:B------:R-:W-:-:S04]  /*10d260*/  IMAD.WIDE R8, R236, 0x4, R20 ;  /* 0x00000004ec087825 */ /* 0x000fc800078e0214 */
[----:B------:R-:W-:-:S04]  /*10d270*/  IMAD.WIDE R4, R236, 0x4, R18 ;  /* 0x00000004ec047825 */ /* 0x000fc800078e0212 */
[----:B------:R-:W-:Y:S01]  /*10d280*/  IMAD.WIDE R6, R236, 0x4, R16 ;  /* 0x00000004ec067825 */ /* 0x000fe200078e0210 */
[----:B------:R-:W-:Y:S02]  /*10d290*/  ISETP.LT.AND P5, PT, R240, UR4, !P4 ;  /* 0x00000004f0007c0c */ /* 0x000fe4000e7a1270 */
[----:B------:R-:W-:Y:S02]  /*10d2a0*/  ISETP.LT.AND P2, PT, R248, UR4, !P4 ;  /* 0x00000004f8007c0c */ /* 0x000fe4000e741270 */
[----:B------:R-:W-:Y:S02]  /*10d2b0*/  ISETP.LT.AND P3, PT, R114, UR4, !P4 ;  /* 0x0000000472007c0c */ /* 0x000fe4000e761270 */
[----:B------:R-:W-:Y:S01]  /*10d2c0*/  ISETP.LT.AND P4, PT, R115, UR4, !P4 ;  /* 0x0000000473007c0c */ /* 0x000fe2000e781270 */
[----:B------:R-:W3:Y:S06]  /*10d2d0*/  LDL.LU R10, [R1+0x4e84] ;  /* 0x004e8400010a7983 */ /* 0x000eec0000300800 */
[----:B------:R1:W-:Y:S04]  /*10d2e0*/  @P5 STG.E desc[UR34][R8.64], R249 ;  /* 0x000000f908005986 */ /* 0x0003e8000c101922 */
[----:B----4-:R-:W-:Y:S04]  /*10d2f0*/  @P2 STG.E desc[UR34][R4.64], R250 ;  /* 0x000000fa04002986 */ /* 0x010fe8000c101922 */
[----:B------:R4:W-:Y:S01]  /*10d300*/  @P3 STG.E desc[UR34][R6.64], R244 ;  /* 0x000000f406003986 */ /* 0x0009e2000c101922 */
[----:B-1----:R-:W-:-:S03]  /*10d310*/  IMAD.WIDE R8, R236, 0x4, R14 ;  /* 0x00000004ec087825 */ /* 0x002fc600078e020e */
[----:B------:R-:W3:Y:S04]  /*10d320*/  LDL.LU R236, [R1+0x1bfc] ;  /* 0x001bfc0001ec7983 */ /* 0x000ee80000300800 */
[----:B------:R-:W3:Y:S04]  /*10d330*/  LDL.LU R249, [R1+0x3930] ;  /* 0x0039300001f97983 */ /* 0x000ee80000300800 */
[----:B----4-:R-:W4:Y:S01]  /*10d340*/  LDL.LU R244, [R1+0x1c0c] ;  /* 0x001c0c0001f47983 */ /* 0x010f220000300800 */
[----:B------:R-:W-:Y:S02]  /*10d350*/  ISETP.LT.AND P0, PT, R240, UR4, !P6 ;  /* 0x00000004f0007c0c */ /* 0x000fe4000f701270 */
[----:B------:R-:W-:-:S02]  /*10d360*/  ISETP.LT.AND P1, PT, R248, UR4, !P6 ;  /* 0x00000004f8007c0c */ /* 0x000fc4000f721270 */
[----:B------:R-:W-:Y:S02]  /*10d370*/  ISETP.LT.AND P5, PT, R114, UR4, !P6 ;  /* 0x0000000472007c0c */ /* 0x000fe4000f7a1270 */
[----:B------:R-:W-:Y:S01]  /*10d380*/  ISETP.LT.AND P6, PT, R115, UR4, !P6 ;  /* 0x0000000473007c0c */ /* 0x000fe2000f7c1270 */
[----:B------:R-:W-:-:S04]  /*10d390*/  IMAD.WIDE R4, R232, 0x4, R20 ;  /* 0x00000004e8047825 */ /* 0x000fc800078e0214 */
[C---:B------:R-:W-:Y:S01]  /*10d3a0*/  IMAD.WIDE R6, R232.reuse, 0x4, R18 ;  /* 0x00000004e8067825 */ /* 0x040fe200078e0212 */
[----:B--2---:R1:W-:Y:S04]  /*10d3b0*/  @P4 STG.E desc[UR34][R8.64], R70 ;  /* 0x0000004608004986 */ /* 0x0043e8000c101922 */
[----:B-1----:R-:W2:Y:S01]  /*10d3c0*/  LDL.LU R70, [R1+0x1bdc] ;  /* 0x001bdc0001467983 */ /* 0x002ea20000300800 */
[----:B------:R-:W-:-:S03]  /*10d3d0*/  IMAD.WIDE R8, R232, 0x4, R16 ;  /* 0x00000004e8087825 */ /* 0x000fc600078e0210 */
[----:B---3--:R1:W-:Y:S04]  /*10d3e0*/  @P0 STG.E desc[UR34][R4.64], R233 ;  /* 0x000000e904000986 */ /* 0x0083e8000c101922 */
[----:B------:R3:W-:Y:S04]  /*10d3f0*/  @P1 STG.E desc[UR34][R6.64], R241 ;  /* 0x000000f106001986 */ /* 0x0007e8000c101922 */
[----:B------:R3:W-:Y:S01]  /*10d400*/  @P5 STG.E desc[UR34][R8.64], R71 ;  /* 0x0000004708005986 */ /* 0x0007e2000c101922 */
[----:B------:R-:W-:Y:S01]  /*10d410*/  ISETP.GE.AND P3, PT, R2, UR5, PT ;  /* 0x0000000502007c0c */ /* 0x000fe2000bf66270 */
[----:B-1----:R-:W-:-:S02]  /*10d420*/  IMAD.WIDE R4, R232, 0x4, R14 ;  /* 0x00000004e8047825 */ /* 0x002fc400078e020e */
[----:B---3--:R-:W3:Y:S04]  /*10d430*/  LDL.LU R241, [R1+0x1bcc] ;  /* 0x001bcc0001f17983 */ /* 0x008ee80000300800 */
[----:B------:R-:W3:Y:S04]  /*10d440*/  LDL.LU R71, [R1+0x1d30] ;  /* 0x001d300001477983 */ /* 0x000ee80000300800 */
[----:B------:R-:W3:Y:S04]  /*10d450*/  LDL.LU R23, [R1+0x4e9c] ;  /* 0x004e9c0001177983 */ /* 0x000ee80000300800 */
[----:B------:R-:W3:Y:S04]  /*10d460*/  LDL R232, [R1+0x3934] ;  /* 0x0039340001e87983 */ /* 0x000ee80000100800 */
[----:B------:R1:W-:Y:S04]  /*10d470*/  @P6 STG.E desc[UR34][R4.64], R245 ;  /* 0x000000f504006986 */ /* 0x0003e8000c101922 */
[----:B-1----:R-:W3:Y:S04]  /*10d480*/  LDL.LU R245, [R1+0x1d10] ;  /* 0x001d100001f57983 */ /* 0x002ee80000300800 */
[----:B------:R-:W3:Y:S01]  /*10d490*/  LDL.LU R2, [R1+0x4e8c] ;  /* 0x004e8c0001027983 */ /* 0x000ee20000300800 */
[----:B------:R-:W-:-:S04]  /*10d4a0*/  ISETP.GE.AND P2, PT, R11, UR5, PT ;  /* 0x000000050b007c0c */ /* 0x000fc8000bf46270 */
[----:B------:R-:W-:Y:S02]  /*10d4b0*/  ISETP.LT.AND P4, PT, R240, UR4, !P2 ;  /* 0x00000004f0007c0c */ /* 0x000fe4000d781270 */
[----:B------:R-:W-:Y:S01]  /*10d4c0*/  ISETP.LT.AND P0, PT, R248, UR4, !P2 ;  /* 0x00000004f8007c0c */ /* 0x000fe2000d701270 */
[----:B------:R-:W-:Y:S01]  /*10d4d0*/  IMAD.WIDE R6, R237, 0x4, R20 ;  /* 0x00000004ed067825 */ /* 0x000fe200078e0214 */
[----:B------:R-:W-:-:S03]  /*10d4e0*/  ISETP.LT.AND P1, PT, R114, UR4, !P2 ;  /* 0x0000000472007c0c */ /* 0x000fc6000d721270 */
[----:B------:R-:W-:-:S06]  /*10d4f0*/  IMAD.WIDE R4, R237, 0x4, R18 ;  /* 0x00000004ed047825 */ /* 0x000fcc00078e0212 */
[----:B------:R1:W-:Y:S04]  /*10d500*/  @P4 STG.E desc[UR34][R6.64], R236 ;  /* 0x000000ec06004986 */ /* 0x0003e8000c101922 */
[----:B----4-:R4:W-:Y:S04]  /*10d510*/  @P0 STG.E desc[UR34][R4.64], R244 ;  /* 0x000000f404000986 */ /* 0x0109e8000c101922 */
[----:B-1----:R-:W3:Y:S04]  /*10d520*/  LDL.LU R236, [R1+0x1d00] ;  /* 0x001d000001ec7983 */ /* 0x002ee80000300800 */
[----:B------:R-:W3:Y:S01]  /*10d530*/  LDL.LU R22, [R1+0x4e94] ;  /* 0x004e940001167983 */ /* 0x000ee20000300800 */
[----:B------:R-:W-:-:S03]  /*10d540*/  IMAD.WIDE R6, R237, 0x4, R16 ;  /* 0x00000004ed067825 */ /* 0x000fc600078e0210 */
[----:B----4-:R-:W4:Y:S04]  /*10d550*/  LDL.LU R244, [R1+0x1cf0] ;  /* 0x001cf00001f47983 */ /* 0x010f280000300800 */
[----:B------:R-:W4:Y:S01]  /*10d560*/  LDL.LU R13, [R1+0x4e98] ;  /* 0x004e9800010d7983 */ /* 0x000f220000300800 */
[----:B------:R-:W-:Y:S02]  /*10d570*/  ISETP.LT.AND P2, PT, R115, UR4, !P2 ;  /* 0x0000000473007c0c */ /* 0x000fe4000d741270 */
[----:B------:R-:W-:Y:S02]  /*10d580*/  ISETP.LT.AND P5, PT, R240, UR4, !P3 ;  /* 0x00000004f0007c0c */ /* 0x000fe4000dfa1270 */
[----:B------:R-:W-:Y:S02]  /*10d590*/  ISETP.LT.AND P4, PT, R248, UR4, !P3 ;  /* 0x00000004f8007c0c */ /* 0x000fe4000df81270 */
[----:B------:R-:W-:Y:S01]  /*10d5a0*/  ISETP.GE.AND P6, PT, R10, UR5, PT ;  /* 0x000000050a007c0c */ /* 0x000fe2000bfc6270 */
[----:B------:R-:W-:-:S04]  /*10d5b0*/  IMAD.WIDE R8, R237, 0x4, R14 ;  /* 0x00000004ed087825 */ /* 0x000fc800078e020e */
[----:B------:R-:W-:-:S04]  /*10d5c0*/  IMAD.WIDE R10, R249, 0x4, R20 ;  /* 0x00000004f90a7825 */ /* 0x000fc800078e0214 */
[----:B------:R-:W-:Y:S01]  /*10d5d0*/  IMAD.WIDE R4, R249, 0x4, R18 ;  /* 0x00000004f9047825 */ /* 0x000fe200078e0212 */
[----:B--2---:R1:W-:Y:S04]  /*10d5e0*/  @P1 STG.E desc[UR34][R6.64], R70 ;  /* 0x0000004606001986 */ /* 0x0043e8000c101922 */
[----:B-1----:R-:W2:Y:S04]  /*10d5f0*/  LDL.LU R70, [R1+0x1ce0] ;  /* 0x001ce00001467983 */ /* 0x002ea80000300800 */
[----:B------:R-:W2:Y:S04]  /*10d600*/  LDL.LU R12, [R1+0x4e80] ;  /* 0x004e8000010c7983 */ /* 0x000ea80000300800 */
[----:B---3--:R-:W-:Y:S04]  /*10d610*/  @P2 STG.E desc[UR34][R8.64], R241 ;  /* 0x000000f108002986 */ /* 0x008fe8000c101922 */
[----:B------:R1:W-:Y:S01]  /*10d620*/  @P5 STG.E desc[UR34][R10.64], R71 ;  /* 0x000000470a005986 */ /* 0x0003e2000c101922 */
[----:B------:R-:W-:-:S03]  /*10d630*/  ISETP.GE.AND P5, PT, R23, UR5, PT ;  /* 0x0000000517007c0c */ /* 0x000fc6000bfa6270 */
[----:B-1----:R-:W3:Y:S04]  /*10d640*/  LDL.LU R71, [R1+0x1cc0] ;  /* 0x001cc00001477983 */ /* 0x002ee80000300800 */
[----:B------:R-:W3:Y:S04]  /*10d650*/  LDL.LU R25, [R1+0x4e7c] ;  /* 0x004e7c0001197983 */ /* 0x000ee80000300800 */
[----:B------:R-:W3:Y:S04]  /*10d660*/  LDL.LU R24, [R1+0x4e74] ;  /* 0x004e740001187983 */ /* 0x000ee80000300800 */
[----:B------:R1:W-:Y:S01]  /*10d670*/  @P4 STG.E desc[UR34][R4.64], R245 ;  /* 0x000000f504004986 */ /* 0x0003e2000c101922 */
[----:B------:R-:W-:-:S03]  /*10d680*/  ISETP.GE.AND P4, PT, R2, UR5, PT ;  /* 0x0000000502007c0c */ /* 0x000fc6000bf86270 */
[----:B------:R-:W3:Y:S04]  /*10d690*/  LDL.LU R23, [R1+0x4e70] ;  /* 0x004e700001177983 */ /* 0x000ee80000300800 */
[----:B------:R-:W3:Y:S04]  /*10d6a0*/  LDL.LU R2, [R1+0x4e6c] ;  /* 0x004e6c0001027983 */ /* 0x000ee80000300800 */
[----:B------:R-:W3:Y:S01]  /*10d6b0*/  LDL.LU R11, [R1+0x4e5c] ;  /* 0x004e5c00010b7983 */ /* 0x000ee20000300800 */
[----:B------:R-:W-:Y:S02]  /*10d6c0*/  ISETP.LT.AND P0, PT, R114, UR4, !P3 ;  /* 0x0000000472007c0c */ /* 0x000fe4000df01270 */
[----:B------:R-:W-:-:S02]  /*10d6d0*/  LOP3.LUT R57, R57, 0xfffffffb, RZ, 0xc0, !PT ;  /* 0xfffffffb39397812 */ /* 0x000fc400078ec0ff */
[----:B------:R-:W-:Y:S01]  /*10d6e0*/  ISETP.LT.AND P3, PT, R115, UR4, !P3 ;  /* 0x0000000473007c0c */ /* 0x000fe2000df61270 */
[----:B------:R-:W3:Y:S01]  /*10d6f0*/  LDL.LU R10, [R1+0x4e54] ;  /* 0x004e5400010a7983 */ /* 0x000ee20000300800 */
[----:B------:R-:W-:Y:S01]  /*10d700*/  ISETP.LT.AND P2, PT, R240, UR4, !P6 ;  /* 0x00000004f0007c0c */ /* 0x000fe2000f741270 */
[----:B------:R-:W-:Y:S01]  /*10d710*/  IMAD.WIDE R6, R249, 0x4, R16 ;  /* 0x00000004f9067825 */ /* 0x000fe200078e0210 */
[----:B------:R-:W-:-:S03]  /*10d720*/  @P6 LOP3.LUT R57, R57, 0x4, RZ, 0xfc, !PT ;  /* 0x0000000439396812 */ /* 0x000fc600078efcff */
[----:B-1----:R-:W-:Y:S01]  /*10d730*/  IMAD.WIDE R4, R249, 0x4, R14 ;  /* 0x00000004f9047825 */ /* 0x002fe200078e020e */
[----:B------:R-:W-:-:S04]  /*10d740*/  LOP3.LUT R57, R57, 0xfffffffd, RZ, 0xc0, !PT ;  /* 0xfffffffd39397812 */ /* 0x000fc800078ec0ff */
[----:B------:R-:W-:Y:S01]  /*10d750*/  @P5 LOP3.LUT R57, R57, 0x2, RZ, 0xfc, !PT ;  /* 0x0000000239395812 */ /* 0x000fe200078efcff */
[----:B------:R1:W-:Y:S01]  /*10d760*/  @P0 STG.E desc[UR34][R6.64], R236 ;  /* 0x000000ec06000986 */ /* 0x0003e2000c101922 */
[----:B------:R-:W-:-:S03]  /*10d770*/  ISETP.GE.AND P0, PT, R22, UR5, PT ;  /* 0x0000000516007c0c */ /* 0x000fc6000bf06270 */
[----:B------:R-:W3:Y:S04]  /*10d780*/  LDL.LU R22, [R1+0x4e48] ;  /* 0x004e480001167983 */ /* 0x000ee80000300800 */
[----:B----4-:R-:W-:Y:S01]  /*10d790*/  @P3 STG.E desc[UR34][R4.64], R244 ;  /* 0x000000f404003986 */ /* 0x010fe2000c101922 */
[----:B------:R-:W-:Y:S02]  /*10d7a0*/  ISETP.GE.AND P3, PT, R13, UR5, PT ;  /* 0x000000050d007c0c */ /* 0x000fe4000bf66270 */
[----:B------:R-:W-:Y:S01]  /*10d7b0*/  LOP3.LUT R57, R57, 0xfffffffe, RZ, 0xc0, !PT ;  /* 0xfffffffe39397812 */ /* 0x000fe200078ec0ff */
[----:B-1----:R-:W-:-:S03]  /*10d7c0*/  IMAD.WIDE R6, R232, 0x4, R20 ;  /* 0x00000004e8067825 */ /* 0x002fc600078e0214 */
[----:B------:R-:W-:-:S04]  /*10d7d0*/  @P4 LOP3.LUT R57, R57, 0x1, RZ, 0xfc, !PT ;  /* 0x0000000139394812 */ /* 0x000fc800078efcff */
[----:B------:R-:W-:-:S04]  /*10d7e0*/  LOP3.LUT R57, R57, 0xffffffef, RZ, 0xc0, !PT ;  /* 0xffffffef39397812 */ /* 0x000fc800078ec0ff */
[----:B------:R-:W-:-:S04]  /*10d7f0*/  @P3 LOP3.LUT R57, R57, 0x10, RZ, 0xfc, !PT ;  /* 0x0000001039393812 */ /* 0x000fc800078efcff */
[----:B------:R-:W-:Y:S01]  /*10d800*/  LOP3.LUT R57, R57, 0xffffffdf, RZ, 0xc0, !PT ;  /* 0xffffffdf39397812 */ /* 0x000fe200078ec0ff */
[----:B--2---:R1:W-:Y:S01]  /*10d810*/  @P2 STG.E desc[UR34][R6.64], R70 ;  /* 0x0000004606002986 */ /* 0x0043e2000c101922 */
[----:B------:R-:W-:-:S03]  /*10d820*/  ISETP.GE.AND P2, PT, R12, UR5, PT ;  /* 0x000000050c007c0c */ /* 0x000fc6000bf46270 */
[----:B------:R-:W2:Y:S04]  /*10d830*/  LDL.LU R12, [R1+0x4e44] ;  /* 0x004e4400010c7983 */ /* 0x000ea80000300800 */
[----:B------:R-:W4:Y:S04]  /*10d840*/  LDL.LU R13, [R1+0x4e40] ;  /* 0x004e4000010d7983 */ /* 0x000f280000300800 */
[----:B-1----:R-:W4:Y:S04]  /*10d850*/  LDL.LU R7, [R1+0x4e30] ;  /* 0x004e300001077983 */ /* 0x002f280000300800 */
[----:B------:R-:W4:Y:S01]  /*10d860*/  LDL.LU R6, [R1+0x4e2c] ;  /* 0x004e2c0001067983 */ /* 0x000f220000300800 */
[----:B------:R-:W-:-:S02]  /*10d870*/  @P2 LOP3.LUT R57, R57, 0x20, RZ, 0xfc, !PT ;  /* 0x0000002039392812 */ /* 0x000fc400078efcff */
[----:B---3--:R-:W-:Y:S02]  /*10d880*/  ISETP.GE.AND P2, PT, R2, UR5, PT ;  /* 0x0000000502007c0c */ /* 0x008fe4000bf46270 */
[----:B------:R-:W3:Y:S01]  /*10d890*/  LDL.LU R2, [R1+0x4e20] ;  /* 0x004e200001027983 */ /* 0x000ee20000300800 */
[----:B------:R-:W-:Y:S01]  /*10d8a0*/  ISETP.LT.AND P1, PT, R248, UR4, !P6 ;  /* 0x00000004f8007c0c */ /* 0x000fe2000f721270 */
[----:B------:R-:W-:Y:S01]  /*10d8b0*/  IMAD.WIDE R8, R232, 0x4, R18 ;  /* 0x00000004e8087825 */ /* 0x000fe200078e0212 */
[----:B------:R-:W-:Y:S02]  /*10d8c0*/  ISETP.GE.AND P3, PT, R24, UR5, PT ;  /* 0x0000000518007c0c */ /* 0x000fe4000bf66270 */
[----:B------:R-:W-:-:S09]  /*10d8d0*/  LOP3.LUT R57, R57, 0xffffffbf, RZ, 0xc0, !PT ;  /* 0xffffffbf39397812 */ /* 0x000fd200078ec0ff */
[----:B------:R1:W-:Y:S01]  /*10d8e0*/  @P1 STG.E desc[UR34][R8.64], R71 ;  /* 0x0000004708001986 */ /* 0x0003e2000c101922 */
[----:B------:R-:W-:-:S13]  /*10d8f0*/  ISETP.GE.AND P1, PT, R25, UR5, PT ;  /* 0x0000000519007c0c */ /* 0x000fda000bf26270 */
[----:B------:R-:W-:Y:S02]  /*10d900*/  @P1 LOP3.LUT R57, R57, 0x40, RZ, 0xfc, !PT ;  /* 0x0000004039391812 */ /* 0x000fe400078efcff */
[----:B------:R-:W-:Y:S02]  /*10d910*/  ISETP.GE.AND P1, PT, R23, UR5, PT ;  /* 0x0000000517007c0c */ /* 0x000fe4000bf26270 */
[----:B------:R-:W-:-:S04]  /*10d920*/  LOP3.LUT R57, R57, 0xffffff7f, RZ, 0xc0, !PT ;  /* 0xffffff7f39397812 */ /* 0x000fc800078ec0ff */
[----:B------:R-:W-:-:S04]  /*10d930*/  @P3 LOP3.LUT R57, R57, 0x80, RZ, 0xfc, !PT ;  /* 0x0000008039393812 */ /* 0x000fc800078efcff */
[----:B------:R-:W-:Y:S02]  /*10d940*/  LOP3.LUT R57, R57, 0xfffffeff, RZ, 0xc0, !PT ;  /* 0xfffffeff39397812 */ /* 0x000fe400078ec0ff */
[----:B------:R-:W-:Y:S02]  /*10d950*/  ISETP.GE.AND P3, PT, R11, UR5, PT ;  /* 0x000000050b007c0c */ /* 0x000fe4000bf66270 */
[----:B------:R-:W3:Y:S01]  /*10d960*/  LDL.LU R11, [R1+0x4e1c] ;  /* 0x004e1c00010b7983 */ /* 0x000ee20000300800 */
[----:B------:R-:W-:-:S04]  /*10d970*/  @P1 LOP3.LUT R57, R57, 0x100, RZ, 0xfc, !PT ;  /* 0x0000010039391812 */ /* 0x000fc800078efcff */
[----:B------:R-:W-:Y:S02]  /*10d980*/  LOP3.LUT R57, R57, 0xfffffdff, RZ, 0xc0, !PT ;  /* 0xfffffdff39397812 */ /* 0x000fe400078ec0ff */
[----:B------:R-:W-:Y:S02]  /*10d990*/  ISETP.GE.AND P1, PT, R10, UR5, PT ;  /* 0x000000050a007c0c */ /* 0x000fe4000bf26270 */
[----:B------:R-:W3:Y:S01]  /*10d9a0*/  LDL.LU R10, [R1+0x4e18] ;  /* 0x004e1800010a7983 */ /* 0x000ee20000300800 */
[----:B------:R-:W-:-:S03]  /*10d9b0*/  @P2 LOP3.LUT R57, R57, 0x200, RZ, 0xfc, !PT ;  /* 0x0000020039392812 */ /* 0x000fc600078efcff */
[----:B-1----:R-:W3:Y:S01]  /*10d9c0*/  LDL.LU R9, [R1+0x4e08] ;  /* 0x004e080001097983 */ /* 0x002ee20000300800 */
[----:B------:R-:W-:Y:S02]  /*10d9d0*/  LOP3.LUT R57, R57, 0xfffffbff, RZ, 0xc0, !PT ;  /* 0xfffffbff39397812 */ /* 0x000fe400078ec0ff */
[----:B------:R-:W-:Y:S02]  /*10d9e0*/  ISETP.GE.AND P2, PT, R22, UR5, PT ;  /* 0x0000000516007c0c */ /* 0x000fe4000bf46270 */
[----:B------:R-:W-:-:S04]  /*10d9f0*/  @P3 LOP3.LUT R57, R57, 0x400, RZ, 0xfc, !PT ;  /* 0x0000040039393812 */ /* 0x000fc800078efcff */
[----:B------:R-:W-:-:S04]  /*10da00*/  LOP3.LUT R57, R57, 0xfffff7ff, RZ, 0xc0, !PT ;  /* 0xfffff7ff39397812 */ /* 0x000fc800078ec0ff */
[----:B------:R-:W-:-:S04]  /*10da10*/  @P1 LOP3.LUT R57, R57, 0x800, RZ, 0xfc, !PT ;  /* 0x0000080039391812 */ /* 0x000fc800078efcff */
[----:B------:R-:W-:-:S04]  /*10da20*/  LOP3.LUT R57, R57, 0xffffefff, RZ, 0xc0, !PT ;  /* 0xffffefff39397812 */ /* 0x000fc800078ec0ff */
[----:B------:R-:W-:-:S04]  /*10da30*/  @P2 LOP3.LUT R57, R57, 0x1000, RZ, 0xfc, !PT ;  /* 0x0000100039392812 */ /* 0x000fc800078efcff */
[----:B------:R-:W-:Y:S02]  /*10da40*/  LOP3.LUT R57, R57, 0xffffdfff, RZ, 0xc0, !PT ;  /* 0xffffdfff39397812 */ /* 0x000fe400078ec0ff */
[----:B--2---:R-:W-:Y:S02]  /*10da50*/  ISETP.GE.AND P3, PT, R12, UR5, PT ;  /* 0x000000050c007c0c */ /* 0x004fe4000bf66270 */
[----:B------:R-:W2:Y:S01]  /*10da60*/  LDL.LU R12, [R1+0x4e04] ;  /* 0x004e0400010c7983 */ /* 0x000ea20000300800 */
[----:B----4-:R-:W-:-:S03]  /*10da70*/  ISETP.GE.AND P1, PT, R13, UR5, PT ;  /* 0x000000050d007c0c */ /* 0x010fc6000bf26270 */
[----:B------:R-:W4:Y:S07]  /*10da80*/  LDL.LU R8, [R1+0x4df8] ;  /* 0x004df80001087983 */ /* 0x000f2e0000300800 */
[----:B------:R-:W-:Y:S02]  /*10da90*/  @P3 LOP3.LUT R57, R57, 0x2000, RZ, 0xfc, !PT ;  /* 0x0000200039393812 */ /* 0x000fe400078efcff */
[----:B------:R-:W-:Y:S02]  /*10daa0*/  ISETP.GE.AND P2, PT, R7, UR5, PT ;  /* 0x0000000507007c0c */ /* 0x000fe4000bf46270 */
[----:B------:R-:W-:Y:S01]  /*10dab0*/  ISETP.GE.AND P3, PT, R6, UR5, PT ;  /* 0x0000000506007c0c */ /* 0x000fe2000bf66270 */
[----:B------:R-:W4:Y:S01]  /*10dac0*/  LDL.LU R7, [R1+0x4df4] ;  /* 0x004df40001077983 */ /* 0x000f220000300800 */
[----:B------:R-:W-:-:S03]  /*10dad0*/  LOP3.LUT R57, R57, 0xffffbfff, RZ, 0xc0, !PT ;  /* 0xffffbfff39397812 */ /* 0x000fc600078ec0ff */
[----:B------:R-:W4:Y:S01]  /*10dae0*/  LDL.LU R6, [R1+0x4df0] ;  /* 0x004df00001067983 */ /* 0x000f220000300800 */
[----:B------:R-:W-:Y:S02]  /*10daf0*/  @P1 LOP3.LUT R57, R57, 0x4000, RZ, 0xfc, !PT ;  /* 0x0000400039391812 */ /* 0x000fe400078efcff */
[----:B---3--:R-:W-:Y:S02]  /*10db00*/  ISETP.GE.AND P1, PT, R2, UR5, PT ;  /* 0x0000000502007c0c */ /* 0x008fe4000bf26270 */
[----:B------:R-:W3:Y:S01]  /*10db10*/  LDL.LU R2, [R1+0x4de0] ;  /* 0x004de00001027983 */ /* 0x000ee20000300800 */
[----:B------:R-:W-:-:S04]  /*10db20*/  LOP3.LUT R57, R57, 0xffff7fff, RZ, 0xc0, !PT ;  /* 0xffff7fff39397812 */ /* 0x000fc800078ec0ff */
[----:B------:R-:W-:-:S04]  /*10db30*/  @P2 LOP3.LUT R57, R57, 0x8000, RZ, 0xfc, !PT ;  /* 0x0000800039392812 */ /* 0x000fc800078efcff */
[----:B------:R-:W-:-:S04]  /*10db40*/  LOP3.LUT R57, R57, 0xfffeffff, RZ, 0xc0, !PT ;  /* 0xfffeffff39397812 */ /* 0x000fc800078ec0ff */
[----:B------:R-:W-:-:S04]  /*10db50*/  @P3 LOP3.LUT R57, R57, 0x10000, RZ, 0xfc, !PT ;  /* 0x0001000039393812 */ /* 0x000fc800078efcff */
[----:B------:R-:W-:-:S04]  /*10db60*/  LOP3.LUT R57, R57, 0xfffdffff, RZ, 0xc0, !PT ;  /* 0xfffdffff39397812 */ /* 0x000fc800078ec0ff */
[----:B------:R-:W-:-:S04]  /*10db70*/  @P1 LOP3.LUT R57, R57, 0x20000, RZ, 0xfc, !PT ;  /* 0x0002000039391812 */ /* 0x000fc800078efcff */
[----:B------:R-:W-:Y:S02]  /*10db80*/  LOP3.LUT R57, R57, 0xfffbffff, RZ, 0xc0, !PT ;  /* 0xfffbffff39397812 */ /* 0x000fe400078ec0ff */
[----:B------:R-:W-:Y:S02]  /*10db90*/  ISETP.GE.AND P2, PT, R11, UR5, PT ;  /* 0x000000050b007c0c */ /* 0x000fe4000bf46270 */
[----:B------:R-:W3:Y:S01]  /*10dba0*/  LDL.LU R11, [R1+0x4ddc] ;  /* 0x004ddc00010b7983 */ /* 0x000ee20000300800 */
[----:B------:R-:W-:-:S03]  /*10dbb0*/  ISETP.GE.AND P3, PT, R10, UR5, PT ;  /* 0x000000050a007c0c */ /* 0x000fc6000bf66270 */
[----:B------:R-:W3:Y:S07]  /*10dbc0*/  LDL.LU R10, [R1+0x4dcc] ;  /* 0x004dcc00010a7983 */ /* 0x000eee0000300800 */
[----:B------:R-:W-:Y:S02]  /*10dbd0*/  @P2 LOP3.LUT R57, R57, 0x40000, RZ, 0xfc, !PT ;  /* 0x0004000039392812 */ /* 0x000fe400078efcff */
[----:B------:R-:W-:Y:S02]  /*10dbe0*/  ISETP.GE.AND P1, PT, R9, UR5, PT ;  /* 0x0000000509007c0c */ /* 0x000fe4000bf26270 */
[----:B------:R-:W3:Y:S01]  /*10dbf0*/  LDL.LU R9, [R1+0x4dc8] ;  /* 0x004dc80001097983 */ /* 0x000ee20000300800 */
        /* <DEDUP_REMOVED lines=11> */
[----:B------:R-:W4:Y:S01]  /*10dcb0*/  LDL.LU R7, [R1+0x4db4] ;  /* 0x004db40001077983 */ /* 0x000f220000300800 */
[----:B------:R-:W-:-:S02]  /*10dcc0*/  LOP3.LUT R57, R57, 0xffbfffff, RZ, 0xc0, !PT ;  /* 0xffbfffff39397812 */ /* 0x000fc400078ec0ff */
[----:B------:R-:W-:Y:S02]  /*10dcd0*/  ISETP.GE.AND P2, PT, R6, UR5, PT ;  /* 0x0000000506007c0c */ /* 0x000fe4000bf46270 */
        /* <DEDUP_REMOVED lines=36> */
[----:B------:R-:W-:Y:S02]  /*10df20*/  LOP3.LUT R58, R58, 0xfffffffe, RZ, 0xc0, !PT ;  /* 0xfffffffe3a3a7812 */ /* 0x000fe400078ec0ff */
[----:B------:R-:W-:-:S03]  /*10df30*/  LOP3.LUT R57, R57, 0x7fffffff, RZ, 0xc0, !PT ;  /* 0x7fffffff39397812 */ /* 0x000fc600078ec0ff */
[----:B------:R-:W-:Y:S02]  /*10df40*/  @P1 LOP3.LUT R58, R58, 0x1, RZ, 0xfc, !PT ;  /* 0x000000013a3a1812 */ /* 0x000fe400078efcff */
[----:B------:R-:W-:Y:S02]  /*10df50*/  @P3 LOP3.LUT R57, R57, 0x80000000, RZ, 0xfc, !PT ;  /* 0x8000000039393812 */ /* 0x000fe400078efcff */
        /* <DEDUP_REMOVED lines=10> */
[----:B------:R-:W-:-:S03]  /*10e000*/  LOP3.LUT R58, R58, 0xfffffff7, RZ, 0xc0, !PT ;  /* 0xfffffff73a3a7812 */ /* 0x000fc600078ec0ff */
[----:B------:R-:W3:Y:S01]  /*10e010*/  LDL.LU R13, [R1+0x4d40] ;  /* 0x004d4000010d7983 */ /* 0x000ee20000300800 */
[----:B------:R-:W-:-:S04]  /*10e020*/  @P1 LOP3.LUT R58, R58, 0x8, RZ, 0xfc, !PT ;  /* 0x000000083a3a1812 */ /* 0x000fc800078efcff */
[----:B------:R-:W-:-:S04]  /*10e030*/  LOP3.LUT R58, R58, 0xffffffef, RZ, 0xc0, !PT ;  /* 0xffffffef3a3a7812 */ /* 0x000fc800078ec0ff */
[----:B------:R-:W-:-:S04]  /*10e040*/  @P2 LOP3.LUT R58, R58, 0x10, RZ, 0xfc, !PT ;  /* 0x000000103a3a2812 */ /* 0x000fc800078efcff */
[----:B------:R-:W-:Y:S02]  /*10e050*/  LOP3.LUT R58, R58, 0xffffffdf, RZ, 0xc0, !PT ;  /* 0xffffffdf3a3a7812 */ /* 0x000fe400078ec0ff */
[----:B--2---:R-:W-:Y:S02]  /*10e060*/  ISETP.GE.AND P3, PT, R12, UR5, PT ;  /* 0x000000050c007c0c */ /* 0x004fe4000bf66270 */
[----:B----4-:R-:W-:Y:S02]  /*10e070*/  ISETP.GE.AND P1, PT, R8, UR5, PT ;  /* 0x0000000508007c0c */ /* 0x010fe4000bf26270 */
[----:B------:R-:W2:Y:S09]  /*10e080*/  LDL.LU R8, [R1+0x4d3c] ;  /* 0x004d3c0001087983 */ /* 0x000eb20000300800 */
[----:B------:R-:W-:-:S02]  /*10e090*/  @P3 LOP3.LUT R58, R58, 0x20, RZ, 0xfc, !PT ;  /* 0x000000203a3a3812 */ /* 0x000fc400078efcff */
[----:B------:R-:W-:Y:S02]  /*10e0a0*/  ISETP.GE.AND P2, PT, R7, UR5, PT ;  /* 0x0000000507007c0c */ /* 0x000fe4000bf46270 */
[----:B------:R-:W4:Y:S01]  /*10e0b0*/  LDL.LU R7, [R1+0x4d30] ;  /* 0x004d300001077983 */ /* 0x000f220000300800 */
[----:B------:R-:W-:Y:S02]  /*10e0c0*/  LOP3.LUT R58, R58, 0xffffffbf, RZ, 0xc0, !PT ;  /* 0xffffffbf3a3a7812 */ /* 0x000fe400078ec0ff */
[----:B------:R-:W-:Y:S02]  /*10e0d0*/  ISETP.GE.AND P3, PT, R6, UR5, PT ;  /* 0x0000000506007c0c */ /* 0x000fe4000bf66270 */
[----:B------:R-:W4:Y:S01]  /*10e0e0*/  LDL.LU R6, [R1+0x4d2c] ;  /* 0x004d2c0001067983 */ /* 0x000f220000300800 */
[----:B------:R-:W-:Y:S02]  /*10e0f0*/  @P1 LOP3.LUT R58, R58, 0x40, RZ, 0xfc, !PT ;  /* 0x000000403a3a1812 */ /* 0x000fe400078efcff */
[----:B---3--:R-:W-:-:S02]  /*10e100*/  ISETP.GE.AND P1, PT, R2, UR5, PT ;  /* 0x0000000502007c0c */ /* 0x008fc4000bf26270 */
[----:B------:R-:W3:Y:S01]  /*10e110*/  LDL.LU R2, [R1+0x4d28] ;  /* 0x004d280001027983 */ /* 0x000ee20000300800 */
[----:B------:R-:W-:-:S03]  /*10e120*/  LOP3.LUT R58, R58, 0xffffff7f, RZ, 0xc0, !PT ;  /* 0xffffff7f3a3a7812 */ /* 0x000fc600078ec0ff */
[----:B------:R-:W3:Y:S01]  /*10e130*/  LDL.LU R12, [R1+0x4d18] ;  /* 0x004d1800010c7983 */ /* 0x000ee20000300800 */
        /* <DEDUP_REMOVED lines=12> */
[----:B------:R-:W-:-:S02]  /*10e200*/  ISETP.GE.AND P2, PT, R13, UR5, PT ;  /* 0x000000050d007c0c */ /* 0x000fc4000bf46270 */
[----:B------:R-:W-:Y:S01]  /*10e210*/  LOP3.LUT R58, R58, 0xfffff7ff, RZ, 0xc0, !PT ;  /* 0xfffff7ff3a3a7812 */ /* 0x000fe200078ec0ff */
[----:B------:R-:W3:Y:S03]  /*10e220*/  LDL.LU R9, [R1+0x4d08] ;  /* 0x004d080001097983 */ /* 0x000ee60000300800 */
        /* <DEDUP_REMOVED lines=8> */
[----:B----4-:R-:W-:-:S10]  /*10e2b0*/  ISETP.GE.AND P1, PT, R7, UR5, PT ;  /* 0x0000000507007c0c */ /* 0x010fd4000bf26270 */
[----:B------:R-:W-:Y:S01]  /*10e2c0*/  @P3 LOP3.LUT R58, R58, 0x4000, RZ, 0xfc, !PT ;  /* 0x000040003a3a3812 */ /* 0x000fe200078efcff */
[----:B------:R-:W4:Y:S01]  /*10e2d0*/  LDL.LU R7, [R1+0x4cf4] ;  /* 0x004cf40001077983 */ /* 0x000f220000300800 */
[----:B------:R-:W-:-:S03]  /*10e2e0*/  ISETP.GE.AND P2, PT, R6, UR5, PT ;  /* 0x0000000506007c0c */ /* 0x000fc6000bf46270 */
[----:B------:R-:W4:Y:S01]  /*10e2f0*/  LDL.LU R6, [R1+0x4cec] ;  /* 0x004cec0001067983 */ /* 0x000f220000300800 */
[----:B---3--:R-:W-:-:S03]  /*10e300*/  ISETP.GE.AND P3, PT, R2, UR5, PT ;  /* 0x0000000502007c0c */ /* 0x008fc6000bf66270 */
[----:B------:R-:W3:Y:S01]  /*10e310*/  LDL.LU R2, [R1+0x4ce0] ;  /* 0x004ce00001027983 */ /* 0x000ee20000300800 */
[----:B------:R-:W-:-:S03]  /*10e320*/  LOP3.LUT R58, R58, 0xffff7fff, RZ, 0xc0, !PT ;  /* 0xffff7fff3a3a7812 */ /* 0x000fc600078ec0ff */
[----:B------:R-:W3:Y:S04]  /*10e330*/  LDL.LU R25, [R1+0x4cdc] ;  /* 0x004cdc0001197983 */ /* 0x000ee80000300800 */
[----:B------:R-:W3:Y:S04]  /*10e340*/  LDL.LU R24, [R1+0x4cd8] ;  /* 0x004cd80001187983 */ /* 0x000ee80000300800 */
[----:B------:R-:W3:Y:S01]  /*10e350*/  LDL.LU R23, [R1+0x4cd4] ;  /* 0x004cd40001177983 */ /* 0x000ee20000300800 */
[----:B------:R-:W-:-:S03]  /*10e360*/  @P1 LOP3.LUT R58, R58, 0x8000, RZ, 0xfc, !PT ;  /* 0x000080003a3a1812 */ /* 0x000fc600078efcff */
[----:B------:R-:W3:Y:S01]  /*10e370*/  LDL.LU R22, [R1+0x4cd0] ;  /* 0x004cd00001167983 */ /* 0x000ee20000300800 */
[----:B------:R-:W-:-:S03]  /*10e380*/  ISETP.GE.AND P1, PT, R12, UR5, PT ;  /* 0x000000050c007c0c */ /* 0x000fc6000bf26270 */
[----:B------:R-:W3:Y:S01]  /*10e390*/  LDL.LU R13, [R1+0x4ccc] ;  /* 0x004ccc00010d7983 */ /* 0x000ee20000300800 */
[----:B------:R-:W-:-:S03]  /*10e3a0*/  LOP3.LUT R58, R58, 0xfffeffff, RZ, 0xc0, !PT ;  /* 0xfffeffff3a3a7812 */ /* 0x000fc600078ec0ff */
[----:B------:R-:W3:Y:S01]  /*10e3b0*/  LDL.LU R12, [R1+0x4cc8] ;  /* 0x004cc800010c7983 */ /* 0x000ee20000300800 */
[----:B------:R-:W-:-:S04]  /*10e3c0*/  @P2 LOP3.LUT R58, R58, 0x10000, RZ, 0xfc, !PT ;  /* 0x000100003a3a2812 */ /* 0x000fc800078efcff */
[----:B------:R-:W-:-:S04]  /*10e3d0*/  LOP3.LUT R58, R58, 0xfffdffff, RZ, 0xc0, !PT ;  /* 0xfffdffff3a3a7812 */ /* 0x000fc800078ec0ff */
[----:B------:R-:W-:-:S04]  /*10e3e0*/  @P3 LOP3.LUT R58, R58, 0x20000, RZ, 0xfc, !PT ;  /* 0x000200003a3a3812 */ /* 0x000fc800078efcff */
[----:B------:R-:W-:-:S04]  /*10e3f0*/  LOP3.LUT R58, R58, 0xfffbffff, RZ, 0xc0, !PT ;  /* 0xfffbffff3a3a7812 */ /* 0x000fc800078ec0ff */
[----:B------:R-:W-:Y:S02]  /*10e400*/  @P1 LOP3.LUT R58, R58, 0x40000, RZ, 0xfc, !PT ;  /* 0x000400003a3a1812 */ /* 0x000fe400078efcff */
[----:B------:R-:W-:Y:S02]  /*10e410*/  ISETP.GE.AND P2, PT, R11, UR5, PT ;  /* 0x000000050b007c0c */ /* 0x000fe4000bf46270 */
[----:B------:R-:W-:Y:S01]  /*10e420*/  LOP3.LUT R58, R58, 0xfff7ffff, RZ, 0xc0, !PT ;  /* 0xfff7ffff3a3a7812 */ /* 0x000fe200078ec0ff */
[----:B------:R-:W3:Y:S01]  /*10e430*/  LDL.LU R11, [R1+0x4cc4] ;  /* 0x004cc400010b7983 */ /* 0x000ee20000300800 */
[----:B------:R-:W-:-:S03]  /*10e440*/  ISETP.GE.AND P3, PT, R10, UR5, PT ;  /* 0x000000050a007c0c */ /* 0x000fc6000bf66270 */
[----:B------:R-:W3:Y:S06]  /*10e450*/  LDL.LU R10, [R1+0x4cc0] ;  /* 0x004cc000010a7983 */ /* 0x000eec0000300800 */
[----:B------:R-:W-:Y:S02]  /*10e460*/  @P2 LOP3.LUT R58, R58, 0x80000, RZ, 0xfc, !PT ;  /* 0x000800003a3a2812 */ /* 0x000fe400078efcff */
[----:B------:R-:W-:Y:S02]  /*10e470*/  ISETP.GE.AND P1, PT, R9, UR5, PT ;  /* 0x0000000509007c0c */ /* 0x000fe4000bf26270 */
[----:B------:R-:W-:Y:S01]  /*10e480*/  LOP3.LUT R58, R58, 0xffefffff, RZ, 0xc0, !PT ;  /* 0xffefffff3a3a7812 */ /* 0x000fe200078ec0ff */
[----:B------:R-:W3:Y:S03]  /*10e490*/  LDL.LU R9, [R1+0x4cbc] ;  /* 0x004cbc0001097983 */ /* 0x000ee60000300800 */
        /* <DEDUP_REMOVED lines=13> */
[----:B------:R-:W-:-:S04]  /*10e570*/  LOP3.LUT R58, R58, 0xff7fffff, RZ, 0xc0, !PT ;  /* 0xff7fffff3a3a7812 */ /* 0x000fc800078ec0ff */
[----:B------:R-:W-:-:S04]  /*10e580*/  @P3 LOP3.LUT R58, R58, 0x800000, RZ, 0xfc, !PT ;  /* 0x008000003a3a3812 */ /* 0x000fc800078efcff */
[----:B------:R-:W-:Y:S02]  /*10e590*/  LOP3.LUT R58, R58, 0xfeffffff, RZ, 0xc0, !PT ;  /* 0xfeffffff3a3a7812 */ /* 0x000fe400078ec0ff */
[----:B------:R-:W-:Y:S02]  /*10e5a0*/  ISETP.GE.AND P3, PT, R25, UR5, PT ;  /* 0x0000000519007c0c */ /* 0x000fe4000bf66270 */
        /* <DEDUP_REMOVED lines=15> */
[----:B------:R-:W-:Y:S02]  /*10e6a0*/  @P3 LOP3.LUT R58, R58, 0x20000000, RZ, 0xfc, !PT ;  /* 0x200000003a3a3812 */ /* 0x000fe400078efcff */
[----:B------:R-:W-:Y:S02]  /*10e6b0*/  ISETP.GE.AND P3, PT, R11, UR5, PT ;  /* 0x000000050b007c0c */ /* 0x000fe4000bf66270 */
[----:B------:R-:W-:-:S04]  /*10e6c0*/  LOP3.LUT R58, R58, 0xbfffffff, RZ, 0xc0, !PT ;  /* 0xbfffffff3a3a7812 */ /* 0x000fc800078ec0ff */
[----:B------:R-:W-:Y:S02]  /*10e6d0*/  @P1 LOP3.LUT R58, R58, 0x40000000, RZ, 0xfc, !PT ;  /* 0x400000003a3a1812 */ /* 0x000fe400078efcff */
[----:B------:R-:W-:Y:S02]  /*10e6e0*/  LOP3.LUT R56, R56, 0xfffffffe, RZ, 0xc0, !PT ;  /* 0xfffffffe38387812 */ /* 0x000fe400078ec0ff */
[----:B------:R-:W-:Y:S01]  /*10e6f0*/  LOP3.LUT R58, R58, 0x7fffffff, RZ, 0xc0, !PT ;  /* 0x7fffffff3a3a7812 */ /* 0x000fe200078ec0ff */
[----:B------:R-:W-:Y:S02]  /*10e700*/  IMAD.WIDE R4, R232, 0x4, R16 ;  /* 0x00000004e8047825 */ /* 0x000fe400078e0210 */
[----:B------:R-:W-:Y:S02]  /*10e710*/  @P3 LOP3.LUT R56, R56, 0x1, RZ, 0xfc, !PT ;  /* 0x0000000138383812 */ /* 0x000fe400078efcff */
[----:B------:R-:W-:Y:S02]  /*10e720*/  ISETP.GE.AND P1, PT, R10, UR5, PT ;  /* 0x000000050a007c0c */ /* 0x000fe4000bf26270 */
[----:B------:R-:W-:-:S02]  /*10e730*/  @P2 LOP3.LUT R58, R58, 0x80000000, RZ, 0xfc, !PT ;  /* 0x800000003a3a2812 */ /* 0x000fc400078efcff */
[----:B------:R-:W-:Y:S02]  /*10e740*/  ISETP.GE.AND P2, PT, R9, UR5, PT ;  /* 0x0000000509007c0c */ /* 0x000fe4000bf46270 */
[----:B--2---:R-:W-:Y:S02]  /*10e750*/  ISETP.GE.AND P3, PT, R8, UR5, PT ;  /* 0x0000000508007c0c */ /* 0x004fe4000bf66270 */
[----:B----4-:R-:W-:Y:S02]  /*10e760*/  ISETP.GE.AND P4, PT, R7, UR5, PT ;  /* 0x0000000507007c0c */ /* 0x010fe4000bf86270 */
[----:B------:R-:W-:Y:S02]  /*10e770*/  ISETP.GE.AND P5, PT, R6, UR5, PT ;  /* 0x0000000506007c0c */ /* 0x000fe4000bfa6270 */
[----:B---3--:R-:W-:Y:S01]  /*10e780*/  ISETP.GE.AND P6, PT, R2, UR5, PT ;  /* 0x0000000502007c0c */ /* 0x008fe2000bfc6270 */
[----:B------:R-:W2:Y:S04]  /*10e790*/  LDL.LU R249, [R1+0x1cb0] ;  /* 0x001cb00001f97983 */ /* 0x000ea80000300800 */
[----:B------:R-:W3:Y:S04]  /*10e7a0*/  LDL.LU R250, [R1+0x1c90] ;  /* 0x001c900001fa7983 */ /* 0x000ee80000300800 */
[----:B------:R-:W4:Y:S04]  /*10e7b0*/  LDL.LU R233, [R1+0x1d34] ;  /* 0x001d340001e97983 */ /* 0x000f280000300800 */
[----:B------:R-:W3:Y:S04]  /*10e7c0*/  LDL.LU R237, [R1+0x1d14] ;  /* 0x001d140001ed7983 */ /* 0x000ee80000300800 */
[----:B------:R-:W3:Y:S04]  /*10e7d0*/  LDL.LU R70, [R1+0x1d04] ;  /* 0x001d040001467983 */ /* 0x000ee80000300800 */
[----:B------:R-:W4:Y:S01]  /*10e7e0*/  LDL.LU R71, [R1+0x3938] ;  /* 0x0039380001477983 */ /* 0x000f220000300800 */
[----:B------:R-:W-:-:S03]  /*10e7f0*/  LOP3.LUT R3, R3, 0xffffff7f, RZ, 0xc0, !PT ;  /* 0xffffff7f03037812 */ /* 0x000fc600078ec0ff */
[----:B------:R-:W4:Y:S01]  /*10e800*/  LDL.LU R241, [R1+0x1cf4] ;  /* 0x001cf40001f17983 */ /* 0x000f220000300800 */
[----:B------:R-:W-:-:S03]  /*10e810*/  @P3 LOP3.LUT R3, R3, 0x80, RZ, 0xfc, !PT ;  /* 0x0000008003033812 */ /* 0x000fc600078efcff */
[----:B------:R-:W4:Y:S01]  /*10e820*/  LDL.LU R245, [R1+0x1ce4] ;  /* 0x001ce40001f57983 */ /* 0x000f220000300800 */
[----:B------:R-:W-:-:S03]  /*10e830*/  LOP3.LUT R3, R3, 0xffffffbf, RZ, 0xc0, !PT ;  /* 0xffffffbf03037812 */ /* 0x000fc600078ec0ff */
[----:B------:R-:W4:Y:S01]  /*10e840*/  LDL.LU R236, [R1+0x1cc4] ;  /* 0x001cc40001ec7983 */ /* 0x000f220000300800 */
[----:B------:R-:W-:-:S03]  /*10e850*/  @P4 LOP3.LUT R3, R3, 0x40, RZ, 0xfc, !PT ;  /* 0x0000004003034812 */ /* 0x000fc600078efcff */
[----:B------:R-:W4:Y:S01]  /*10e860*/  LDL.LU R244, [R1+0x393c] ;  /* 0x00393c0001f47983 */ /* 0x000f220000300800 */
[----:B------:R-:W-:Y:S02]  /*10e870*/  LOP3.LUT R3, R3, 0xffffffdf, RZ, 0xc0, !PT ;  /* 0xffffffdf03037812 */ /* 0x000fe400078ec0ff */
[----:B------:R-:W-:Y:S01]  /*10e880*/  LOP3.LUT P3, RZ, R57, 0x4, RZ, 0xc0, !PT ;  /* 0x0000000439ff7812 */ /* 0x000fe2000786c0ff */
[----:B------:R-:W1:Y:S01]  /*10e890*/  LDS.128 R24, [R0] ;  /* 0x0000000000187984 */ /* 0x000e620000000c00 */
[----:B------:R-:W-:Y:S02]  /*10e8a0*/  @P5 LOP3.LUT R3, R3, 0x20, RZ, 0xfc, !PT ;  /* 0x0000002003035812 */ /* 0x000fe400078efcff */
[----:B------:R-:W-:Y:S02]  /*10e8b0*/  LOP3.LUT P5, RZ, R57, 0x2, RZ, 0xc0, !PT ;  /* 0x0000000239ff7812 */ /* 0x000fe400078ac0ff */
[----:B------:R-:W-:Y:S02]  /*10e8c0*/  LOP3.LUT R3, R3, 0xffffffef, RZ, 0xc0, !PT ;  /* 0xffffffef03037812 */ /* 0x000fe400078ec0ff */
[----:B------:R-:W-:-:S02]  /*10e8d0*/  LOP3.LUT P4, RZ, R57, 0x1, RZ, 0xc0, !PT ;  /* 0x0000000139ff7812 */ /* 0x000fc4000788c0ff */
[----:B------:R-:W-:Y:S02]  /*10e8e0*/  @P6 LOP3.LUT R3, R3, 0x10, RZ, 0xfc, !PT ;  /* 0x0000001003036812 */ /* 0x000fe400078efcff */
[----:B------:R-:W-:Y:S02]  /*10e8f0*/  ISETP.LT.AND P6, PT, R114, UR4, !P3 ;  /* 0x0000000472007c0c */ /* 0x000fe4000dfc1270 */
[----:B------:R-:W-:-:S11]  /*10e900*/  ISETP.LT.AND P3, PT, R115, UR4, !P3 ;  /* 0x0000000473007c0c */ /* 0x000fd6000df61270 */
[----:B--2---:R2:W-:Y:S02]  /*10e910*/  @P6 STG.E desc[UR34][R4.64], R249 ;  /* 0x000000f904006986 */ /* 0x0045e4000c101922 */
[----:B--2---:R-:W-:Y:S02]  /*10e920*/  IMAD.WIDE R4, R232, 0x4, R14 ;  /* 0x00000004e8047825 */ /* 0x004fe400078e020e */
[----:B------:R-:W2:Y:S04]  /*10e930*/  LDL.LU R232, [R1+0x1cb4] ;  /* 0x001cb40001e87983 */ /* 0x000ea80000300800 */
[----:B---3--:R4:W-:Y:S01]  /*10e940*/  @P3 STG.E desc[UR34][R4.64], R250 ;  /* 0x000000fa04003986 */ /* 0x0089e2000c101922 */
[----:B------:R-:W-:-:S03]  /*10e950*/  ISETP.LT.AND P3, PT, R240, UR4, !P5 ;  /* 0x00000004f0007c0c */ /* 0x000fc6000ef61270 */
[----:B------:R-:W3:Y:S01]  /*10e960*/  LDL.LU R249, [R1+0x3940] ;  /* 0x0039400001f97983 */ /* 0x000ee20000300800 */
[----:B----4-:R-:W-:-:S03]  /*10e970*/  IMAD.WIDE R4, R71, 0x4, R20 ;  /* 0x0000000447047825 */ /* 0x010fc600078e0214 */
[----:B------:R-:W4:Y:S06]  /*10e980*/  LDL.LU R250, [R1+0x1c94] ;  /* 0x001c940001fa7983 */ /* 0x000f2c0000300800 */
[----:B------:R1:W-:Y:S01]  /*10e990*/  @P3 STG.E desc[UR34][R4.64], R233 ;  /* 0x000000e904003986 */ /* 0x0003e2000c101922 */
[----:B------:R-:W-:Y:S01]  /*10e9a0*/  ISETP.LT.AND P3, PT, R248, UR4, !P5 ;  /* 0x00000004f8007c0c */ /* 0x000fe2000ef61270 */
[C---:B-1----:R-:W-:Y:S02]  /*10e9b0*/  IMAD.WIDE R4, R71.reuse, 0x4, R18 ;  /* 0x0000000447047825 */ /* 0x042fe400078e0212 */
[----:B------:R-:W3:Y:S10]  /*10e9c0*/  LDL.LU R233, [R1+0x1d38] ;  /* 0x001d380001e97983 */ /* 0x000ef40000300800 */
[----:B------:R1:W-:Y:S01]  /*10e9d0*/  @P3 STG.E desc[UR34][R4.64], R237 ;  /* 0x000000ed04003986 */ /* 0x0003e2000c101922 */
[----:B------:R-:W-:Y:S01]  /*10e9e0*/  ISETP.LT.AND P3, PT, R114, UR4, !P5 ;  /* 0x0000000472007c0c */ /* 0x000fe2000ef61270 */
[----:B-1----:R-:W-:-:S12]  /*10e9f0*/  IMAD.WIDE R4, R71, 0x4, R16 ;  /* 0x0000000447047825 */ /* 0x002fd800078e0210 */
[----:B------:R1:W-:Y:S04]  /*10ea00*/  @P3 STG.E desc[UR34][R4.64], R70 ;  /* 0x0000004604003986 */ /* 0x0003e8000c101922 */
[----:B-1----:R-:W3:Y:S04]  /*10ea10*/  LDL.LU R70, [R1+0x1d18] ;  /* 0x001d180001467983 */ /* 0x002ee80000300800 */
[----:B------:R-:W3:Y:S01]  /*10ea20*/  LDL.LU R237, [R1+0x1d08] ;  /* 0x001d080001ed7983 */ /* 0x000ee20000300800 */
[----:B------:R-:W-:Y:S01]  /*10ea30*/  ISETP.LT.AND P5, PT, R115, UR4, !P5 ;  /* 0x0000000473007c0c */ /* 0x000fe2000efa1270 */
[----:B------:R-:W-:-:S02]  /*10ea40*/  IMAD.WIDE R4, R71, 0x4, R14 ;  /* 0x0000000447047825 */ /* 0x000fc400078e020e */
[----:B------:R-:W3:Y:S10]  /*10ea50*/  LDL.LU R71, [R1+0x3944] ;  /* 0x0039440001477983 */ /* 0x000ef40000300800 */
[----:B------:R1:W-:Y:S01]  /*10ea60*/  @P5 STG.E desc[UR34][R4.64], R241 ;  /* 0x000000f104005986 */ /* 0x0003e2000c101922 */
[----:B------:R-:W-:Y:S01]  /*10ea70*/  ISETP.LT.AND P5, PT, R240, UR4, !P4 ;  /* 0x00000004f0007c0c */ /* 0x000fe2000e7a1270 */
[----:B-1----:R-:W-:-:S02]  /*10ea80*/  IMAD.WIDE R4, R244, 0x4, R20 ;  /* 0x00000004f4047825 */ /* 0x002fc400078e0214 */
[----:B------:R-:W3:Y:S10]  /*10ea90*/  LDL.LU R241, [R1+0x1cf8] ;  /* 0x001cf80001f17983 */ /* 0x000ef40000300800 */
[----:B------:R1:W-:Y:S01]  /*10eaa0*/  @P5 STG.E desc[UR34][R4.64], R245 ;  /* 0x000000f504005986 */ /* 0x0003e2000c101922 */
[----:B------:R-:W-:Y:S01]  /*10eab0*/  ISETP.LT.AND P5, PT, R248, UR4, !P4 ;  /* 0x00000004f8007c0c */ /* 0x000fe2000e7a1270 */
[----:B-1----:R-:W-:-:S12]  /*10eac0*/  IMAD.WIDE R4, R244, 0x4, R18 ;  /* 0x00000004f4047825 */ /* 0x002fd800078e0212 */
[----:B------:R1:W-:Y:S01]  /*10ead0*/  @P5 STG.E desc[UR34][R4.64], R236 ;  /* 0x000000ec04005986 */ /* 0x0003e2000c101922 */
[----:B------:R-:W-:-:S03]  /*10eae0*/  ISETP.LT.AND P5, PT, R114, UR4, !P4 ;  /* 0x0000000472007c0c */ /* 0x000fc6000e7a1270 */
[----:B-1----:R-:W3:Y:S01]  /*10eaf0*/  LDL.LU R236, [R1+0x1ce8] ;  /* 0x001ce80001ec7983 */ /* 0x002ee20000300800 */
[----:B------:R-:W-:Y:S01]  /*10eb00*/  ISETP.LT.AND P4, PT, R115, UR4, !P4 ;  /* 0x0000000473007c0c */ /* 0x000fe2000e781270 */
[C---:B------:R-:W-:Y:S02]  /*10eb10*/  IMAD.WIDE R4, R244.reuse, 0x4, R16 ;  /* 0x00000004f4047825 */ /* 0x040fe400078e0210 */
[----:B------:R-:W3:Y:S06]  /*10eb20*/  LDL.LU R245, [R1+0x1cc8] ;  /* 0x001cc80001f57983 */ /* 0x000eec0000300800 */
[----:B--2---:R1:W-:Y:S02]  /*10eb30*/  @P5 STG.E desc[UR34][R4.64], R232 ;  /* 0x000000e804005986 */ /* 0x0043e4000c101922 */
[----:B-1----:R-:W-:-:S02]  /*10eb40*/  IMAD.WIDE R4, R244, 0x4, R14 ;  /* 0x00000004f4047825 */ /* 0x002fc400078e020e */
[----:B------:R-:W2:Y:S04]  /*10eb50*/  LDL.LU R244, [R1+0x1cb8] ;  /* 0x001cb80001f47983 */ /* 0x000ea80000300800 */
[----:B----4-:R3:W-:Y:S01]  /*10eb60*/  @P4 STG.E desc[UR34][R4.64], R250 ;  /* 0x000000fa04004986 */ /* 0x0107e2000c101922 */
[----:B------:R-:W-:-:S03]  /*10eb70*/  ISETP.LT.AND P4, PT, R240, UR4, !P0 ;  /* 0x00000004f0007c0c */ /* 0x000fc6000c781270 */
[----:B------:R-:W4:Y:S01]  /*10eb80*/  LDL.LU R232, [R1+0x3948] ;  /* 0x0039480001e87983 */ /* 0x000f220000300800 */
[----:B---3--:R-:W-:-:S09]  /*10eb90*/  IMAD.WIDE R4, R249, 0x4, R20 ;  /* 0x00000004f9047825 */ /* 0x008fd200078e0214 */
[----:B------:R1:W-:Y:S01]  /*10eba0*/  @P4 STG.E desc[UR34][R4.64], R233 ;  /* 0x000000e904004986 */ /* 0x0003e2000c101922 */
[----:B------:R-:W-:-:S03]  /*10ebb0*/  ISETP.LT.AND P4, PT, R248, UR4, !P0 ;  /* 0x00000004f8007c0c */ /* 0x000fc6000c781270 */
[----:B-1----:R-:W3:Y:S01]  /*10ebc0*/  LDL.LU R233, [R1+0x1c98] ;  /* 0x001c980001e97983 */ /* 0x002ee20000300800 */
[----:B------:R-:W-:-:S09]  /*10ebd0*/  IMAD.WIDE R4, R249, 0x4, R18 ;  /* 0x00000004f9047825 */ /* 0x000fd200078e0212 */
[----:B------:R1:W-:Y:S01]  /*10ebe0*/  @P4 STG.E desc[UR34][R4.64], R70 ;  /* 0x0000004604004986 */ /* 0x0003e2000c101922 */
[----:B------:R-:W-:-:S03]  /*10ebf0*/  ISETP.LT.AND P4, PT, R114, UR4, !P0 ;  /* 0x0000000472007c0c */ /* 0x000fc6000c781270 */
[----:B-1----:R-:W4:Y:S01]  /*10ec00*/  LDL.LU R70, [R1+0x1d3c] ;  /* 0x001d3c0001467983 */ /* 0x002f220000300800 */
[----:B------:R-:W-:-:S09]  /*10ec10*/  IMAD.WIDE R4, R249, 0x4, R16 ;  /* 0x00000004f9047825 */ /* 0x000fd200078e0210 */
[----:B------:R1:W-:Y:S04]  /*10ec20*/  @P4 STG.E desc[UR34][R4.64], R237 ;  /* 0x000000ed04004986 */ /* 0x0003e8000c101922 */
[----:B-1----:R-:W4:Y:S01]  /*10ec30*/  LDL.LU R237, [R1+0x1d1c] ;  /* 0x001d1c0001ed7983 */ /* 0x002f220000300800 */
[----:B------:R-:W-:-:S03]  /*10ec40*/  IMAD.WIDE R4, R249, 0x4, R14 ;  /* 0x00000004f9047825 */ /* 0x000fc600078e020e */
[----:B------:R-:W4:Y:S01]  /*10ec50*/  LDL.LU R249, [R1+0x1d0c] ;  /* 0x001d0c0001f97983 */ /* 0x000f220000300800 */
[----:B------:R-:W-:Y:S02]  /*10ec60*/  ISETP.LT.AND P0, PT, R115, UR4, !P0 ;  /* 0x0000000473007c0c */ /* 0x000fe4000c701270 */
[----:B------:R-:W-:Y:S01]  /*10ec70*/  LOP3.LUT P3, RZ, R57, 0x10, RZ, 0xc0, !PT ;  /* 0x0000001039ff7812 */ /* 0x000fe2000786c0ff */
[----:B------:R-:W4:Y:S10]  /*10ec80*/  LDL.LU R250, [R1+0x394c] ;  /* 0x00394c0001fa7983 */ /* 0x000f340000300800 */
[----:B------:R1:W-:Y:S01]  /*10ec90*/  @P0 STG.E desc[UR34][R4.64], R241 ;  /* 0x000000f104000986 */ /* 0x0003e2000c101922 */
[----:B------:R-:W-:Y:S01]  /*10eca0*/  ISETP.LT.AND P0, PT, R240, UR4, !P3 ;  /* 0x00000004f0007c0c */ /* 0x000fe2000df01270 */
[----:B-1----:R-:W-:-:S12]  /*10ecb0*/  IMAD.WIDE R4, R71, 0x4, R20 ;  /* 0x0000000447047825 */ /* 0x002fd800078e0214 */
[----:B------:R1:W-:Y:S01]  /*10ecc0*/  @P0 STG.E desc[UR34][R4.64], R236 ;  /* 0x000000ec04000986 */ /* 0x0003e2000c101922 */
[----:B------:R-:W-:-:S03]  /*10ecd0*/  ISETP.LT.AND P0, PT, R248, UR4, !P3 ;  /* 0x00000004f8007c0c */ /* 0x000fc6000df01270 */
[----:B-1----:R-:W4:Y:S01]  /*10ece0*/  LDL.LU R236, [R1+0x1cfc] ;  /* 0x001cfc0001ec7983 */ /* 0x002f220000300800 */
[----:B------:R-:W-:-:S03]  /*10ecf0*/  IMAD.WIDE R4, R71, 0x4, R18 ;  /* 0x0000000447047825 */ /* 0x000fc600078e0212 */
[----:B------:R-:W4:Y:S06]  /*10ed00*/  LDL.LU R241, [R1+0x1cec] ;  /* 0x001cec0001f17983 */ /* 0x000f2c0000300800 */
[----:B------:R1:W-:Y:S01]  /*10ed10*/  @P0 STG.E desc[UR34][R4.64], R245 ;  /* 0x000000f504000986 */ /* 0x0003e2000c101922 */
[----:B------:R-:W-:Y:S01]  /*10ed20*/  ISETP.LT.AND P0, PT, R114, UR4, !P3 ;  /* 0x0000000472007c0c */ /* 0x000fe2000df01270 */
[----:B-1----:R-:W-:Y:S01]  /*10ed30*/  IMAD.WIDE R4, R71, 0x4, R16 ;  /* 0x0000000447047825 */ /* 0x002fe200078e0210 */
[----:B------:R-:W-:-:S11]  /*10ed40*/  LOP3.LUT P5, RZ, R57, 0x20, RZ, 0xc0, !PT ;  /* 0x0000002039ff7812 */ /* 0x000fd600078ac0ff */
[----:B--2---:R1:W-:Y:S01]  /*10ed50*/  @P0 STG.E desc[UR34][R4.64], R244 ;  /* 0x000000f404000986 */ /* 0x0043e2000c101922 */
[----:B------:R-:W-:-:S03]  /*10ed60*/  ISETP.LT.AND P0, PT, R115, UR4, !P3 ;  /* 0x0000000473007c0c */ /* 0x000fc6000df01270 */
[----:B-1----:R-:W2:Y:S01]  /*10ed70*/  LDL.LU R244, [R1+0x1ccc] ;  /* 0x001ccc0001f47983 */ /* 0x002ea20000300800 */
[----:B------:R-:W-:-:S03]  /*10ed80*/  IMAD.WIDE R4, R71, 0x4, R14 ;  /* 0x0000000447047825 */ /* 0x000fc600078e020e */
[----:B------:R-:W2:Y:S04]  /*10ed90*/  LDL.LU R245, [R1+0x1cbc] ;  /* 0x001cbc0001f57983 */ /* 0x000ea80000300800 */
[----:B------:R-:W2:Y:S04]  /*10eda0*/  LDL.LU R71, [R1+0x3950] ;  /* 0x0039500001477983 */ /* 0x000ea80000300800 */
[----:B---3--:R4:W-:Y:S01]  /*10edb0*/  @P0 STG.E desc[UR34][R4.64], R233 ;  /* 0x000000e904000986 */ /* 0x0089e2000c101922 */
[----:B------:R-:W-:Y:S01]  /*10edc0*/  ISETP.LT.AND P0, PT, R240, UR4, !P5 ;  /* 0x00000004f0007c0c */ /* 0x000fe2000ef01270 */
[----:B----4-:R-:W-:-:S12]  /*10edd0*/  IMAD.WIDE R4, R232, 0x4, R20 ;  /* 0x00000004e8047825 */ /* 0x010fd800078e0214 */
[----:B------:R1:W-:Y:S01]  /*10ede0*/  @P0 STG.E desc[UR34][R4.64], R70 ;  /* 0x0000004604000986 */ /* 0x0003e2000c101922 */
[----:B------:R-:W-:-:S03]  /*10edf0*/  ISETP.LT.AND P0, PT, R248, UR4, !P5 ;  /* 0x00000004f8007c0c */ /* 0x000fc6000ef01270 */
[----:B-1----:R-:W3:Y:S01]  /*10ee00*/  LDL.LU R70, [R1+0x1c9c] ;  /* 0x001c9c0001467983 */ /* 0x002ee20000300800 */
[----:B------:R-:W-:-:S03]  /*10ee10*/  IMAD.WIDE R4, R232, 0x4, R18 ;  /* 0x00000004e8047825 */ /* 0x000fc600078e0212 */
[----:B------:R-:W4:Y:S06]  /*10ee20*/  LDL.LU R233, [R1+0x1d90] ;  /* 0x001d900001e97983 */ /* 0x000f2c0000300800 */
[----:B------:R1:W-:Y:S01]  /*10ee30*/  @P0 STG.E desc[UR34][R4.64], R237 ;  /* 0x000000ed04000986 */ /* 0x0003e2000c101922 */
[----:B------:R-:W-:Y:S01]  /*10ee40*/  ISETP.LT.AND P0, PT, R114, UR4, !P5 ;  /* 0x0000000472007c0c */ /* 0x000fe2000ef01270 */
[----:B-1----:R-:W-:-:S12]  /*10ee50*/  IMAD.WIDE R4, R232, 0x4, R16 ;  /* 0x00000004e8047825 */ /* 0x002fd800078e0210 */
[----:B------:R1:W-:Y:S04]  /*10ee60*/  @P0 STG.E desc[UR34][R4.64], R249 ;  /* 0x000000f904000986 */ /* 0x0003e8000c101922 */
[----:B-1----:R-:W4:Y:S01]  /*10ee70*/  LDL.LU R249, [R1+0x1d80] ;  /* 0x001d800001f97983 */ /* 0x002f220000300800 */
[----:B------:R-:W-:-:S03]  /*10ee80*/  IMAD.WIDE R4, R232, 0x4, R14 ;  /* 0x00000004e8047825 */ /* 0x000fc600078e020e */
[----:B------:R-:W4:Y:S01]  /*10ee90*/  LDL.LU R232, [R1+0x1d70] ;  /* 0x001d700001e87983 */ /* 0x000f220000300800 */
[----:B------:R-:W-:Y:S02]  /*10eea0*/  ISETP.LT.AND P0, PT, R115, UR4, !P5 ;  /* 0x0000000473007c0c */ /* 0x000fe4000ef01270 */
[----:B------:R-:W-:-:S11]  /*10eeb0*/  LOP3.LUT P4, RZ, R57, 0x40, RZ, 0xc0, !PT ;  /* 0x0000004039ff7812 */ /* 0x000fd6000788c0ff */
[----:B------:R1:W-:Y:S01]  /*10eec0*/  @P0 STG.E desc[UR34][R4.64], R236 ;  /* 0x000000ec04000986 */ /* 0x0003e2000c101922 */
[----:B------:R-:W-:-:S03]  /*10eed0*/  ISETP.LT.AND P0, PT, R240, UR4, !P4 ;  /* 0x00000004f0007c0c */ /* 0x000fc6000e701270 */
[----:B-1----:R-:W4:Y:S04]  /*10eee0*/  LDL.LU R236, [R1+0x3954] ;  /* 0x0039540001ec7983 */ /* 0x002f280000300800 */
[----:B------:R-:W4:Y:S01]  /*10eef0*/  LDL.LU R237, [R1+0x1d60] ;  /* 0x001d600001ed7983 */ /* 0x000f220000300800 */
[----:B------:R-:W-:-:S05]  /*10ef00*/  IMAD.WIDE R4, R250, 0x4, R20 ;  /* 0x00000004fa047825 */ /* 0x000fca00078e0214 */
[----:B------:R1:W-:Y:S01]  /*10ef10*/  @P0 STG.E desc[UR34][R4.64], R241 ;  /* 0x000000f104000986 */ /* 0x0003e2000c101922 */
[----:B------:R-:W-:-:S03]  /*10ef20*/  ISETP.LT.AND P0, PT, R248, UR4, !P4 ;  /* 0x00000004f8007c0c */ /* 0x000fc6000e701270 */
[----:B-1----:R-:W4:Y:S01]  /*10ef30*/  LDL.LU R241, [R1+0x1d50] ;  /* 0x001d500001f17983 */ /* 0x002f220000300800 */
[----:B------:R-:W-:Y:S01]  /*10ef40*/  IMAD.WIDE R4, R250, 0x4, R18 ;  /* 0x00000004fa047825 */ /* 0x000fe200078e0212 */
[----:B------:R-:W-:-:S08]  /*10ef50*/  LOP3.LUT P6, RZ, R57, 0x80, RZ, 0xc0, !PT ;  /* 0x0000008039ff7812 */ /* 0x000fd000078cc0ff */
[----:B--2---:R1:W-:Y:S01]  /*10ef60*/  @P0 STG.E desc[UR34][R4.64], R244 ;  /* 0x000000f404000986 */ /* 0x0043e2000c101922 */
[----:B------:R-:W-:-:S03]  /*10ef70*/  ISETP.LT.AND P0, PT, R114, UR4, !P4 ;  /* 0x0000000472007c0c */ /* 0x000fc6000e701270 */
[----:B-1----:R-:W2:Y:S01]  /*10ef80*/  LDL.LU R244, [R1+0x1d40] ;  /* 0x001d400001f47983 */ /* 0x002ea20000300800 */
[----:B------:R-:W-:-:S09]  /*10ef90*/  IMAD.WIDE R4, R250, 0x4, R16 ;  /* 0x00000004fa047825 */ /* 0x000fd200078e0210 */
[----:B------:R1:W-:Y:S01]  /*10efa0*/  @P0 STG.E desc[UR34][R4.64], R245 ;  /* 0x000000f504000986 */ /* 0x0003e2000c101922 */
[----:B------:R-:W-:-:S03]  /*10efb0*/  ISETP.LT.AND P0, PT, R115, UR4, !P4 ;  /* 0x0000000473007c0c */ /* 0x000fc6000e701270 */
[----:B-1----:R-:W2:Y:S01]  /*10efc0*/  LDL.LU R245, [R1+0x1d20] ;  /* 0x001d200001f57983 */ /* 0x002ea20000300800 */
[----:B------:R-:W-:-:S09]  /*10efd0*/  IMAD.WIDE R4, R250, 0x4, R14 ;  /* 0x00000004fa047825 */ /* 0x000fd200078e020e */
[----:B---3--:R1:W-:Y:S01]  /*10efe0*/  @P0 STG.E desc[UR34][R4.64], R70 ;  /* 0x0000004604000986 */ /* 0x0083e2000c101922 */
[----:B------:R-:W-:-:S03]  /*10eff0*/  ISETP.LT.AND P0, PT, R240, UR4, !P6 ;  /* 0x00000004f0007c0c */ /* 0x000fc6000f701270 */
[----:B-1----:R-:W3:Y:S04]  /*10f000*/  LDL.LU R70, [R1+0x3958] ;  /* 0x0039580001467983 */ /* 0x002ee80000300800 */
[----:B------:R-:W3:Y:S01]  /*10f010*/  LDL.LU R250, [R1+0x1c70] ;  /* 0x001c700001fa7983 */ /* 0x000ee20000300800 */
[----:B------:R-:W-:-:S05]  /*10f020*/  IMAD.WIDE R4, R71, 0x4, R20 ;  /* 0x0000000447047825 */ /* 0x000fca00078e0214 */
[----:B----4-:R1:W-:Y:S01]  /*10f030*/  @P0 STG.E desc[UR34][R4.64], R233 ;  /* 0x000000e904000986 */ /* 0x0103e2000c101922 */
[----:B------:R-:W-:-:S03]  /*10f040*/  ISETP.LT.AND P0, PT, R248, UR4, !P6 ;  /* 0x00000004f8007c0c */ /* 0x000fc6000f701270 */
[----:B-1----:R-:W4:Y:S01]  /*10f050*/  LDL.LU R233, [R1+0x1d94] ;  /* 0x001d940001e97983 */ /* 0x002f220000300800 */
[----:B------:R-:W-:-:S09]  /*10f060*/  IMAD.WIDE R4, R71, 0x4, R18 ;  /* 0x0000000447047825 */ /* 0x000fd200078e0212 */
[----:B------:R1:W-:Y:S04]  /*10f070*/  @P0 STG.E desc[UR34][R4.64], R249 ;  /* 0x000000f904000986 */ /* 0x0003e8000c101922 */
[----:B-1----:R-:W4:Y:S01]  /*10f080*/  LDL.LU R249, [R1+0x1d84] ;  /* 0x001d840001f97983 */ /* 0x002f220000300800 */
[----:B------:R-:W-:Y:S01]  /*10f090*/  ISETP.LT.AND P0, PT, R114, UR4, !P6 ;  /* 0x0000000472007c0c */ /* 0x000fe2000f701270 */
[----:B------:R-:W-:-:S12]  /*10f0a0*/  IMAD.WIDE R4, R71, 0x4, R16 ;  /* 0x0000000447047825 */ /* 0x000fd800078e0210 */
[----:B------:R1:W-:Y:S04]  /*10f0b0*/  @P0 STG.E desc[UR34][R4.64], R232 ;  /* 0x000000e804000986 */ /* 0x0003e8000c101922 */
[----:B-1----:R-:W4:Y:S01]  /*10f0c0*/  LDL.LU R232, [R1+0x1d74] ;  /* 0x001d740001e87983 */ /* 0x002f220000300800 */
[----:B------:R-:W-:Y:S01]  /*10f0d0*/  ISETP.LT.AND P0, PT, R115, UR4, !P6 ;  /* 0x0000000473007c0c */ /* 0x000fe2000f701270 */
[----:B------:R-:W-:Y:S01]  /*10f0e0*/  IMAD.WIDE R4, R71, 0x4, R14 ;  /* 0x0000000447047825 */ /* 0x000fe200078e020e */
[----:B------:R-:W-:Y:S01]  /*10f0f0*/  LOP3.LUT P3, RZ, R57, 0x100, RZ, 0xc0, !PT ;  /* 0x0000010039ff7812 */ /* 0x000fe2000786c0ff */
[----:B------:R-:W4:Y:S10]  /*10f100*/  LDL.LU R71, [R1+0x395c] ;  /* 0x00395c0001477983 */ /* 0x000f340000300800 */
[----:B------:R1:W-:Y:S01]  /*10f110*/  @P0 STG.E desc[UR34][R4.64], R237 ;  /* 0x000000ed04000986 */ /* 0x0003e2000c101922 */
[----:B------:R-:W-:Y:S01]  /*10f120*/  ISETP.LT.AND P0, PT, R240, UR4, !P3 ;  /* 0x00000004f0007c0c */ /* 0x000fe2000df01270 */
[----:B-1----:R-:W-:-:S02]  /*10f130*/  IMAD.WIDE R4, R236, 0x4, R20 ;  /* 0x00000004ec047825 */ /* 0x002fc400078e0214 */
[----:B------:R-:W4:Y:S10]  /*10f140*/  LDL.LU R237, [R1+0x1d64] ;  /* 0x001d640001ed7983 */ /* 0x000f340000300800 */
        /* <DEDUP_REMOVED lines=8> */
[----:B------:R-:W2:Y:S06]  /*10f1d0*/  LDL.LU R241, [R1+0x1d44] ;  /* 0x001d440001f17983 */ /* 0x000eac0000300800 */
[----:B------:R1:W-:Y:S01]  /*10f1e0*/  @P0 STG.E desc[UR34][R4.64], R245 ;  /* 0x000000f504000986 */ /* 0x0003e2000c101922 */
[----:B------:R-:W-:Y:S01]  /*10f1f0*/  ISETP.LT.AND P0, PT, R115, UR4, !P3 ;  /* 0x0000000473007c0c */ /* 0x000fe2000df01270 */
[----:B-1----:R-:W-:Y:S02]  /*10f200*/  IMAD.WIDE R4, R236, 0x4, R14 ;  /* 0x00000004ec047825 */ /* 0x002fe400078e020e */
[----:B------:R-:W2:Y:S04]  /*10f210*/  LDL.LU R236, [R1+0x1d24] ;  /* 0x001d240001ec7983 */ /* 0x000ea80000300800 */
[----:B------:R-:W2:Y:S06]  /*10f220*/  LDL.LU R245, [R1+0x3960] ;  /* 0x0039600001f57983 */ /* 0x000eac0000300800 */
[----:B---3--:R1:W-:Y:S01]  /*10f230*/  @P0 STG.E desc[UR34][R4.64], R250 ;  /* 0x000000fa04000986 */ /* 0x0083e2000c101922 */
[----:B------:R-:W-:Y:S01]  /*10f240*/  ISETP.LT.AND P0, PT, R240, UR4, !P5 ;  /* 0x00000004f0007c0c */ /* 0x000fe2000ef01270 */
[----:B-1----:R-:W-:-:S02]  /*10f250*/  IMAD.WIDE R4, R70, 0x4, R20 ;  /* 0x0000000446047825 */ /* 0x002fc400078e0214 */
[----:B------:R-:W3:Y:S10]  /*10f260*/  LDL.LU R250, [R1+0x1c74] ;  /* 0x001c740001fa7983 */ /* 0x000ef40000300800 */
[----:B----4-:R1:W-:Y:S01]  /*10f270*/  @P0 STG.E desc[UR34][R4.64], R233 ;  /* 0x000000e904000986 */ /* 0x0103e2000c101922 */
[----:B------:R-:W-:Y:S01]  /*10f280*/  ISETP.LT.AND P0, PT, R248, UR4, !P5 ;  /* 0x00000004f8007c0c */ /* 0x000fe2000ef01270 */
[----:B-1----:R-:W-:-:S12]  /*10f290*/  IMAD.WIDE R4, R70, 0x4, R18 ;  /* 0x0000000446047825 */ /* 0x002fd800078e0212 */
[----:B------:R1:W-:Y:S04]  /*10f2a0*/  @P0 STG.E desc[UR34][R4.64], R249 ;  /* 0x000000f904000986 */ /* 0x0003e8000c101922 */
[----:B-1----:R-:W4:Y:S01]  /*10f2b0*/  LDL.LU R249, [R1+0x1d98] ;  /* 0x001d980001f97983 */ /* 0x002f220000300800 */
[----:B------:R-:W-:-:S03]  /*10f2c0*/  ISETP.LT.AND P0, PT, R114, UR4, !P5 ;  /* 0x0000000472007c0c */ /* 0x000fc6000ef01270 */
[----:B------:R-:W4:Y:S01]  /*10f2d0*/  LDL.LU R233, [R1+0x1d88] ;  /* 0x001d880001e97983 */ /* 0x000f220000300800 */
[----:B------:R-:W-:-:S09]  /*10f2e0*/  IMAD.WIDE R4, R70, 0x4, R16 ;  /* 0x0000000446047825 */ /* 0x000fd200078e0210 */
        /* <DEDUP_REMOVED lines=18> */
[----:B------:R-:W2:Y:S10]  /*10f410*/  LDL.LU R241, [R1+0x1d48] ;  /* 0x001d480001f17983 */ /* 0x000eb40000300800 */
[----:B------:R1:W-:Y:S01]  /*10f420*/  @P0 STG.E desc[UR34][R4.64], R236 ;  /* 0x000000ec04000986 */ /* 0x0003e2000c101922 */
[----:B------:R-:W-:Y:S01]  /*10f430*/  ISETP.LT.AND P0, PT, R115, UR4, !P4 ;  /* 0x0000000473007c0c */ /* 0x000fe2000e701270 */
[----:B-1----:R-:W-:-:S02]  /*10f440*/  IMAD.WIDE R4, R71, 0x4, R14 ;  /* 0x0000000447047825 */ /* 0x002fc400078e020e */
[----:B------:R-:W2:Y:S04]  /*10f450*/  LDL.LU R71, [R1+0x1d28] ;  /* 0x001d280001477983 */ /* 0x000ea80000300800 */
[----:B------:R-:W2:Y:S06]  /*10f460*/  LDL.LU R236, [R1+0x3968] ;  /* 0x0039680001ec7983 */ /* 0x000eac0000300800 */
[----:B---3--:R1:W-:Y:S01]  /*10f470*/  @P0 STG.E desc[UR34][R4.64], R250 ;  /* 0x000000fa04000986 */ /* 0x0083e2000c101922 */
[----:B------:R-:W-:Y:S01]  /*10f480*/  ISETP.LT.AND P0, PT, R240, UR4, !P3 ;  /* 0x00000004f0007c0c */ /* 0x000fe2000df01270 */
[----:B-1----:R-:W-:-:S12]  /*10f490*/  IMAD.WIDE R4, R245, 0x4, R20 ;  /* 0x00000004f5047825 */ /* 0x002fd800078e0214 */
[----:B----4-:R1:W-:Y:S01]  /*10f4a0*/  @P0 STG.E desc[UR34][R4.64], R249 ;  /* 0x000000f904000986 */ /* 0x0103e2000c101922 */
        /* <DEDUP_REMOVED lines=8> */
[----:B-1----:R-:W4:Y:S04]  /*10f530*/  LDL.LU R232, [R1+0x1d8c] ;  /* 0x001d8c0001e87983 */ /* 0x002f280000300800 */
[----:B------:R-:W4:Y:S01]  /*10f540*/  LDL.LU R250, [R1+0x1d7c] ;  /* 0x001d7c0001fa7983 */ /* 0x000f220000300800 */
[----:B------:R-:W-:Y:S01]  /*10f550*/  ISETP.LT.AND P0, PT, R115, UR4, !P3 ;  /* 0x0000000473007c0c */ /* 0x000fe2000df01270 */
[----:B------:R-:W-:Y:S01]  /*10f560*/  IMAD.WIDE R4, R245, 0x4, R14 ;  /* 0x00000004f5047825 */ /* 0x000fe200078e020e */
[C---:B------:R-:W-:Y:S01]  /*10f570*/  LOP3.LUT P5, RZ, R57.reuse, 0x1000, RZ, 0xc0, !PT ;  /* 0x0000100039ff7812 */ /* 0x040fe200078ac0ff */
[----:B------:R-:W4:Y:S01]  /*10f580*/  LDL.LU R245, [R1+0x3970] ;  /* 0x0039700001f57983 */ /* 0x000f220000300800 */
[----:B------:R-:W-:-:S09]  /*10f590*/  LOP3.LUT P6, RZ, R57, 0x2000, RZ, 0xc0, !PT ;  /* 0x0000200039ff7812 */ /* 0x000fd200078cc0ff */
        /* <DEDUP_REMOVED lines=15> */
[----:B------:R-:W-:-:S03]  /*10f690*/  IMAD.WIDE R4, R70, 0x4, R14 ;  /* 0x0000000446047825 */ /* 0x000fc600078e020e */
[----:B------:R-:W2:Y:S06]  /*10f6a0*/  LDL.LU R70, [R1+0x3974] ;  /* 0x0039740001467983 */ /* 0x000eac0000300800 */
[----:B---3--:R1:W-:Y:S01]  /*10f6b0*/  @P0 STG.E desc[UR34][R4.64], R249 ;  /* 0x000000f904000986 */ /* 0x0083e2000c101922 */
[----:B------:R-:W-:-:S03]  /*10f6c0*/  ISETP.LT.AND P0, PT, R240, UR4, !P6 ;  /* 0x00000004f0007c0c */ /* 0x000fc6000f701270 */
[----:B-1----:R-:W3:Y:S01]  /*10f6d0*/  LDL.LU R249, [R1+0x1c7c] ;  /* 0x001c7c0001f97983 */ /* 0x002ee20000300800 */
[----:B------:R-:W-:-:S09]  /*10f6e0*/  IMAD.WIDE R4, R236, 0x4, R20 ;  /* 0x00000004ec047825 */ /* 0x000fd200078e0214 */
[----:B----4-:R1:W-:Y:S01]  /*10f6f0*/  @P0 STG.E desc[UR34][R4.64], R233 ;  /* 0x000000e904000986 */ /* 0x0103e2000c101922 */
[----:B------:R-:W-:-:S03]  /*10f700*/  ISETP.LT.AND P0, PT, R248, UR4, !P6 ;  /* 0x00000004f8007c0c */ /* 0x000fc6000f701270 */
[----:B-1----:R-:W4:Y:S01]  /*10f710*/  LDL.LU R233, [R1+0x19e0] ;  /* 0x0019e00001e97983 */ /* 0x002f220000300800 */
[----:B------:R-:W-:-:S09]  /*10f720*/  IMAD.WIDE R4, R236, 0x4, R18 ;  /* 0x00000004ec047825 */ /* 0x000fd200078e0212 */
[----:B------:R1:W-:Y:S01]  /*10f730*/  @P0 STG.E desc[UR34][R4.64], R232 ;  /* 0x000000e804000986 */ /* 0x0003e2000c101922 */
[----:B------:R-:W-:-:S03]  /*10f740*/  ISETP.LT.AND P0, PT, R114, UR4, !P6 ;  /* 0x0000000472007c0c */ /* 0x000fc6000f701270 */
[----:B-1----:R-:W4:Y:S01]  /*10f750*/  LDL.LU R232, [R1+0x11d0] ;  /* 0x0011d00001e87983 */ /* 0x002f220000300800 */
[----:B------:R-:W-:-:S09]  /*10f760*/  IMAD.WIDE R4, R236, 0x4, R16 ;  /* 0x00000004ec047825 */ /* 0x000fd200078e0210 */
[----:B------:R1:W-:Y:S02]  /*10f770*/  @P0 STG.E desc[UR34][R4.64], R250 ;  /* 0x000000fa04000986 */ /* 0x0003e4000c101922 */
[----:B-1----:R-:W-:Y:S02]  /*10f780*/  IMAD.WIDE R4, R236, 0x4, R14 ;  /* 0x00000004ec047825 */ /* 0x002fe400078e020e */
[----:B------:R-:W4:Y:S01]  /*10f790*/  LDL.LU R236, [R1+0x660] ;  /* 0x0006600001ec7983 */ /* 0x000f220000300800 */
[----:B------:R-:W-:Y:S02]  /*10f7a0*/  ISETP.LT.AND P0, PT, R115, UR4, !P6 ;  /* 0x0000000473007c0c */ /* 0x000fe4000f701270 */
[C---:B------:R-:W-:Y:S02]  /*10f7b0*/  LOP3.LUT P4, RZ, R57.reuse, 0x4000, RZ, 0xc0, !PT ;  /* 0x0000400039ff7812 */ /* 0x040fe4000788c0ff */
[----:B------:R-:W-:-:S09]  /*10f7c0*/  LOP3.LUT P3, RZ, R57, 0x8000, RZ, 0xc0, !PT ;  /* 0x0000800039ff7812 */ /* 0x000fd2000786c0ff */
[----:B--2---:R1:W-:Y:S01]  /*10f7d0*/  @P0 STG.E desc[UR34][R4.64], R244 ;  /* 0x000000f404000986 */ /* 0x0043e2000c101922 */
[----:B------:R-:W-:Y:S01]  /*10f7e0*/  ISETP.LT.AND P0, PT, R240, UR4, !P4 ;  /* 0x00000004f0007c0c */ /* 0x000fe2000e701270 */
[----:B-1----:R-:W-:Y:S02]  /*10f7f0*/  IMAD.WIDE R4, R245, 0x4, R20 ;  /* 0x00000004f5047825 */ /* 0x002fe400078e0214 */
[----:B------:R-:W2:Y:S10]  /*10f800*/  LDL.LU R244, [R1+0x397c] ;  /* 0x00397c0001f47983 */ /* 0x000eb40000300800 */
        /* <DEDUP_REMOVED lines=14> */
[----:B------:R-:W-:Y:S01]  /*10f8f0*/  ISETP.LT.AND P0, PT, R240, UR4, !P3 ;  /* 0x00000004f0007c0c */ /* 0x000fe2000df01270 */
[----:B-1----:R-:W-:Y:S02]  /*10f900*/  IMAD.WIDE R4, R70, 0x4, R20 ;  /* 0x0000000446047825 */ /* 0x002fe400078e0214 */
[----:B------:R-:W3:Y:S04]  /*10f910*/  LDL.LU R249, [R1+0x3990] ;  /* 0x0039900001f97983 */ /* 0x000ee80000300800 */
[----:B------:R-:W3:Y:S06]  /*10f920*/  LDL.LU R250, [R1+0x1f0] ;  /* 0x0001f00001fa7983 */ /* 0x000eec0000300800 */
[----:B----4-:R1:W-:Y:S01]  /*10f930*/  @P0 STG.E desc[UR34][R4.64], R233 ;  /* 0x000000e904000986 */ /* 0x0103e2000c101922 */
[----:B------:R-:W-:Y:S01]  /*10f940*/  ISETP.LT.AND P0, PT, R248, UR4, !P3 ;  /* 0x00000004f8007c0c */ /* 0x000fe2000df01270 */
[----:B-1----:R-:W-:-:S02]  /*10f950*/  IMAD.WIDE R4, R70, 0x4, R18 ;  /* 0x0000000446047825 */ /* 0x002fc400078e0212 */
[----:B------:R-:W4:Y:S10]  /*10f960*/  LDL.LU R233, [R1+0x19e4] ;  /* 0x0019e40001e97983 */ /* 0x000f340000300800 */
[----:B------:R1:W-:Y:S01]  /*10f970*/  @P0 STG.E desc[UR34][R4.64], R232 ;  /* 0x000000e804000986 */ /* 0x0003e2000c101922 */
[----:B------:R-:W-:Y:S01]  /*10f980*/  ISETP.LT.AND P0, PT, R114, UR4, !P3 ;  /* 0x0000000472007c0c */ /* 0x000fe2000df01270 */
[----:B-1----:R-:W-:-:S12]  /*10f990*/  IMAD.WIDE R4, R70, 0x4, R16 ;  /* 0x0000000446047825 */ /* 0x002fd800078e0210 */
        /* <DEDUP_REMOVED lines=9> */
[----:B------:R-:W-:Y:S01]  /*10fa30*/  ISETP.LT.AND P0, PT, R240, UR4, !P5 ;  /* 0x00000004f0007c0c */ /* 0x000fe2000ef01270 */
[----:B-1----:R-:W-:Y:S02]  /*10fa40*/  IMAD.WIDE R4, R244, 0x4, R20 ;  /* 0x00000004f4047825 */ /* 0x002fe400078e0214 */
[----:B------:R-:W2:Y:S10]  /*10fa50*/  LDL.LU R237, [R1+0x654] ;  /* 0x0006540001ed7983 */ /* 0x000eb40000300800 */
[----:B------:R1:W-:Y:S01]  /*10fa60*/  @P0 STG.E desc[UR34][R4.64], R241 ;  /* 0x000000f104000986 */ /* 0x0003e2000c101922 */
[----:B------:R-:W-:Y:S01]  /*10fa70*/  ISETP.LT.AND P0, PT, R248, UR4, !P5 ;  /* 0x00000004f8007c0c */ /* 0x000fe2000ef01270 */
[----:B-1----:R-:W-:-:S12]  /*10fa80*/  IMAD.WIDE R4, R244, 0x4, R18 ;  /* 0x00000004f4047825 */ /* 0x002fd800078e0212 */
[----:B------:R1:W-:Y:S01]  /*10fa90*/  @P0 STG.E desc[UR34][R4.64], R71 ;  /* 0x0000004704000986 */ /* 0x0003e2000c101922 */
        /* <DEDUP_REMOVED lines=97> */
[C---:B------:R-:W-:Y:S02]  /*1100b0*/  LOP3.LUT P3, RZ, R57.reuse, 0x400000, RZ, 0xc0, !PT ;  /* 0x0040000039ff7812 */ /* 0x040fe4000786c0ff */
[----:B------:R-:W-:-:S09]  /*1100c0*/  LOP3.LUT P5, RZ, R57, 0x800000, RZ, 0xc0, !PT ;  /* 0x0080000039ff7812 */ /* 0x000fd200078ac0ff */
[----:B--2---:R1:W-:Y:S01]  /*1100d0*/  @P0 STG.E desc[UR34][R4.64], R237 ;  /* 0x000000ed04000986 */ /* 0x0043e2000c101922 */
[----:B------:R-:W-:Y:S01]  /*1100e0*/  ISETP.LT.AND P0, PT, R240, UR4, !P3 ;  /* 0x00000004f0007c0c */ /* 0x000fe2000df01270 */
[C---:B-1----:R-:W-:Y:S02]  /*1100f0*/  IMAD.WIDE R4, R233.reuse, 0x4, R20 ;  /* 0x00000004e9047825 */ /* 0x042fe400078e0214 */
[----:B------:R-:W2:Y:S10]  /*110100*/  LDL.LU R237, [R1+0xc0] ;  /* 0x0000c00001ed7983 */ /* 0x000eb40000300800 */
[----:B------:R1:W-:Y:S01]  /*110110*/  @P0 STG.E desc[UR34][R4.64], R71 ;  /* 0x0000004704000986 */ /* 0x0003e2000c101922 */
[----:B------:R-:W-:Y:S01]  /*110120*/  ISETP.LT.AND P0, PT, R248, UR4, !P3 ;  /* 0x00000004f8007c0c */ /* 0x000fe2000df01270 */
[----:B-1----:R-:W-:-:S02]  /*110130*/  IMAD.WIDE R4, R233, 0x4, R18 ;  /* 0x00000004e9047825 */ /* 0x002fc400078e0212 */
[----:B------:R-:W2:Y:S10]  /*110140*/  LDL.LU R71, [R1+0x39d8] ;  /* 0x0039d80001477983 */ /* 0x000eb40000300800 */
[----:B------:R1:W-:Y:S01]  /*110150*/  @P0 STG.E desc[UR34][R4.64], R241 ;  /* 0x000000f104000986 */ /* 0x0003e2000c101922 */
[----:B------:R-:W-:-:S03]  /*110160*/  ISETP.LT.AND P0, PT, R114, UR4, !P3 ;  /* 0x0000000472007c0c */ /* 0x000fc6000df01270 */
[----:B-1----:R-:W2:Y:S01]  /*110170*/  LDL.LU R241, [R1+0xb0] ;  /* 0x0000b00001f17983 */ /* 0x002ea20000300800 */
[----:B------:R-:W-:-:S09]  /*110180*/  IMAD.WIDE R4, R233, 0x4, R16 ;  /* 0x00000004e9047825 */ /* 0x000fd200078e0210 */
[----:B------:R1:W-:Y:S04]  /*110190*/  @P0 STG.E desc[UR34][R4.64], R245 ;  /* 0x000000f504000986 */ /* 0x0003e8000c101922 */
[----:B-1----:R-:W2:Y:S01]  /*1101a0*/  LDL.LU R245, [R1] ;  /* 0x0000000001f57983 */ /* 0x002ea20000300800 */
[----:B------:R-:W-:Y:S01]  /*1101b0*/  ISETP.LT.AND P0, PT, R115, UR4, !P3 ;  /* 0x0000000473007c0c */ /* 0x000fe2000df01270 */
[----:B------:R-:W-:-:S12]  /*1101c0*/  IMAD.WIDE R4, R233, 0x4, R14 ;  /* 0x00000004e9047825 */ /* 0x000fd800078e020e */
[----:B---3--:R1:W-:Y:S01]  /*1101d0*/  @P0 STG.E desc[UR34][R4.64], R236 ;  /* 0x000000ec04000986 */ /* 0x0083e2000c101922 */
[----:B------:R-:W-:Y:S01]  /*1101e0*/  ISETP.LT.AND P0, PT, R240, UR4, !P5 ;  /* 0x00000004f0007c0c */ /* 0x000fe2000ef01270 */
[----:B-1----:R-:W-:Y:S02]  /*1101f0*/  IMAD.WIDE R4, R249, 0x4, R20 ;  /* 0x00000004f9047825 */ /* 0x002fe400078e0214 */
[----:B------:R-:W3:Y:S10]  /*110200*/  LDL.LU R236, [R1+0x39e8] ;  /* 0x0039e80001ec7983 */ /* 0x000ef40000300800 */
        /* <DEDUP_REMOVED lines=28> */
[----:B------:R-:W-:Y:S01]  /*1103d0*/  ISETP.LT.AND P0, PT, R115, UR4, !P4 ;  /* 0x0000000473007c0c */ /* 0x000fe2000e701270 */
[----:B-1----:R-:W-:Y:S02]  /*1103e0*/  IMAD.WIDE R4, R71, 0x4, R14 ;  /* 0x0000000447047825 */ /* 0x002fe400078e020e */
[----:B------:R-:W2:Y:S10]  /*1103f0*/  LDL.LU R71, [R1+0x3a04] ;  /* 0x003a040001477983 */ /* 0x000eb40000300800 */
[----:B------:R3:W-:Y:S01]  /*110400*/  @P0 STG.E desc[UR34][R4.64], R224 ;  /* 0x000000e004000986 */ /* 0x0007e2000c101922 */
[----:B------:R-:W-:Y:S01]  /*110410*/  ISETP.LT.AND P0, PT, R240, UR4, !P6 ;  /* 0x00000004f0007c0c */ /* 0x000fe2000f701270 */
[----:B---3--:R-:W-:-:S12]  /*110420*/  IMAD.WIDE R4, R236, 0x4, R20 ;  /* 0x00000004ec047825 */ /* 0x008fd800078e0214 */
[----:B----4-:R1:W-:Y:S01]  /*110430*/  @P0 STG.E desc[UR34][R4.64], R232 ;  /* 0x000000e804000986 */ /* 0x0103e2000c101922 */
[----:B------:R-:W-:-:S03]  /*110440*/  ISETP.LT.AND P0, PT, R248, UR4, !P6 ;  /* 0x00000004f8007c0c */ /* 0x000fc6000f701270 */
[----:B-1----:R-:W3:Y:S01]  /*110450*/  LDL.LU R232, [R1+0x1e8] ;  /* 0x0001e80001e87983 */ /* 0x002ee20000300800 */
[----:B------:R-:W-:-:S09]  /*110460*/  IMAD.WIDE R4, R236, 0x4, R18 ;  /* 0x00000004ec047825 */ /* 0x000fd200078e0212 */
[----:B------:R1:W-:Y:S04]  /*110470*/  @P0 STG.E desc[UR34][R4.64], R244 ;  /* 0x000000f404000986 */ /* 0x0003e8000c101922 */
[----:B-1----:R-:W4:Y:S01]  /*110480*/  LDL.LU R244, [R1+0xe8] ;  /* 0x0000e80001f47983 */ /* 0x002f220000300800 */
[----:B------:R-:W-:Y:S01]  /*110490*/  ISETP.LT.AND P0, PT, R114, UR4, !P6 ;  /* 0x0000000472007c0c */ /* 0x000fe2000f701270 */
[----:B------:R-:W-:-:S12]  /*1104a0*/  IMAD.WIDE R4, R236, 0x4, R16 ;  /* 0x00000004ec047825 */ /* 0x000fd800078e0210 */
[----:B------:R1:W-:Y:S04]  /*1104b0*/  @P0 STG.E desc[UR34][R4.64], R70 ;  /* 0x0000004604000986 */ /* 0x0003e8000c101922 */
[----:B-1----:R-:W4:Y:S01]  /*1104c0*/  LDL.LU R70, [R1+0xd8] ;  /* 0x0000d80001467983 */ /* 0x002f220000300800 */
[----:B------:R-:W-:Y:S01]  /*1104d0*/  IMAD.WIDE R4, R236, 0x4, R14 ;  /* 0x00000004ec047825 */ /* 0x000fe200078e020e */
[----:B------:R-:W-:Y:S02]  /*1104e0*/  ISETP.LT.AND P0, PT, R115, UR4, !P6 ;  /* 0x0000000473007c0c */ /* 0x000fe4000f701270 */
[----:B------:R-:W4:Y:S04]  /*1104f0*/  LDL.LU R236, [R1+0x3a0c] ;  /* 0x003a0c0001ec7983 */ /* 0x000f280000300800 */
[----:B------:R-:W4:Y:S01]  /*110500*/  LDL.LU R246, [R1+0xc8] ;  /* 0x0000c80001f67983 */ /* 0x000f220000300800 */
[----:B------:R-:W-:-:S03]  /*110510*/  LOP3.LUT P3, RZ, R57, 0x4000000, RZ, 0xc0, !PT ;  /* 0x0400000039ff7812 */ /* 0x000fc6000786c0ff */
[----:B------:R-:W4:Y:S04]  /*110520*/  LDL.LU R250, [R1+0xb8] ;  /* 0x0000b80001fa7983 */ /* 0x000f280000300800 */
[----:B------:R-:W4:Y:S01]  /*110530*/  LDL.LU R233, [R1+0x8] ;  /* 0x0000080001e97983 */ /* 0x000f220000300800 */
[----:B------:R-:W-:-:S03]  /*110540*/  LOP3.LUT P5, RZ, R57, 0x8000000, RZ, 0xc0, !PT ;  /* 0x0800000039ff7812 */ /* 0x000fc600078ac0ff */
[----:B--2---:R1:W-:Y:S01]  /*110550*/  @P0 STG.E desc[UR34][R4.64], R237 ;  /* 0x000000ed04000986 */ /* 0x0043e2000c101922 */
[----:B------:R-:W-:Y:S01]  /*110560*/  ISETP.LT.AND P0, PT, R240, UR4, !P3 ;  /* 0x00000004f0007c0c */ /* 0x000fe2000df01270 */
[----:B-1----:R-:W-:-:S12]  /*110570*/  IMAD.WIDE R4, R249, 0x4, R20 ;  /* 0x00000004f9047825 */ /* 0x002fd800078e0214 */
[----:B------:R1:W-:Y:S01]  /*110580*/  @P0 STG.E desc[UR34][R4.64], R241 ;  /* 0x000000f104000986 */ /* 0x0003e2000c101922 */
[----:B------:R-:W-:Y:S01]  /*110590*/  ISETP.LT.AND P0, PT, R248, UR4, !P3 ;  /* 0x00000004f8007c0c */ /* 0x000fe2000df01270 */
[----:B-1----:R-:W-:-:S12]  /*1105a0*/  IMAD.WIDE R4, R249, 0x4, R18 ;  /* 0x00000004f9047825 */ /* 0x002fd800078e0212 */
[----:B------:R1:W-:Y:S01]  /*1105b0*/  @P0 STG.E desc[UR34][R4.64], R245 ;  /* 0x000000f504000986 */ /* 0x0003e2000c101922 */
[----:B------:R-:W-:Y:S01]  /*1105c0*/  ISETP.LT.AND P0, PT, R114, UR4, !P3 ;  /* 0x0000000472007c0c */ /* 0x000fe2000df01270 */
[----:B-1----:R-:W-:Y:S02]  /*1105d0*/  IMAD.WIDE R4, R249, 0x4, R16 ;  /* 0x00000004f9047825 */ /* 0x002fe400078e0210 */
[----:B------:R-:W2:Y:S10]  /*1105e0*/  LDL.LU R245, [R1+0x3a1c] ;  /* 0x003a1c0001f57983 */ /* 0x000eb40000300800 */
[----:B------:R1:W-:Y:S01]  /*1105f0*/  @P0 STG.E desc[UR34][R4.64], R229 ;  /* 0x000000e504000986 */ /* 0x0003e2000c101922 */
[----:B------:R-:W-:-:S03]  /*110600*/  ISETP.LT.AND P0, PT, R115, UR4, !P3 ;  /* 0x0000000473007c0c */ /* 0x000fc6000df01270 */
[----:B------:R-:W2:Y:S04]  /*110610*/  LDL.LU R237, [R1+0x1ec] ;  /* 0x0001ec0001ed7983 */ /* 0x000ea80000300800 */
[----:B------:R-:W2:Y:S01]  /*110620*/  LDL.LU R241, [R1+0xec] ;  /* 0x0000ec0001f17983 */ /* 0x000ea20000300800 */
[----:B-1----:R-:W-:-:S05]  /*110630*/  IMAD.WIDE R4, R249, 0x4, R14 ;  /* 0x00000004f9047825 */ /* 0x002fca00078e020e */
[----:B------:R1:W-:Y:S01]  /*110640*/  @P0 STG.E desc[UR34][R4.64], R225 ;  /* 0x000000e104000986 */ /* 0x0003e2000c101922 */
[----:B------:R-:W-:Y:S01]  /*110650*/  ISETP.LT.AND P0, PT, R240, UR4, !P5 ;  /* 0x00000004f0007c0c */ /* 0x000fe2000ef01270 */
[----:B-1----:R-:W-:-:S12]  /*110660*/  IMAD.WIDE R4, R71, 0x4, R20 ;  /* 0x0000000447047825 */ /* 0x002fd800078e0214 */
[----:B---3--:R1:W-:Y:S01]  /*110670*/  @P0 STG.E desc[UR34][R4.64], R232 ;  /* 0x000000e804000986 */ /* 0x0083e2000c101922 */
[----:B------:R-:W-:Y:S01]  /*110680*/  ISETP.LT.AND P0, PT, R248, UR4, !P5 ;  /* 0x00000004f8007c0c */ /* 0x000fe2000ef01270 */
[----:B-1----:R-:W-:-:S12]  /*110690*/  IMAD.WIDE R4, R71, 0x4, R18 ;  /* 0x0000000447047825 */ /* 0x002fd800078e0212 */
[----:B----4-:R1:W-:Y:S04]  /*1106a0*/  @P0 STG.E desc[UR34][R4.64], R244 ;  /* 0x000000f404000986 */ /* 0x0103e8000c101922 */
[----:B-1----:R-:W3:Y:S01]  /*1106b0*/  LDL.LU R244, [R1+0xdc] ;  /* 0x0000dc0001f47983 */ /* 0x002ee20000300800 */
[----:B------:R-:W-:Y:S01]  /*1106c0*/  ISETP.LT.AND P0, PT, R114, UR4, !P5 ;  /* 0x0000000472007c0c */ /* 0x000fe2000ef01270 */
[C---:B------:R-:W-:Y:S02]  /*1106d0*/  IMAD.WIDE R4, R71.reuse, 0x4, R16 ;  /* 0x0000000447047825 */ /* 0x040fe400078e0210 */
[----:B------:R-:W4:Y:S04]  /*1106e0*/  LDL.LU R249, [R1+0xcc] ;  /* 0x0000cc0001f97983 */ /* 0x000f280000300800 */
[----:B------:R-:W4:Y:S06]  /*1106f0*/  LDL.LU R232, [R1+0xbc] ;  /* 0x0000bc0001e87983 */ /* 0x000f2c0000300800 */
[----:B------:R1:W-:Y:S02]  /*110700*/  @P0 STG.E desc[UR34][R4.64], R70 ;  /* 0x0000004604000986 */ /* 0x0003e4000c101922 */
[----:B-1----:R-:W-:-:S02]  /*110710*/  IMAD.WIDE R4, R71, 0x4, R14 ;  /* 0x0000000447047825 */ /* 0x002fc400078e020e */
[----:B------:R-:W4:Y:S04]  /*110720*/  LDL.LU R70, [R1+0xc] ;  /* 0x00000c0001467983 */ /* 0x000f280000300800 */
[----:B------:R-:W4:Y:S01]  /*110730*/  LDL.LU R71, [R1+0x3a30] ;  /* 0x003a300001477983 */ /* 0x000f220000300800 */
[----:B------:R-:W-:Y:S02]  /*110740*/  ISETP.LT.AND P0, PT, R115, UR4, !P5 ;  /* 0x0000000473007c0c */ /* 0x000fe4000ef01270 */
[----:B------:R-:W-:-:S11]  /*110750*/  LOP3.LUT P4, RZ, R57, 0x10000000, RZ, 0xc0, !PT ;  /* 0x1000000039ff7812 */ /* 0x000fd6000788c0ff */
[----:B------:R1:W-:Y:S01]  /*110760*/  @P0 STG.E desc[UR34][R4.64], R246 ;  /* 0x000000f604000986 */ /* 0x0003e2000c101922 */
[----:B------:R-:W-:Y:S01]  /*110770*/  ISETP.LT.AND P0, PT, R240, UR4, !P4 ;  /* 0x00000004f0007c0c */ /* 0x000fe2000e701270 */
[----:B-1----:R-:W-:-:S12]  /*110780*/  IMAD.WIDE R4, R236, 0x4, R20 ;  /* 0x00000004ec047825 */ /* 0x002fd800078e0214 */
        /* <DEDUP_REMOVED lines=9> */
[----:B------:R-:W4:Y:S01]  /*110820*/  LDL.LU R236, [R1+0x3a38] ;  /* 0x003a380001ec7983 */ /* 0x000f220000300800 */
[----:B------:R-:W-:-:S09]  /*110830*/  LOP3.LUT P3, RZ, R57, 0x20000000, RZ, 0xc0, !PT ;  /* 0x2000000039ff7812 */ /* 0x000fd2000786c0ff */
[----:B------:R2:W-:Y:S01]  /*110840*/  @P0 STG.E desc[UR34][R4.64], R226 ;  /* 0x000000e204000986 */ /* 0x0005e2000c101922 */
[----:B------:R-:W-:Y:S01]  /*110850*/  ISETP.LT.AND P0, PT, R240, UR4, !P3 ;  /* 0x00000004f0007c0c */ /* 0x000fe2000df01270 */
[----:B--2---:R-:W-:-:S12]  /*110860*/  IMAD.WIDE R4, R245, 0x4, R20 ;  /* 0x00000004f5047825 */ /* 0x004fd800078e0214 */
[----:B------:R1:W-:Y:S01]  /*110870*/  @P0 STG.E desc[UR34][R4.64], R237 ;  /* 0x000000ed04000986 */ /* 0x0003e2000c101922 */
[----:B------:R-:W-:Y:S01]  /*110880*/  ISETP.LT.AND P0, PT, R248, UR4, !P3 ;  /* 0x00000004f8007c0c */ /* 0x000fe2000df01270 */
[----:B-1----:R-:W-:-:S12]  /*110890*/  IMAD.WIDE R4, R245, 0x4, R18 ;  /* 0x00000004f5047825 */ /* 0x002fd800078e0212 */
[----:B------:R1:W-:Y:S01]  /*1108a0*/  @P0 STG.E desc[UR34][R4.64], R241 ;  /* 0x000000f104000986 */ /* 0x0003e2000c101922 */
[----:B------:R-:W-:Y:S01]  /*1108b0*/  ISETP.LT.AND P0, PT, R114, UR4, !P3 ;  /* 0x0000000472007c0c */ /* 0x000fe2000df01270 */
[----:B-1----:R-:W-:-:S12]  /*1108c0*/  IMAD.WIDE R4, R245, 0x4, R16 ;  /* 0x00000004f5047825 */ /* 0x002fd800078e0210 */
[----:B---3--:R1:W-:Y:S04]  /*1108d0*/  @P0 STG.E desc[UR34][R4.64], R244 ;  /* 0x000000f404000986 */ /* 0x0083e8000c101922 */
[----:B-1----:R-:W2:Y:S01]  /*1108e0*/  LDL.LU R244, [R1+0x3a3c] ;  /* 0x003a3c0001f47983 */ /* 0x002ea20000300800 */
[----:B------:R-:W-:Y:S01]  /*1108f0*/  ISETP.LT.AND P0, PT, R115, UR4, !P3 ;  /* 0x0000000473007c0c */ /* 0x000fe2000df01270 */
[----:B------:R-:W-:Y:S01]  /*110900*/  IMAD.WIDE R4, R245, 0x4, R14 ;  /* 0x00000004f5047825 */ /* 0x000fe200078e020e */
[----:B------:R-:W-:-:S11]  /*110910*/  LOP3.LUT P5, RZ, R57, 0x40000000, RZ, 0xc0, !PT ;  /* 0x4000000039ff7812 */ /* 0x000fd600078ac0ff */
[----:B----4-:R1:W-:Y:S01]  /*110920*/  @P0 STG.E desc[UR34][R4.64], R249 ;  /* 0x000000f904000986 */ /* 0x0103e2000c101922 */
[----:B------:R-:W-:Y:S01]  /*110930*/  ISETP.LT.AND P0, PT, R240, UR4, !P5 ;  /* 0x00000004f0007c0c */ /* 0x000fe2000ef01270 */
[----:B-1----:R-:W-:-:S12]  /*110940*/  IMAD.WIDE R4, R71, 0x4, R20 ;  /* 0x0000000447047825 */ /* 0x002fd800078e0214 */
[----:B------:R1:W-:Y:S01]  /*110950*/  @P0 STG.E desc[UR34][R4.64], R232 ;  /* 0x000000e804000986 */ /* 0x0003e2000c101922 */
[----:B------:R-:W-:Y:S01]  /*110960*/  ISETP.LT.AND P0, PT, R248, UR4, !P5 ;  /* 0x00000004f8007c0c */ /* 0x000fe2000ef01270 */
[----:B-1----:R-:W-:-:S12]  /*110970*/  IMAD.WIDE R4, R71, 0x4, R18 ;  /* 0x0000000447047825 */ /* 0x002fd800078e0212 */
[----:B------:R1:W-:Y:S04]  /*110980*/  @P0 STG.E desc[UR34][R4.64], R70 ;  /* 0x0000004604000986 */ /* 0x0003e8000c101922 */
[----:B-1----:R-:W3:Y:S01]  /*110990*/  LDL.LU R70, [R1+0x3a48] ;  /* 0x003a480001467983 */ /* 0x002ee20000300800 */
[----:B------:R-:W-:Y:S01]  /*1109a0*/  ISETP.LT.AND P0, PT, R114, UR4, !P5 ;  /* 0x0000000472007c0c */ /* 0x000fe2000ef01270 */
[----:B------:R-:W-:Y:S01]  /*1109b0*/  IMAD.WIDE R4, R71, 0x4, R16 ;  /* 0x0000000447047825 */ /* 0x000fe200078e0210 */
[----:B------:R-:W-:-:S11]  /*1109c0*/  LOP3.LUT P6, RZ, R57, 0x80000000, RZ, 0xc0, !PT ;  /* 0x8000000039ff7812 */ /* 0x000fd600078cc0ff */
[----:B------:R1:W-:Y:S01]  /*1109d0*/  @P0 STG.E desc[UR34][R4.64], R231 ;  /* 0x000000e704000986 */ /* 0x0003e2000c101922 */
[----:B------:R-:W-:Y:S01]  /*1109e0*/  ISETP.LT.AND P0, PT, R115, UR4, !P5 ;  /* 0x0000000473007c0c */ /* 0x000fe2000ef01270 */
[----:B-1----:R-:W-:Y:S02]  /*1109f0*/  IMAD.WIDE R4, R71, 0x4, R14 ;  /* 0x0000000447047825 */ /* 0x002fe400078e020e */
[----:B------:R-:W4:Y:S10]  /*110a00*/  LDL.LU R71, [R1+0x3a44] ;  /* 0x003a440001477983 */ /* 0x000f340000300800 */
        /* <DEDUP_REMOVED lines=10> */
[----:B------:R-:W-:Y:S02]  /*110ab0*/  ISETP.LT.AND P0, PT, R115, UR4, !P6 ;  /* 0x0000000473007c0c */ /* 0x000fe4000f701270 */
[----:B------:R-:W-:Y:S01]  /*110ac0*/  LOP3.LUT P4, RZ, R58, 0x1, RZ, 0xc0, !PT ;  /* 0x000000013aff7812 */ /* 0x000fe2000788c0ff */
[----:B-1----:R-:W-:-:S10]  /*110ad0*/  IMAD.WIDE R4, R236, 0x4, R14 ;  /* 0x00000004ec047825 */ /* 0x002fd400078e020e */
[----:B------:R2:W-:Y:S01]  /*110ae0*/  @P0 STG.E desc[UR34][R4.64], R208 ;  /* 0x000000d004000986 */ /* 0x0005e2000c101922 */
[----:B------:R-:W-:Y:S02]  /*110af0*/  ISETP.LT.AND P0, PT, R240, UR4, !P4 ;  /* 0x00000004f0007c0c */ /* 0x000fe4000e701270 */
[----:B------:R-:W-:Y:S01]  /*110b00*/  LOP3.LUT P3, RZ, R58, 0x2, RZ, 0xc0, !PT ;  /* 0x000000023aff7812 */ /* 0x000fe2000786c0ff */
[----:B--2---:R-:W-:-:S10]  /*110b10*/  IMAD.WIDE R4, R244, 0x4, R20 ;  /* 0x00000004f4047825 */ /* 0x004fd400078e0214 */
[----:B------:R1:W-:Y:S01]  /*110b20*/  @P0 STG.E desc[UR34][R4.64], R204 ;  /* 0x000000cc04000986 */ /* 0x0003e2000c101922 */
[----:B------:R-:W-:Y:S01]  /*110b30*/  ISETP.LT.AND P0, PT, R248, UR4, !P4 ;  /* 0x00000004f8007c0c */ /* 0x000fe2000e701270 */
[----:B-1----:R-:W-:-:S12]  /*110b40*/  IMAD.WIDE R4, R244, 0x4, R18 ;  /* 0x00000004f4047825 */ /* 0x002fd800078e0212 */
[----:B------:R1:W-:Y:S01]  /*110b50*/  @P0 STG.E desc[UR34][R4.64], R200 ;  /* 0x000000c804000986 */ /* 0x0003e2000c101922 */
[----:B------:R-:W-:Y:S01]  /*110b60*/  ISETP.LT.AND P0, PT, R114, UR4, !P4 ;  /* 0x0000000472007c0c */ /* 0x000fe2000e701270 */
[----:B-1----:R-:W-:-:S12]  /*110b70*/  IMAD.WIDE R4, R244, 0x4, R16 ;  /* 0x00000004f4047825 */ /* 0x002fd800078e0210 */
[----:B------:R1:W-:Y:S02]  /*110b80*/  @P0 STG.E desc[UR34][R4.64], R196 ;  /* 0x000000c404000986 */ /* 0x0003e4000c101922 */
[----:B-1----:R-:W-:Y:S02]  /*110b90*/  IMAD.WIDE R4, R244, 0x4, R14 ;  /* 0x00000004f4047825 */ /* 0x002fe400078e020e */
[----:B------:R-:W2:Y:S01]  /*110ba0*/  LDL.LU R244, [R1+0x3a40] ;  /* 0x003a400001f47983 */ /* 0x000ea20000300800 */
[----:B------:R-:W-:-:S13]  /*110bb0*/  ISETP.LT.AND P0, PT, R115, UR4, !P4 ;  /* 0x0000000473007c0c */ /* 0x000fda000e701270 */
[----:B------:R3:W-:Y:S01]  /*110bc0*/  @P0 STG.E desc[UR34][R4.64], R192 ;  /* 0x000000c004000986 */ /* 0x0007e2000c101922 */
[----:B------:R-:W-:Y:S01]  /*110bd0*/  ISETP.LT.AND P0, PT, R240, UR4, !P3 ;  /* 0x00000004f0007c0c */ /* 0x000fe2000df01270 */
[----:B---3--:R-:W-:-:S12]  /*110be0*/  IMAD.WIDE R4, R70, 0x4, R20 ;  /* 0x0000000446047825 */ /* 0x008fd800078e0214 */
[----:B------:R1:W-:Y:S01]  /*110bf0*/  @P0 STG.E desc[UR34][R4.64], R221 ;  /* 0x000000dd04000986 */ /* 0x0003e2000c101922 */
[----:B------:R-:W-:Y:S01]  /*110c00*/  ISETP.LT.AND P0, PT, R248, UR4, !P3 ;  /* 0x00000004f8007c0c */ /* 0x000fe2000df01270 */
[----:B------:R-:W-:-:S04]  /*110c10*/  IMAD.WIDE R6, R70, 0x4, R14 ;  /* 0x0000000446067825 */ /* 0x000fc800078e020e */
[----:B-1----:R-:W-:-:S08]  /*110c20*/  IMAD.WIDE R4, R70, 0x4, R18 ;  /* 0x0000000446047825 */ /* 0x002fd000078e0212 */
[----:B------:R1:W-:Y:S02]  /*110c30*/  @P0 STG.E desc[UR34][R4.64], R217 ;  /* 0x000000d904000986 */ /* 0x0003e4000c101922 */
[----:B-1----:R-:W-:Y:S02]  /*110c40*/  IMAD.WIDE R4, R70, 0x4, R16 ;  /* 0x0000000446047825 */ /* 0x002fe400078e0210 */
[----:B------:R-:W3:Y:S04]  /*110c50*/  LDL.LU R70, [R1+0x3a34] ;  /* 0x003a340001467983 */ /* 0x000ee80000300800 */
[----:B------:R-:W3:Y:S01]  /*110c60*/  LDL.LU R236, [R1+0x3a2c] ;  /* 0x003a2c0001ec7983 */ /* 0x000ee20000300800 */
[----:B------:R-:W-:Y:S01]  /*110c70*/  ISETP.LT.AND P0, PT, R114, UR4, !P3 ;  /* 0x0000000472007c0c */ /* 0x000fe2000df01270 */
[----:B----4-:R-:W-:-:S04]  /*110c80*/  IMAD.WIDE R8, R71, 0x4, R20 ;  /* 0x0000000447087825 */ /* 0x010fc800078e0214 */
[----:B------:R-:W-:-:S04]  /*110c90*/  IMAD.WIDE R10, R71, 0x4, R18 ;  /* 0x00000004470a7825 */ /* 0x000fc800078e0212 */
[----:B------:R-:W-:-:S04]  /*110ca0*/  IMAD.WIDE R12, R71, 0x4, R16 ;  /* 0x00000004470c7825 */ /* 0x000fc800078e0210 */
[----:B------:R1:W-:Y:S02]  /*110cb0*/  @P0 STG.E desc[UR34][R4.64], R213 ;  /* 0x000000d504000986 */ /* 0x0003e4000c101922 */
[----:B-1----:R-:W-:Y:S02]  /*110cc0*/  IMAD.WIDE R4, R71, 0x4, R14 ;  /* 0x0000000447047825 */ /* 0x002fe400078e020e */
[----:B------:R-:W4:Y:S01]  /*110cd0*/  LDL.LU R71, [R1+0x3a28] ;  /* 0x003a280001477983 */ /* 0x000f220000300800 */
[----:B------:R-:W-:Y:S02]  /*110ce0*/  ISETP.LT.AND P0, PT, R115, UR4, !P3 ;  /* 0x0000000473007c0c */ /* 0x000fe4000df01270 */
[----:B------:R-:W-:-:S11]  /*110cf0*/  LOP3.LUT P5, RZ, R58, 0x4, RZ, 0xc0, !PT ;  /* 0x000000043aff7812 */ /* 0x000fd600078ac0ff */
[----:B------:R2:W-:Y:S01]  /*110d00*/  @P0 STG.E desc[UR34][R6.64], R209 ;  /* 0x000000d106000986 */ /* 0x0005e2000c101922 */
[----:B------:R-:W-:-:S13]  /*110d10*/  ISETP.LT.AND P0, PT, R240, UR4, !P5 ;  /* 0x00000004f0007c0c */ /* 0x000fda000ef01270 */
[----:B------:R1:W-:Y:S01]  /*110d20*/  @P0 STG.E desc[UR34][R8.64], R205 ;  /* 0x000000cd08000986 */ /* 0x0003e2000c101922 */
[----:B------:R-:W-:-:S13]  /*110d30*/  ISETP.LT.AND P0, PT, R248, UR4, !P5 ;  /* 0x00000004f8007c0c */ /* 0x000fda000ef01270 */
[----:B------:R1:W-:Y:S01]  /*110d40*/  @P0 STG.E desc[UR34][R10.64], R201 ;  /* 0x000000c90a000986 */ /* 0x0003e2000c101922 */
[----:B------:R-:W-:-:S13]  /*110d50*/  ISETP.LT.AND P0, PT, R114, UR4, !P5 ;  /* 0x0000000472007c0c */ /* 0x000fda000ef01270 */
[----:B------:R-:W-:Y:S01]  /*110d60*/  @P0 STG.E desc[UR34][R12.64], R197 ;  /* 0x000000c50c000986 */ /* 0x000fe2000c101922 */
[----:B------:R-:W-:-:S13]  /*110d70*/  ISETP.LT.AND P0, PT, R115, UR4, !P5 ;  /* 0x0000000473007c0c */ /* 0x000fda000ef01270 */
[----:B------:R1:W-:Y:S01]  /*110d80*/  @P0 STG.E desc[UR34][R4.64], R193 ;  /* 0x000000c104000986 */ /* 0x0003e2000c101922 */
[----:B------:R-:W-:-:S04]  /*110d90*/  LOP3.LUT P4, RZ, R58, 0x8, RZ, 0xc0, !PT ;  /* 0x000000083aff7812 */ /* 0x000fc8000788c0ff */
[----:B------:R-:W-:Y:S02]  /*110da0*/  ISETP.LT.AND P0, PT, R240, UR4, !P4 ;  /* 0x00000004f0007c0c */ /* 0x000fe4000e701270 */
[----:B------:R-:W-:Y:S01]  /*110db0*/  LOP3.LUT P3, RZ, R58, 0x10, RZ, 0xc0, !PT ;  /* 0x000000103aff7812 */ /* 0x000fe2000786c0ff */
[----:B--2---:R-:W-:-:S04]  /*110dc0*/  IMAD.WIDE R6, R244, 0x4, R20 ;  /* 0x00000004f4067825 */ /* 0x004fc800078e0214 */
[----:B-1----:R-:W-:-:S04]  /*110dd0*/  IMAD.WIDE R8, R244, 0x4, R18 ;  /* 0x00000004f4087825 */ /* 0x002fc800078e0212 */
[----:B------:R-:W-:-:S04]  /*110de0*/  IMAD.WIDE R10, R244, 0x4, R16 ;  /* 0x00000004f40a7825 */ /* 0x000fc800078e0210 */
[----:B------:R-:W-:Y:S02]  /*110df0*/  IMAD.WIDE R4, R244, 0x4, R14 ;  /* 0x00000004f4047825 */ /* 0x000fe400078e020e */
[----:B------:R-:W2:Y:S04]  /*110e00*/  LDL.LU R244, [R1+0x3a24] ;  /* 0x003a240001f47983 */ /* 0x000ea80000300800 */
[----:B------:R1:W-:Y:S01]  /*110e10*/  @P0 STG.E desc[UR34][R6.64], R222 ;  /* 0x000000de06000986 */ /* 0x0003e2000c101922 */
[----:B------:R-:W-:-:S13]  /*110e20*/  ISETP.LT.AND P0, PT, R248, UR4, !P4 ;  /* 0x00000004f8007c0c */ /* 0x000fda000e701270 */
[----:B------:R1:W-:Y:S01]  /*110e30*/  @P0 STG.E desc[UR34][R8.64], R218 ;  /* 0x000000da08000986 */ /* 0x0003e2000c101922 */
[----:B------:R-:W-:-:S13]  /*110e40*/  ISETP.LT.AND P0, PT, R114, UR4, !P4 ;  /* 0x0000000472007c0c */ /* 0x000fda000e701270 */
[----:B------:R-:W-:Y:S01]  /*110e50*/  @P0 STG.E desc[UR34][R10.64], R214 ;  /* 0x000000d60a000986 */ /* 0x000fe2000c101922 */
[----:B------:R-:W-:-:S13]  /*110e60*/  ISETP.LT.AND P0, PT, R115, UR4, !P4 ;  /* 0x0000000473007c0c */ /* 0x000fda000e701270 */
[----:B------:R1:W-:Y:S01]  /*110e70*/  @P0 STG.E desc[UR34][R4.64], R210 ;  /* 0x000000d204000986 */ /* 0x0003e2000c101922 */
[----:B------:R-:W-:Y:S01]  /*110e80*/  ISETP.LT.AND P0, PT, R240, UR4, !P3 ;  /* 0x00000004f0007c0c */ /* 0x000fe2000df01270 */
[----:B---3--:R-:W-:-:S04]  /*110e90*/  IMAD.WIDE R12, R70, 0x4, R20 ;  /* 0x00000004460c7825 */ /* 0x008fc800078e0214 */
[----:B-1----:R-:W-:-:S04]  /*110ea0*/  IMAD.WIDE R6, R70, 0x4, R18 ;  /* 0x0000000446067825 */ /* 0x002fc800078e0212 */
[----:B------:R-:W-:-:S04]  /*110eb0*/  IMAD.WIDE R8, R70, 0x4, R16 ;  /* 0x0000000446087825 */ /* 0x000fc800078e0210 */
[----:B------:R-:W-:Y:S02]  /*110ec0*/  IMAD.WIDE R4, R70, 0x4, R14 ;  /* 0x0000000446047825 */ /* 0x000fe400078e020e */
[----:B------:R-:W3:Y:S04]  /*110ed0*/  LDL.LU R70, [R1+0x3a20] ;  /* 0x003a200001467983 */ /* 0x000ee80000300800 */
[----:B------:R1:W-:Y:S01]  /*110ee0*/  @P0 STG.E desc[UR34][R12.64], R206 ;  /* 0x000000ce0c000986 */ /* 0x0003e2000c101922 */
[----:B------:R-:W-:-:S13]  /*110ef0*/  ISETP.LT.AND P0, PT, R248, UR4, !P3 ;  /* 0x00000004f8007c0c */ /* 0x000fda000df01270 */
[----:B------:R1:W-:Y:S01]  /*110f00*/  @P0 STG.E desc[UR34][R6.64], R202 ;  /* 0x000000ca06000986 */ /* 0x0003e2000c101922 */
[----:B------:R-:W-:Y:S02]  /*110f10*/  ISETP.LT.AND P0, PT, R114, UR4, !P3 ;  /* 0x0000000472007c0c */ /* 0x000fe4000df01270 */
[----:B------:R-:W-:-:S11]  /*110f20*/  LOP3.LUT P6, RZ, R58, 0x20, RZ, 0xc0, !PT ;  /* 0x000000203aff7812 */ /* 0x000fd600078cc0ff */
[----:B------:R-:W-:Y:S01]  /*110f30*/  @P0 STG.E desc[UR34][R8.64], R198 ;  /* 0x000000c608000986 */ /* 0x000fe2000c101922 */
[----:B------:R-:W-:Y:S01]  /*110f40*/  ISETP.LT.AND P0, PT, R115, UR4, !P3 ;  /* 0x0000000473007c0c */ /* 0x000fe2000df01270 */
[----:B------:R-:W-:-:S12]  /*110f50*/  IMAD.WIDE R10, R236, 0x4, R20 ;  /* 0x00000004ec0a7825 */ /* 0x000fd800078e0214 */
[----:B------:R4:W-:Y:S01]  /*110f60*/  @P0 STG.E desc[UR34][R4.64], R194 ;  /* 0x000000c204000986 */ /* 0x0009e2000c101922 */
[----:B------:R-:W-:Y:S01]  /*110f70*/  ISETP.LT.AND P0, PT, R240, UR4, !P6 ;  /* 0x00000004f0007c0c */ /* 0x000fe2000f701270 */
[----:B-1----:R-:W-:-:S12]  /*110f80*/  IMAD.WIDE R12, R236, 0x4, R18 ;  /* 0x00000004ec0c7825 */ /* 0x002fd800078e0212 */
[----:B------:R1:W-:Y:S01]  /*110f90*/  @P0 STG.E desc[UR34][R10.64], R223 ;  /* 0x000000df0a000986 */ /* 0x0003e2000c101922 */
[----:B------:R-:W-:Y:S01]  /*110fa0*/  ISETP.LT.AND P0, PT, R248, UR4, !P6 ;  /* 0x00000004f8007c0c */ /* 0x000fe2000f701270 */
[----:B------:R-:W-:-:S12]  /*110fb0*/  IMAD.WIDE R6, R236, 0x4, R16 ;  /* 0x00000004ec067825 */ /* 0x000fd800078e0210 */
[----:B------:R1:W-:Y:S01]  /*110fc0*/  @P0 STG.E desc[UR34][R12.64], R219 ;  /* 0x000000db0c000986 */ /* 0x0003e2000c101922 */
[----:B------:R-:W-:Y:S01]  /*110fd0*/  ISETP.LT.AND P0, PT, R114, UR4, !P6 ;  /* 0x0000000472007c0c */ /* 0x000fe2000f701270 */
[----:B----4-:R-:W-:-:S12]  /*110fe0*/  IMAD.WIDE R4, R236, 0x4, R14 ;  /* 0x00000004ec047825 */ /* 0x010fd800078e020e */
[----:B------:R-:W-:Y:S01]  /*110ff0*/  @P0 STG.E desc[UR34][R6.64], R215 ;  /* 0x000000d706000986 */ /* 0x000fe2000c101922 */
[----:B------:R-:W-:Y:S01]  /*111000*/  ISETP.LT.AND P0, PT, R115, UR4, !P6 ;  /* 0x0000000473007c0c */ /* 0x000fe2000f701270 */
[----:B------:R-:W-:-:S04]  /*111010*/  IMAD.WIDE R8, R71, 0x4, R20 ;  /* 0x0000000447087825 */ /* 0x000fc800078e0214 */
[----:B-1----:R-:W-:-:S04]  /*111020*/  IMAD.WIDE R10, R71, 0x4, R18 ;  /* 0x00000004470a7825 */ /* 0x002fc800078e0212 */
[----:B------:R-:W-:-:S04]  /*111030*/  IMAD.WIDE R12, R71, 0x4, R16 ;  /* 0x00000004470c7825 */ /* 0x000fc800078e0210 */
[----:B------:R1:W-:Y:S02]  /*111040*/  @P0 STG.E desc[UR34][R4.64], R211 ;  /* 0x000000d304000986 */ /* 0x0003e4000c101922 */
[----:B-1----:R-:W-:Y:S02]  /*111050*/  IMAD.WIDE R4, R71, 0x4, R14 ;  /* 0x0000000447047825 */ /* 0x002fe400078e020e */
[----:B------:R-:W4:Y:S01]  /*111060*/  LDL.LU R71, [R1+0x3a18] ;  /* 0x003a180001477983 */ /* 0x000f220000300800 */
[----:B------:R-:W-:-:S04]  /*111070*/  LOP3.LUT P5, RZ, R58, 0x40, RZ, 0xc0, !PT ;  /* 0x000000403aff7812 */ /* 0x000fc800078ac0ff */
        /* <DEDUP_REMOVED lines=9> */
[----:B------:R-:W-:Y:S01]  /*111110*/  ISETP.LT.AND P0, PT, R240, UR4, !P4 ;  /* 0x00000004f0007c0c */ /* 0x000fe2000e701270 */
[----:B--2---:R-:W-:-:S04]  /*111120*/  IMAD.WIDE R6, R244, 0x4, R20 ;  /* 0x00000004f4067825 */ /* 0x004fc800078e0214 */
[----:B-1----:R-:W-:-:S04]  /*111130*/  IMAD.WIDE R8, R244, 0x4, R18 ;  /* 0x00000004f4087825 */ /* 0x002fc800078e0212 */
[----:B------:R-:W-:-:S04]  /*111140*/  IMAD.WIDE R10, R244, 0x4, R16 ;  /* 0x00000004f40a7825 */ /* 0x000fc800078e0210 */
[----:B------:R-:W-:Y:S02]  /*111150*/  IMAD.WIDE R4, R244, 0x4, R14 ;  /* 0x00000004f4047825 */ /* 0x000fe400078e020e */
[----:B------:R-:W2:Y:S04]  /*111160*/  LDL.LU R244, [R1+0x3a14] ;  /* 0x003a140001f47983 */ /* 0x000ea80000300800 */
[----:B------:R-:W2:Y:S04]  /*111170*/  LDL.LU R236, [R1+0x3a10] ;  /* 0x003a100001ec7983 */ /* 0x000ea80000300800 */
[----:B------:R1:W-:Y:S01]  /*111180*/  @P0 STG.E desc[UR34][R6.64], R188 ;  /* 0x000000bc06000986 */ /* 0x0003e2000c101922 */
[----:B------:R-:W-:-:S13]  /*111190*/  ISETP.LT.AND P0, PT, R248, UR4, !P4 ;  /* 0x00000004f8007c0c */ /* 0x000fda000e701270 */
[----:B------:R1:W-:Y:S01]  /*1111a0*/  @P0 STG.E desc[UR34][R8.64], R184 ;  /* 0x000000b808000986 */ /* 0x0003e2000c101922 */
[----:B------:R-:W-:-:S13]  /*1111b0*/  ISETP.LT.AND P0, PT, R114, UR4, !P4 ;  /* 0x0000000472007c0c */ /* 0x000fda000e701270 */
[----:B------:R-:W-:Y:S01]  /*1111c0*/  @P0 STG.E desc[UR34][R10.64], R180 ;  /* 0x000000b40a000986 */ /* 0x000fe2000c101922 */
[----:B------:R-:W-:Y:S01]  /*1111d0*/  ISETP.LT.AND P0, PT, R115, UR4, !P4 ;  /* 0x0000000473007c0c */ /* 0x000fe2000e701270 */
[----:B---3--:R-:W-:-:S12]  /*1111e0*/  IMAD.WIDE R12, R70, 0x4, R20 ;  /* 0x00000004460c7825 */ /* 0x008fd800078e0214 */
[----:B------:R3:W-:Y:S01]  /*1111f0*/  @P0 STG.E desc[UR34][R4.64], R176 ;  /* 0x000000b004000986 */ /* 0x0007e2000c101922 */
[----:B-1----:R-:W-:-:S04]  /*111200*/  IMAD.WIDE R6, R70, 0x4, R18 ;  /* 0x0000000446067825 */ /* 0x002fc800078e0212 */
[----:B------:R-:W-:-:S04]  /*111210*/  IMAD.WIDE R8, R70, 0x4, R16 ;  /* 0x0000000446087825 */ /* 0x000fc800078e0210 */
[----:B---3--:R-:W-:Y:S02]  /*111220*/  IMAD.WIDE R4, R70, 0x4, R14 ;  /* 0x0000000446047825 */ /* 0x008fe400078e020e */
[----:B------:R-:W3:Y:S01]  /*111230*/  LDL.LU R70, [R1+0x3a08] ;  /* 0x003a080001467983 */ /* 0x000ee20000300800 */
        /* <DEDUP_REMOVED lines=11> */
[----:B----4-:R-:W-:-:S04]  /*1112f0*/  IMAD.WIDE R10, R71, 0x4, R20 ;  /* 0x00000004470a7825 */ /* 0x010fc800078e0214 */
[----:B-1----:R-:W-:-:S04]  /*111300*/  IMAD.WIDE R12, R71, 0x4, R18 ;  /* 0x00000004470c7825 */ /* 0x002fc800078e0212 */
[----:B------:R-:W-:-:S04]  /*111310*/  IMAD.WIDE R6, R71, 0x4, R16 ;  /* 0x0000000447067825 */ /* 0x000fc800078e0210 */
[----:B------:R-:W-:Y:S02]  /*111320*/  IMAD.WIDE R4, R71, 0x4, R14 ;  /* 0x0000000447047825 */ /* 0x000fe400078e020e */
[----:B------:R-:W4:Y:S04]  /*111330*/  LDL.LU R71, [R1+0x3a00] ;  /* 0x003a000001477983 */ /* 0x000f280000300800 */
[----:B------:R1:W-:Y:S01]  /*111340*/  @P0 STG.E desc[UR34][R10.64], R189 ;  /* 0x000000bd0a000986 */ /* 0x0003e2000c101922 */
[----:B------:R-:W-:-:S13]  /*111350*/  ISETP.LT.AND P0, PT, R248, UR4, !P5 ;  /* 0x00000004f8007c0c */ /* 0x000fda000ef01270 */
[----:B------:R1:W-:Y:S01]  /*111360*/  @P0 STG.E desc[UR34][R12.64], R185 ;  /* 0x000000b90c000986 */ /* 0x0003e2000c101922 */
[----:B------:R-:W-:Y:S02]  /*111370*/  ISETP.LT.AND P0, PT, R114, UR4, !P5 ;  /* 0x0000000472007c0c */ /* 0x000fe4000ef01270 */
[----:B------:R-:W-:-:S11]  /*111380*/  LOP3.LUT P4, RZ, R58, 0x400, RZ, 0xc0, !PT ;  /* 0x000004003aff7812 */ /* 0x000fd6000788c0ff */
[----:B------:R-:W-:Y:S01]  /*111390*/  @P0 STG.E desc[UR34][R6.64], R181 ;  /* 0x000000b506000986 */ /* 0x000fe2000c101922 */
[----:B------:R-:W-:-:S13]  /*1113a0*/  ISETP.LT.AND P0, PT, R115, UR4, !P5 ;  /* 0x0000000473007c0c */ /* 0x000fda000ef01270 */
        /* <DEDUP_REMOVED lines=9> */
[----:B------:R-:W-:-:S12]  /*111440*/  IMAD.WIDE R12, R244, 0x4, R16 ;  /* 0x00000004f40c7825 */ /* 0x000fd800078e0210 */
[----:B------:R-:W-:Y:S01]  /*111450*/  @P0 STG.E desc[UR34][R12.64], R165 ;  /* 0x000000a50c000986 */ /* 0x000fe2000c101922 */
[----:B------:R-:W-:Y:S01]  /*111460*/  ISETP.LT.AND P0, PT, R115, UR4, !P4 ;  /* 0x0000000473007c0c */ /* 0x000fe2000e701270 */
[----:B------:R-:W-:Y:S02]  /*111470*/  IMAD.WIDE R4, R244, 0x4, R14 ;  /* 0x00000004f4047825 */ /* 0x000fe400078e020e */
[----:B------:R-:W4:Y:S10]  /*111480*/  LDL.LU R244, [R1+0x39f8] ;  /* 0x0039f80001f47983 */ /* 0x000f340000300800 */
[----:B------:R1:W-:Y:S01]  /*111490*/  @P0 STG.E desc[UR34][R4.64], R161 ;  /* 0x000000a104000986 */ /* 0x0003e2000c101922 */
[----:B------:R-:W-:Y:S01]  /*1114a0*/  ISETP.LT.AND P0, PT, R240, UR4, !P6 ;  /* 0x00000004f0007c0c */ /* 0x000fe2000f701270 */
[----:B------:R-:W-:-:S12]  /*1114b0*/  IMAD.WIDE R6, R236, 0x4, R20 ;  /* 0x00000004ec067825 */ /* 0x000fd800078e0214 */
[----:B------:R1:W-:Y:S01]  /*1114c0*/  @P0 STG.E desc[UR34][R6.64], R190 ;  /* 0x000000be06000986 */ /* 0x0003e2000c101922 */
[----:B------:R-:W-:Y:S01]  /*1114d0*/  ISETP.LT.AND P0, PT, R248, UR4, !P6 ;  /* 0x00000004f8007c0c */ /* 0x000fe2000f701270 */
[----:B--2---:R-:W-:-:S12]  /*1114e0*/  IMAD.WIDE R8, R236, 0x4, R18 ;  /* 0x00000004ec087825 */ /* 0x004fd800078e0212 */
[----:B------:R2:W-:Y:S01]  /*1114f0*/  @P0 STG.E desc[UR34][R8.64], R186 ;  /* 0x000000ba08000986 */ /* 0x0005e2000c101922 */
[----:B------:R-:W-:Y:S01]  /*111500*/  ISETP.LT.AND P0, PT, R114, UR4, !P6 ;  /* 0x0000000472007c0c */ /* 0x000fe2000f701270 */
[----:B-1----:R-:W-:-:S12]  /*111510*/  IMAD.WIDE R10, R236, 0x4, R16 ;  /* 0x00000004ec0a7825 */ /* 0x002fd800078e0210 */
[----:B------:R-:W-:Y:S01]  /*111520*/  @P0 STG.E desc[UR34][R10.64], R182 ;  /* 0x000000b60a000986 */ /* 0x000fe2000c101922 */
[----:B------:R-:W-:Y:S01]  /*111530*/  ISETP.LT.AND P0, PT, R115, UR4, !P6 ;  /* 0x0000000473007c0c */ /* 0x000fe2000f701270 */
[----:B------:R-:W-:-:S04]  /*111540*/  IMAD.WIDE R4, R236, 0x4, R14 ;  /* 0x00000004ec047825 */ /* 0x000fc800078e020e */
[----:B---3--:R-:W-:-:S04]  /*111550*/  IMAD.WIDE R12, R70, 0x4, R20 ;  /* 0x00000004460c7825 */ /* 0x008fc800078e0214 */
[----:B------:R-:W-:-:S04]  /*111560*/  IMAD.WIDE R6, R70, 0x4, R18 ;  /* 0x0000000446067825 */ /* 0x000fc800078e0212 */
[----:B------:R1:W-:Y:S01]  /*111570*/  @P0 STG.E desc[UR34][R4.64], R178 ;  /* 0x000000b204000986 */ /* 0x0003e2000c101922 */
[----:B--2---:R-:W-:-:S04]  /*111580*/  IMAD.WIDE R8, R70, 0x4, R16 ;  /* 0x0000000446087825 */ /* 0x004fc800078e0210 */
[----:B-1----:R-:W-:Y:S02]  /*111590*/  IMAD.WIDE R4, R70, 0x4, R14 ;  /* 0x0000000446047825 */ /* 0x002fe400078e020e */
[----:B------:R-:W2:Y:S01]  /*1115a0*/  LDL.LU R70, [R1+0x39f4] ;  /* 0x0039f40001467983 */ /* 0x000ea20000300800 */
        /* <DEDUP_REMOVED lines=8> */
[----:B------:R4:W-:Y:S02]  /*111630*/  @P0 STG.E desc[UR34][R4.64], R162 ;  /* 0x000000a204000986 */ /* 0x0009e4000c101922 */
[----:B----4-:R-:W-:-:S04]  /*111640*/  IMAD.WIDE R10, R71, 0x4, R20 ;  /* 0x00000004470a7825 */ /* 0x010fc800078e0214 */
[----:B-1----:R-:W-:-:S04]  /*111650*/  IMAD.WIDE R12, R71, 0x4, R18 ;  /* 0x00000004470c7825 */ /* 0x002fc800078e0212 */
[----:B---3--:R-:W-:-:S04]  /*111660*/  IMAD.WIDE R6, R71, 0x4, R16 ;  /* 0x0000000447067825 */ /* 0x008fc800078e0210 */
[----:B------:R-:W-:Y:S02]  /*111670*/  IMAD.WIDE R4, R71, 0x4, R14 ;  /* 0x0000000447047825 */ /* 0x000fe400078e020e */
[----:B------:R-:W3:Y:S01]  /*111680*/  LDL.LU R71, [R1+0x39f0] ;  /* 0x0039f00001477983 */ /* 0x000ee20000300800 */
[----:B------:R-:W-:-:S03]  /*111690*/  LOP3.LUT P5, RZ, R58, 0x2000, RZ, 0xc0, !PT ;  /* 0x000020003aff7812 */ /* 0x000fc600078ac0ff */
[----:B------:R-:W4:Y:S01]  /*1116a0*/  LDL.LU R236, [R1+0x39ec] ;  /* 0x0039ec0001ec7983 */ /* 0x000f220000300800 */
[----:B------:R-:W-:-:S13]  /*1116b0*/  ISETP.LT.AND P0, PT, R240, UR4, !P5 ;  /* 0x00000004f0007c0c */ /* 0x000fda000ef01270 */
        /* <DEDUP_REMOVED lines=8> */
[----:B------:R-:W-:Y:S01]  /*111740*/  ISETP.LT.AND P0, PT, R240, UR4, !P4 ;  /* 0x00000004f0007c0c */ /* 0x000fe2000e701270 */
[----:B------:R-:W-:-:S04]  /*111750*/  IMAD.WIDE R8, R244, 0x4, R20 ;  /* 0x00000004f4087825 */ /* 0x000fc800078e0214 */
[----:B-1----:R-:W-:-:S04]  /*111760*/  IMAD.WIDE R10, R244, 0x4, R18 ;  /* 0x00000004f40a7825 */ /* 0x002fc800078e0212 */
[----:B------:R-:W-:-:S04]  /*111770*/  IMAD.WIDE R12, R244, 0x4, R16 ;  /* 0x00000004f40c7825 */ /* 0x000fc800078e0210 */
[----:B------:R-:W-:Y:S02]  /*111780*/  IMAD.WIDE R4, R244, 0x4, R14 ;  /* 0x00000004f4047825 */ /* 0x000fe400078e020e */
[----:B------:R-:W4:Y:S04]  /*111790*/  LDL.LU R244, [R1+0x39e4] ;  /* 0x0039e40001f47983 */ /* 0x000f280000300800 */
[----:B------:R1:W-:Y:S01]  /*1117a0*/  @P0 STG.E desc[UR34][R8.64], R175 ;  /* 0x000000af08000986 */ /* 0x0003e2000c101922 */
[----:B------:R-:W-:-:S13]  /*1117b0*/  ISETP.LT.AND P0, PT, R248, UR4, !P4 ;  /* 0x00000004f8007c0c */ /* 0x000fda000e701270 */
[----:B------:R1:W-:Y:S01]  /*1117c0*/  @P0 STG.E desc[UR34][R10.64], R171 ;  /* 0x000000ab0a000986 */ /* 0x0003e2000c101922 */
[----:B------:R-:W-:-:S13]  /*1117d0*/  ISETP.LT.AND P0, PT, R114, UR4, !P4 ;  /* 0x0000000472007c0c */ /* 0x000fda000e701270 */
[----:B------:R-:W-:Y:S01]  /*1117e0*/  @P0 STG.E desc[UR34][R12.64], R167 ;  /* 0x000000a70c000986 */ /* 0x000fe2000c101922 */
[----:B------:R-:W-:-:S13]  /*1117f0*/  ISETP.LT.AND P0, PT, R115, UR4, !P4 ;  /* 0x0000000473007c0c */ /* 0x000fda000e701270 */
[----:B------:R1:W-:Y:S01]  /*111800*/  @P0 STG.E desc[UR34][R4.64], R163 ;  /* 0x000000a304000986 */ /* 0x0003e2000c101922 */
[----:B--2---:R-:W-:-:S04]  /*111810*/  IMAD.WIDE R6, R70, 0x4, R20 ;  /* 0x0000000446067825 */ /* 0x004fc800078e0214 */
[----:B-1----:R-:W-:-:S04]  /*111820*/  IMAD.WIDE R8, R70, 0x4, R18 ;  /* 0x0000000446087825 */ /* 0x002fc800078e0212 */
[----:B------:R-:W-:-:S04]  /*111830*/  IMAD.WIDE R10, R70, 0x4, R16 ;  /* 0x00000004460a7825 */ /* 0x000fc800078e0210 */
[----:B------:R-:W-:Y:S02]  /*111840*/  IMAD.WIDE R4, R70, 0x4, R14 ;  /* 0x0000000446047825 */ /* 0x000fe400078e020e */
        /* <DEDUP_REMOVED lines=10> */
[----:B---3--:R-:W-:-:S04]  /*1118f0*/  IMAD.WIDE R12, R71, 0x4, R20 ;  /* 0x00000004470c7825 */ /* 0x008fc800078e0214 */
[----:B-1----:R-:W-:-:S04]  /*111900*/  IMAD.WIDE R6, R71, 0x4, R18 ;  /* 0x0000000447067825 */ /* 0x002fc800078e0212 */
[----:B------:R-:W-:-:S04]  /*111910*/  IMAD.WIDE R8, R71, 0x4, R16 ;  /* 0x0000000447087825 */ /* 0x000fc800078e0210 */
[----:B------:R-:W-:Y:S02]  /*111920*/  IMAD.WIDE R4, R71, 0x4, R14 ;  /* 0x0000000447047825 */ /* 0x000fe400078e020e */
[----:B------:R-:W3:Y:S01]  /*111930*/  LDL.LU R71, [R1+0x39dc] ;  /* 0x0039dc0001477983 */ /* 0x000ee20000300800 */
[----:B------:R-:W-:-:S04]  /*111940*/  LOP3.LUT P5, RZ, R58, 0x10000, RZ, 0xc0, !PT ;  /* 0x000100003aff7812 */ /* 0x000fc800078ac0ff */
[----:B------:R-:W-:-:S13]  /*111950*/  ISETP.LT.AND P0, PT, R240, UR4, !P5 ;  /* 0x00000004f0007c0c */ /* 0x000fda000ef01270 */
[----:B------:R1:W-:Y:S01]  /*111960*/  @P0 STG.E desc[UR34][R12.64], R140 ;  /* 0x0000008c0c000986 */ /* 0x0003e2000c101922 */
[----:B------:R-:W-:-:S13]  /*111970*/  ISETP.LT.AND P0, PT, R248, UR4, !P5 ;  /* 0x00000004f8007c0c */ /* 0x000fda000ef01270 */
[----:B------:R1:W-:Y:S01]  /*111980*/  @P0 STG.E desc[UR34][R6.64], R136 ;  /* 0x0000008806000986 */ /* 0x0003e2000c101922 */
[----:B------:R-:W-:Y:S02]  /*111990*/  ISETP.LT.AND P0, PT, R114, UR4, !P5 ;  /* 0x0000000472007c0c */ /* 0x000fe4000ef01270 */
[----:B------:R-:W-:-:S11]  /*1119a0*/  LOP3.LUT P6, RZ, R58, 0x20000, RZ, 0xc0, !PT ;  /* 0x000200003aff7812 */ /* 0x000fd600078cc0ff */
[----:B------:R-:W-:Y:S01]  /*1119b0*/  @P0 STG.E desc[UR34][R8.64], R132 ;  /* 0x0000008408000986 */ /* 0x000fe2000c101922 */
[----:B------:R-:W-:Y:S01]  /*1119c0*/  ISETP.LT.AND P0, PT, R115, UR4, !P5 ;  /* 0x0000000473007c0c */ /* 0x000fe2000ef01270 */
[----:B----4-:R-:W-:-:S12]  /*1119d0*/  IMAD.WIDE R10, R236, 0x4, R20 ;  /* 0x00000004ec0a7825 */ /* 0x010fd800078e0214 */
        /* <DEDUP_REMOVED lines=8> */
[----:B----4-:R-:W-:Y:S01]  /*111a60*/  IMAD.WIDE R4, R236, 0x4, R14 ;  /* 0x00000004ec047825 */ /* 0x010fe200078e020e */
        /* <DEDUP_REMOVED lines=8> */
[----:B----4-:R-:W-:Y:S02]  /*111af0*/  IMAD.WIDE R4, R244, 0x4, R14 ;  /* 0x00000004f4047825 */ /* 0x010fe400078e020e */
        /* <DEDUP_REMOVED lines=13> */
[----:B------:R-:W-:-:S03]  /*111bd0*/  LOP3.LUT P3, RZ, R58, 0x80000, RZ, 0xc0, !PT ;  /* 0x000800003aff7812 */ /* 0x000fc6000786c0ff */
[----:B------:R-:W2:Y:S01]  /*111be0*/  LDL.LU R236, [R1+0x39c4] ;  /* 0x0039c40001ec7983 */ /* 0x000ea20000300800 */
        /* <DEDUP_REMOVED lines=44> */
[----:B------:R-:W-:Y:S01]  /*111eb0*/  IMAD.WIDE R12, R70, 0x4, R16 ;  /* 0x00000004460c7825 */ /* 0x000fe200078e0210 */
[----:B------:R-:W-:-:S11]  /*111ec0*/  LOP3.LUT P6, RZ, R58, 0x800000, RZ, 0xc0, !PT ;  /* 0x008000003aff7812 */ /* 0x000fd600078cc0ff */
        /* <DEDUP_REMOVED lines=35> */
[----:B---3--:R-:W-:-:S04]  /*112100*/  IMAD.WIDE R6, R244, 0x4, R16 ;  /* 0x00000004f4067825 */ /* 0x008fc800078e0210 */
[----:B------:R-:W-:Y:S02]  /*112110*/  IMAD.WIDE R4, R244, 0x4, R14 ;  /* 0x00000004f4047825 */ /* 0x000fe400078e020e */
[----:B------:R-:W3:Y:S04]  /*112120*/  LDL.LU R244, [R1+0x39ac] ;  /* 0x0039ac0001f47983 */ /* 0x000ee80000300800 */
        /* <DEDUP_REMOVED lines=39> */
[----:B---3--:R-:W-:-:S10]  /*1123a0*/  IMAD.WIDE R12, R244, 0x4, R20 ;  /* 0x00000004f40c7825 */ /* 0x008fd400078e0214 */
        /* <DEDUP_REMOVED lines=9> */
[----:B------:R-:W2:Y:S10]  /*112440*/  LDL.LU R244, [R1+0x398c] ;  /* 0x00398c0001f47983 */ /* 0x000eb40000300800 */
[----:B------:R1:W-:Y:S01]  /*112450*/  @P0 STG.E desc[UR34][R4.64], R94 ;  /* 0x0000005e04000986 */ /* 0x0003e2000c101922 */
[----:B------:R-:W-:Y:S01]  /*112460*/  ISETP.LT.AND P0, PT, R240, UR4, !P3 ;  /* 0x00000004f0007c0c */ /* 0x000fe2000df01270 */
[----:B----4-:R-:W-:-:S12]  /*112470*/  IMAD.WIDE R10, R236, 0x4, R20 ;  /* 0x00000004ec0a7825 */ /* 0x010fd800078e0214 */
[----:B------:R4:W-:Y:S01]  /*112480*/  @P0 STG.E desc[UR34][R10.64], R127 ;  /* 0x0000007f0a000986 */ /* 0x0009e2000c101922 */
[----:B------:R-:W-:Y:S01]  /*112490*/  ISETP.LT.AND P0, PT, R248, UR4, !P3 ;  /* 0x00000004f8007c0c */ /* 0x000fe2000df01270 */
[----:B---3--:R-:W-:-:S12]  /*1124a0*/  IMAD.WIDE R12, R236, 0x4, R18 ;  /* 0x00000004ec0c7825 */ /* 0x008fd800078e0212 */
[----:B------:R3:W-:Y:S01]  /*1124b0*/  @P0 STG.E desc[UR34][R12.64], R123 ;  /* 0x0000007b0c000986 */ /* 0x0007e2000c101922 */
[----:B------:R-:W-:Y:S01]  /*1124c0*/  ISETP.LT.AND P0, PT, R114, UR4, !P3 ;  /* 0x0000000472007c0c */ /* 0x000fe2000df01270 */
[----:B-1----:R-:W-:Y:S01]  /*1124d0*/  IMAD.WIDE R6, R236, 0x4, R16 ;  /* 0x00000004ec067825 */ /* 0x002fe200078e0210 */
[----:B------:R-:W-:-:S11]  /*1124e0*/  LOP3.LUT P4, RZ, R58, 0x40000000, RZ, 0xc0, !PT ;  /* 0x400000003aff7812 */ /* 0x000fd6000788c0ff */
[----:B------:R-:W-:Y:S01]  /*1124f0*/  @P0 STG.E desc[UR34][R6.64], R119 ;  /* 0x0000007706000986 */ /* 0x000fe2000c101922 */
[----:B------:R-:W-:Y:S01]  /*112500*/  ISETP.LT.AND P0, PT, R115, UR4, !P3 ;  /* 0x0000000473007c0c */ /* 0x000fe2000df01270 */
[----:B------:R-:W-:-:S12]  /*112510*/  IMAD.WIDE R4, R236, 0x4, R14 ;  /* 0x00000004ec047825 */ /* 0x000fd800078e020e */
[----:B------:R1:W-:Y:S01]  /*112520*/  @P0 STG.E desc[UR34][R4.64], R111 ;  /* 0x0000006f04000986 */ /* 0x0003e2000c101922 */
[----:B------:R-:W-:Y:S01]  /*112530*/  ISETP.LT.AND P0, PT, R240, UR4, !P4 ;  /* 0x00000004f0007c0c */ /* 0x000fe2000e701270 */
[----:B------:R-:W-:-:S12]  /*112540*/  IMAD.WIDE R8, R70, 0x4, R20 ;  /* 0x0000000446087825 */ /* 0x000fd800078e0214 */
[----:B------:R2:W-:Y:S01]  /*112550*/  @P0 STG.E desc[UR34][R8.64], R107 ;  /* 0x0000006b08000986 */ /* 0x0005e2000c101922 */
[----:B------:R-:W-:Y:S01]  /*112560*/  ISETP.LT.AND P0, PT, R248, UR4, !P4 ;  /* 0x00000004f8007c0c */ /* 0x000fe2000e701270 */
[----:B----4-:R-:W-:-:S04]  /*112570*/  IMAD.WIDE R10, R70, 0x4, R18 ;  /* 0x00000004460a7825 */ /* 0x010fc800078e0212 */
[----:B---3--:R-:W-:-:S04]  /*112580*/  IMAD.WIDE R12, R70, 0x4, R16 ;  /* 0x00000004460c7825 */ /* 0x008fc800078e0210 */
[----:B-1----:R-:W-:Y:S02]  /*112590*/  IMAD.WIDE R4, R70, 0x4, R14 ;  /* 0x0000000446047825 */ /* 0x002fe400078e020e */
[----:B------:R-:W3:Y:S04]  /*1125a0*/  LDL.LU R70, [R1+0x3988] ;  /* 0x0039880001467983 */ /* 0x000ee80000300800 */
[----:B------:R1:W-:Y:S01]  /*1125b0*/  @P0 STG.E desc[UR34][R10.64], R103 ;  /* 0x000000670a000986 */ /* 0x0003e2000c101922 */
[----:B------:R-:W-:-:S13]  /*1125c0*/  ISETP.LT.AND P0, PT, R114, UR4, !P4 ;  /* 0x0000000472007c0c */ /* 0x000fda000e701270 */
[----:B------:R-:W-:Y:S01]  /*1125d0*/  @P0 STG.E desc[UR34][R12.64], R99 ;  /* 0x000000630c000986 */ /* 0x000fe2000c101922 */
[----:B------:R-:W-:-:S13]  /*1125e0*/  ISETP.LT.AND P0, PT, R115, UR4, !P4 ;  /* 0x0000000473007c0c */ /* 0x000fda000e701270 */
[----:B------:R4:W-:Y:S01]  /*1125f0*/  @P0 STG.E desc[UR34][R4.64], R95 ;  /* 0x0000005f04000986 */ /* 0x0009e2000c101922 */
[----:B--2---:R-:W-:-:S04]  /*112600*/  IMAD.WIDE R6, R71, 0x4, R20 ;  /* 0x0000000447067825 */ /* 0x004fc800078e0214 */
[----:B------:R-:W-:-:S04]  /*112610*/  IMAD.WIDE R8, R71, 0x4, R18 ;  /* 0x0000000447087825 */ /* 0x000fc800078e0212 */
[----:B-1----:R-:W-:-:S04]  /*112620*/  IMAD.WIDE R10, R71, 0x4, R16 ;  /* 0x00000004470a7825 */ /* 0x002fc800078e0210 */
[----:B----4-:R-:W-:Y:S02]  /*112630*/  IMAD.WIDE R4, R71, 0x4, R14 ;  /* 0x0000000447047825 */ /* 0x010fe400078e020e */
[----:B------:R-:W2:Y:S01]  /*112640*/  LDL.LU R71, [R1+0x3984] ;  /* 0x0039840001477983 */ /* 0x000ea20000300800 */
[----:B------:R-:W-:Y:S02]  /*112650*/  LOP3.LUT P5, RZ, R58, 0x80000000, RZ, 0xc0, !PT ;  /* 0x800000003aff7812 */ /* 0x000fe400078ac0ff */
[----:B------:R-:W-:Y:S01]  /*112660*/  LOP3.LUT P6, RZ, R56, 0x1, RZ, 0xc0, !PT ;  /* 0x0000000138ff7812 */ /* 0x000fe200078cc0ff */
[----:B------:R-:W4:Y:S01]  /*112670*/  LDL.LU R236, [R1+0x3980] ;  /* 0x0039800001ec7983 */ /* 0x000f220000300800 */
        /* <DEDUP_REMOVED lines=8> */
[----:B------:R-:W-:Y:S02]  /*112700*/  ISETP.LT.AND P0, PT, R240, UR4, !P6 ;  /* 0x00000004f0007c0c */ /* 0x000fe4000f701270 */
[C---:B------:R-:W-:Y:S02]  /*112710*/  LOP3.LUT P3, RZ, R3.reuse, 0x80, RZ, 0xc0, !PT ;  /* 0x0000008003ff7812 */ /* 0x040fe4000786c0ff */
[C---:B------:R-:W-:Y:S02]  /*112720*/  LOP3.LUT P4, RZ, R3.reuse, 0x40, RZ, 0xc0, !PT ;  /* 0x0000004003ff7812 */ /* 0x040fe4000788c0ff */
[----:B------:R-:W-:Y:S01]  /*112730*/  LOP3.LUT P5, RZ, R3, 0x20, RZ, 0xc0, !PT ;  /* 0x0000002003ff7812 */ /* 0x000fe200078ac0ff */
[----:B------:R-:W-:-:S06]  /*112740*/  IMAD.WIDE R12, R244, 0x4, R20 ;  /* 0x00000004f40c7825 */ /* 0x000fcc00078e0214 */
[----:B------:R-:W-:Y:S01]  /*112750*/  @P0 STG.E desc[UR34][R12.64], R72 ;  /* 0x000000480c000986 */ /* 0x000fe2000c101922 */
[----:B------:R-:W-:Y:S01]  /*112760*/  ISETP.LT.AND P0, PT, R248, UR4, !P6 ;  /* 0x00000004f8007c0c */ /* 0x000fe2000f701270 */
[----:B-1----:R-:W-:-:S12]  /*112770*/  IMAD.WIDE R6, R244, 0x4, R18 ;  /* 0x00000004f4067825 */ /* 0x002fd800078e0212 */
[----:B------:R1:W-:Y:S01]  /*112780*/  @P0 STG.E desc[UR34][R6.64], R60 ;  /* 0x0000003c06000986 */ /* 0x0003e2000c101922 */
[----:B------:R-:W-:Y:S01]  /*112790*/  ISETP.LT.AND P0, PT, R114, UR4, !P6 ;  /* 0x0000000472007c0c */ /* 0x000fe2000f701270 */
[----:B------:R-:W-:-:S12]  /*1127a0*/  IMAD.WIDE R8, R244, 0x4, R16 ;  /* 0x00000004f4087825 */ /* 0x000fd800078e0210 */
[----:B------:R1:W-:Y:S01]  /*1127b0*/  @P0 STG.E desc[UR34][R8.64], R64 ;  /* 0x0000004008000986 */ /* 0x0003e2000c101922 */
[----:B------:R-:W-:Y:S02]  /*1127c0*/  ISETP.LT.AND P0, PT, R115, UR4, !P6 ;  /* 0x0000000473007c0c */ /* 0x000fe4000f701270 */
[----:B------:R-:W-:Y:S01]  /*1127d0*/  LOP3.LUT P6, RZ, R3, 0x10, RZ, 0xc0, !PT ;  /* 0x0000001003ff7812 */ /* 0x000fe200078cc0ff */
[----:B------:R-:W-:Y:S02]  /*1127e0*/  IMAD.WIDE R2, R244, 0x4, R14 ;  /* 0x00000004f4027825 */ /* 0x000fe400078e020e */
[----:B------:R-:W4:Y:S08]  /*1127f0*/  LDL.LU R244, [R1+0x3978] ;  /* 0x0039780001f47983 */ /* 0x000f300000300800 */
[----:B------:R1:W-:Y:S01]  /*112800*/  @P0 STG.E desc[UR34][R2.64], R24 ;  /* 0x0000001802000986 */ /* 0x0003e2000c101922 */
[----:B------:R-:W-:Y:S01]  /*112810*/  ISETP.LT.AND P0, PT, R240, UR4, !P1 ;  /* 0x00000004f0007c0c */ /* 0x000fe2000cf01270 */
[----:B---3--:R-:W-:-:S12]  /*112820*/  IMAD.WIDE R4, R70, 0x4, R20 ;  /* 0x0000000446047825 */ /* 0x008fd800078e0214 */
[----:B------:R3:W-:Y:S01]  /*112830*/  @P0 STG.E desc[UR34][R4.64], R89 ;  /* 0x0000005904000986 */ /* 0x0007e2000c101922 */
[----:B------:R-:W-:Y:S01]  /*112840*/  ISETP.LT.AND P0, PT, R248, UR4, !P1 ;  /* 0x00000004f8007c0c */ /* 0x000fe2000cf01270 */
[----:B-1----:R-:W-:-:S04]  /*112850*/  IMAD.WIDE R6, R70, 0x4, R18 ;  /* 0x0000000446067825 */ /* 0x002fc800078e0212 */
[----:B------:R-:W-:-:S04]  /*112860*/  IMAD.WIDE R8, R70, 0x4, R16 ;  /* 0x0000000446087825 */ /* 0x000fc800078e0210 */
[----:B------:R-:W-:Y:S02]  /*112870*/  IMAD.WIDE R2, R70, 0x4, R14 ;  /* 0x0000000446027825 */ /* 0x000fe400078e020e */
[----:B------:R-:W4:Y:S04]  /*112880*/  LDL.LU R70, [R1+0x396c] ;  /* 0x00396c0001467983 */ /* 0x000f280000300800 */
[----:B------:R1:W-:Y:S01]  /*112890*/  @P0 STG.E desc[UR34][R6.64], R85 ;  /* 0x0000005506000986 */ /* 0x0003e2000c101922 */
[----:B------:R-:W-:-:S13]  /*1128a0*/  ISETP.LT.AND P0, PT, R114, UR4, !P1 ;  /* 0x0000000472007c0c */ /* 0x000fda000cf01270 */
[----:B------:R1:W-:Y:S01]  /*1128b0*/  @P0 STG.E desc[UR34][R8.64], R81 ;  /* 0x0000005108000986 */ /* 0x0003e2000c101922 */
[----:B--2---:R-:W-:-:S04]  /*1128c0*/  IMAD.WIDE R10, R71, 0x4, R20 ;  /* 0x00000004470a7825 */ /* 0x004fc800078e0214 */
[----:B---3--:R-:W-:-:S04]  /*1128d0*/  IMAD.WIDE R4, R71, 0x4, R18 ;  /* 0x0000000447047825 */ /* 0x008fc800078e0212 */
[----:B-1----:R-:W-:-:S04]  /*1128e0*/  IMAD.WIDE R6, R71, 0x4, R16 ;  /* 0x0000000447067825 */ /* 0x002fc800078e0210 */
[----:B------:R-:W-:Y:S02]  /*1128f0*/  IMAD.WIDE R8, R71, 0x4, R14 ;  /* 0x0000000447087825 */ /* 0x000fe400078e020e */
[----:B------:R-:W2:Y:S01]  /*112900*/  LDL.LU R71, [R1+0x3a50] ;  /* 0x003a500001477983 */ /* 0x000ea20000300800 */
[----:B------:R-:W-:Y:S02]  /*112910*/  ISETP.LT.AND P1, PT, R115, UR4, !P1 ;  /* 0x0000000473007c0c */ /* 0x000fe4000cf21270 */
[----:B------:R-:W-:-:S11]  /*112920*/  ISETP.LT.AND P0, PT, R240, UR4, !P2 ;  /* 0x00000004f0007c0c */ /* 0x000fd6000d701270 */
[----:B------:R4:W-:Y:S01]  /*112930*/  @P1 STG.E desc[UR34][R2.64], R77 ;  /* 0x0000004d02001986 */ /* 0x0009e2000c101922 */
[----:B------:R-:W-:-:S03]  /*112940*/  ISETP.LT.AND P1, PT, R248, UR4, !P2 ;  /* 0x00000004f8007c0c */ /* 0x000fc6000d721270 */
[----:B------:R1:W-:Y:S01]  /*112950*/  @P0 STG.E desc[UR34][R10.64], R73 ;  /* 0x000000490a000986 */ /* 0x0003e2000c101922 */
[----:B------:R-:W-:Y:S02]  /*112960*/  ISETP.LT.AND P0, PT, R114, UR4, !P2 ;  /* 0x0000000472007c0c */ /* 0x000fe4000d701270 */
[----:B------:R-:W-:-:S07]  /*112970*/  ISETP.LT.AND P2, PT, R115, UR4, !P2 ;  /* 0x0000000473007c0c */ /* 0x000fce000d741270 */
[----:B------:R3:W-:Y:S01]  /*112980*/  @P1 STG.E desc[UR34][R4.64], R61 ;  /* 0x0000003d04001986 */ /* 0x0007e2000c101922 */
[----:B------:R-:W-:-:S03]  /*112990*/  ISETP.LT.AND P1, PT, R248, UR4, !P3 ;  /* 0x00000004f8007c0c */ /* 0x000fc6000df21270 */
[----:B------:R3:W-:Y:S01]  /*1129a0*/  @P0 STG.E desc[UR34][R6.64], R65 ;  /* 0x0000004106000986 */ /* 0x0007e2000c101922 */
[----:B------:R-:W-:-:S03]  /*1129b0*/  ISETP.LT.AND P0, PT, R240, UR4, !P3 ;  /* 0x00000004f0007c0c */ /* 0x000fc6000df01270 */
[----:B------:R3:W-:Y:S01]  /*1129c0*/  @P2 STG.E desc[UR34][R8.64], R25 ;  /* 0x0000001908002986 */ /* 0x0007e2000c101922 */
[----:B------:R-:W-:Y:S01]  /*1129d0*/  ISETP.LT.AND P2, PT, R114, UR4, !P3 ;  /* 0x0000000472007c0c */ /* 0x000fe2000df41270 */
[----:B----4-:R-:W-:Y:S01]  /*1129e0*/  IMAD.WIDE R2, R236, 0x4, R20 ;  /* 0x00000004ec027825 */ /* 0x010fe200078e0214 */
[----:B------:R-:W-:-:S03]  /*1129f0*/  ISETP.LT.AND P3, PT, R115, UR4, !P3 ;  /* 0x0000000473007c0c */ /* 0x000fc6000df61270 */
[----:B-1----:R-:W-:-:S04]  /*112a00*/  IMAD.WIDE R10, R236, 0x4, R18 ;  /* 0x00000004ec0a7825 */ /* 0x002fc800078e0212 */
[----:B------:R-:W-:Y:S01]  /*112a10*/  IMAD.WIDE R12, R236, 0x4, R16 ;  /* 0x00000004ec0c7825 */ /* 0x000fe200078e0210 */
[----:B------:R1:W-:Y:S01]  /*112a20*/  @P0 STG.E desc[UR34][R2.64], R90 ;  /* 0x0000005a02000986 */ /* 0x0003e2000c101922 */
[----:B------:R-:W-:Y:S02]  /*112a30*/  ISETP.LT.AND P0, PT, R240, UR4, !P4 ;  /* 0x00000004f0007c0c */ /* 0x000fe4000e701270 */
[----:B---3--:R-:W-:Y:S01]  /*112a40*/  IMAD.WIDE R4, R236, 0x4, R14 ;  /* 0x00000004ec047825 */ /* 0x008fe200078e020e */
[----:B------:R3:W-:Y:S01]  /*112a50*/  @P1 STG.E desc[UR34][R10.64], R86 ;  /* 0x000000560a001986 */ /* 0x0007e2000c101922 */
[----:B------:R-:W-:-:S03]  /*112a60*/  ISETP.LT.AND P1, PT, R248, UR4, !P4 ;  /* 0x00000004f8007c0c */ /* 0x000fc6000e721270 */
[----:B------:R4:W-:Y:S01]  /*112a70*/  @P2 STG.E desc[UR34][R12.64], R82 ;  /* 0x000000520c002986 */ /* 0x0009e2000c101922 */
[----:B------:R-:W-:Y:S02]  /*112a80*/  ISETP.LT.AND P2, PT, R114, UR4, !P4 ;  /* 0x0000000472007c0c */ /* 0x000fe4000e741270 */
[----:B------:R-:W-:Y:S01]  /*112a90*/  ISETP.LT.AND P4, PT, R115, UR4, !P4 ;  /* 0x0000000473007c0c */ /* 0x000fe2000e781270 */
[----:B------:R1:W-:Y:S01]  /*112aa0*/  @P3 STG.E desc[UR34][R4.64], R78 ;  /* 0x0000004e04003986 */ /* 0x0003e2000c101922 */
[----:B------:R-:W-:Y:S01]  /*112ab0*/  ISETP.LT.AND P3, PT, R240, UR4, !P5 ;  /* 0x00000004f0007c0c */ /* 0x000fe2000ef61270 */
[----:B------:R-:W-:-:S04]  /*112ac0*/  IMAD.WIDE R6, R244, 0x4, R20 ;  /* 0x00000004f4067825 */ /* 0x000fc800078e0214 */
[C---:B------:R-:W-:Y:S01]  /*112ad0*/  IMAD.WIDE R8, R244.reuse, 0x4, R18 ;  /* 0x00000004f4087825 */ /* 0x040fe200078e0212 */
[----:B------:R-:W-:Y:S03]  /*112ae0*/  @P0 STG.E desc[UR34][R6.64], R74 ;  /* 0x0000004a06000986 */ /* 0x000fe6000c101922 */
[C---:B-1----:R-:W-:Y:S01]  /*112af0*/  IMAD.WIDE R2, R244.reuse, 0x4, R16 ;  /* 0x00000004f4027825 */ /* 0x042fe200078e0210 */
[----:B------:R-:W-:Y:S03]  /*112b00*/  @P1 STG.E desc[UR34][R8.64], R62 ;  /* 0x0000003e08001986 */ /* 0x000fe6000c101922 */
[----:B---3--:R-:W-:Y:S01]  /*112b10*/  IMAD.WIDE R10, R244, 0x4, R14 ;  /* 0x00000004f40a7825 */ /* 0x008fe200078e020e */
[----:B------:R1:W-:Y:S01]  /*112b20*/  @P2 STG.E desc[UR34][R2.64], R66 ;  /* 0x0000004202002986 */ /* 0x0003e2000c101922 */
[----:B------:R-:W-:-:S03]  /*112b30*/  ISETP.LT.AND P1, PT, R248, UR4, !P5 ;  /* 0x00000004f8007c0c */ /* 0x000fc6000ef21270 */
[----:B------:R3:W-:Y:S01]  /*112b40*/  @P4 STG.E desc[UR34][R10.64], R26 ;  /* 0x0000001a0a004986 */ /* 0x0007e2000c101922 */
[----:B------:R-:W-:Y:S02]  /*112b50*/  ISETP.LT.AND P4, PT, R114, UR4, !P5 ;  /* 0x0000000472007c0c */ /* 0x000fe4000ef81270 */
[----:B------:R-:W-:Y:S02]  /*112b60*/  ISETP.LT.AND P5, PT, R115, UR4, !P5 ;  /* 0x0000000473007c0c */ /* 0x000fe4000efa1270 */
[----:B------:R-:W-:Y:S02]  /*112b70*/  ISETP.LT.AND P0, PT, R240, UR4, !P6 ;  /* 0x00000004f0007c0c */ /* 0x000fe4000f701270 */
[----:B------:R-:W-:Y:S01]  /*112b80*/  ISETP.LT.AND P2, PT, R248, UR4, !P6 ;  /* 0x00000004f8007c0c */ /* 0x000fe2000f741270 */
[----:B----4-:R-:W-:-:S05]  /*112b90*/  IMAD.WIDE R12, R70, 0x4, R20 ;  /* 0x00000004460c7825 */ /* 0x010fca00078e0214 */
[----:B------:R3:W-:Y:S01]  /*112ba0*/  @P3 STG.E desc[UR34][R12.64], R91 ;  /* 0x0000005b0c003986 */ /* 0x0007e2000c101922 */
[----:B------:R-:W-:Y:S02]  /*112bb0*/  ISETP.LT.AND P3, PT, R114, UR4, !P6 ;  /* 0x0000000472007c0c */ /* 0x000fe4000f761270 */
[----:B------:R-:W-:Y:S01]  /*112bc0*/  ISETP.LT.AND P6, PT, R115, UR4, !P6 ;  /* 0x0000000473007c0c */ /* 0x000fe2000f7c1270 */
[----:B------:R-:W-:-:S04]  /*112bd0*/  IMAD.WIDE R4, R70, 0x4, R18 ;  /* 0x0000000446047825 */ /* 0x000fc800078e0212 */
[C---:B-1----:R-:W-:Y:S01]  /*112be0*/  IMAD.WIDE R2, R70.reuse, 0x4, R16 ;  /* 0x0000000446027825 */ /* 0x042fe200078e0210 */
[----:B------:R3:W-:Y:S03]  /*112bf0*/  @P1 STG.E desc[UR34][R4.64], R87 ;  /* 0x0000005704001986 */ /* 0x0007e6000c101922 */
[----:B------:R-:W-:Y:S01]  /*112c00*/  IMAD.WIDE R6, R70, 0x4, R14 ;  /* 0x0000000446067825 */ /* 0x000fe200078e020e */
[----:B------:R3:W-:Y:S04]  /*112c10*/  @P4 STG.E desc[UR34][R2.64], R83 ;  /* 0x0000005302004986 */ /* 0x0007e8000c101922 */
[----:B------:R3:W-:Y:S01]  /*112c20*/  @P5 STG.E desc[UR34][R6.64], R79 ;  /* 0x0000004f06005986 */ /* 0x0007e2000c101922 */
[----:B--2---:R-:W-:-:S04]  /*112c30*/  IMAD.WIDE R20, R71, 0x4, R20 ;  /* 0x0000000447147825 */ /* 0x004fc800078e0214 */
[C---:B------:R-:W-:Y:S01]  /*112c40*/  IMAD.WIDE R18, R71.reuse, 0x4, R18 ;  /* 0x0000000447127825 */ /* 0x040fe200078e0212 */
[----:B------:R3:W-:Y:S03]  /*112c50*/  @P0 STG.E desc[UR34][R20.64], R75 ;  /* 0x0000004b14000986 */ /* 0x0007e6000c101922 */
[C---:B------:R-:W-:Y:S01]  /*112c60*/  IMAD.WIDE R16, R71.reuse, 0x4, R16 ;  /* 0x0000000447107825 */ /* 0x040fe200078e0210 */
[----:B------:R3:W-:Y:S04]  /*112c70*/  @P2 STG.E desc[UR34][R18.64], R63 ;  /* 0x0000003f12002986 */ /* 0x0007e8000c101922 */
[----:B------:R3:W-:Y:S01]  /*112c80*/  @P3 STG.E desc[UR34][R16.64], R67 ;  /* 0x0000004310003986 */ /* 0x0007e2000c101922 */
[----:B------:R-:W-:Y:S01]  /*112c90*/  IMAD.WIDE R14, R71, 0x4, R14 ;  /* 0x00000004470e7825 */ /* 0x000fe200078e020e */
[----:B------:R-:W-:Y:S06]  /*112ca0*/  @!P6 EXIT ;  /* 0x000000000000e94d */ /* 0x000fec0003800000 */
[----:B------:R-:W-:Y:S01]  /*112cb0*/  STG.E desc[UR34][R14.64], R27 ;  /* 0x0000001b0e007986 */ /* 0x000fe2000c101922 */
[----:B------:R-:W-:Y:S05]  /*112cc0*/  EXIT ;  /* 0x000000000000794d */ /* 0x000fea0003800000 */
.L_x_2:
[----:B------:R-:W-:-:S00]  /*112cd0*/  BRA `(.L_x_2) ;  /* 0xfffffffc00fc7947 */ /* 0x000fc0000383ffff */
[----:B------:R-:W-:-:S00]  /*112ce0*/  NOP ;  /* 0x0000000000007918 */ /* 0x000fc00000000000 */
        /* <DEDUP_REMOVED lines=9> */
.L_x_3:


//--------------------- .nv.shared.matmul_kernel  --------------------------
	.section	.nv.shared.matmul_kernel,"aw",@nobits
	.sectionflags	@""
	.align	16
	.zero		1024


//--------------------- .nv.shared.reserved.0     --------------------------
	.section	.nv.shared.reserved.0,"aw",@nobits
	.weak		__nv_reservedSMEM_offset_0_alias
	.size		__nv_reservedSMEM_offset_0_alias, 0, 64
	.other		__nv_reservedSMEM_offset_0_alias,@"STO_CUDA_RESERVED_SHARED STV_DEFAULT"
__nv_reservedSMEM_offset_0_alias:
	.zero		0
	.zero		64


//--------------------- .nv.constant0.matmul_kernel --------------------------
	.section	.nv.constant0.matmul_kernel,"a",@progbits
	.sectionflags	@""
	.align	4
.nv.constant0.matmul_kernel:
	.zero		976


//--------------------- SYMBOLS --------------------------

	.type		.nv.reservedSmem.offset0,@object
	.size		.nv.reservedSmem.offset0,0x4
	.type		.nv.reservedSmem.cap,@object
	.size		.nv.reservedSmem.cap,0x4
